def matmul_kernel(
    a_ptr,
    b_ptr,
    c_ptr,
    M,
    N,
    K,
    stride_am,
    stride_ak,
    stride_bk,
    stride_bn,
    stride_cm,
    stride_cn,
    BLOCK_M: tl.constexpr,
    BLOCK_N: tl.constexpr,
    BLOCK_K: tl.constexpr,
    GROUP_M: tl.constexpr,
):
    pid = tl.program_id(axis=0)
    num_pid_m = tl.cdiv(M, BLOCK_M)
    num_pid_n = tl.cdiv(N, BLOCK_N)
    num_pid_in_group = GROUP_M * num_pid_n
    group_id = pid // num_pid_in_group
    first_pid_m = group_id * GROUP_M
    group_size_m = min(num_pid_m - first_pid_m, GROUP_M)
    pid_m = first_pid_m + ((pid % num_pid_in_group) % group_size_m)
    pid_n = (pid % num_pid_in_group) // group_size_m

    offs_am = (pid_m * BLOCK_M + tl.arange(0, BLOCK_M)) % M
    offs_bn = (pid_n * BLOCK_N + tl.arange(0, BLOCK_N)) % N
    offs_k = tl.arange(0, BLOCK_K)
    a_ptrs = a_ptr + offs_am[:, None] * stride_am + offs_k[None, :] * stride_ak
    b_ptrs = b_ptr + offs_k[:, None] * stride_bk + offs_bn[None, :] * stride_bn

    acc = tl.zeros((BLOCK_M, BLOCK_N), dtype=tl.float32)
    for kk in range(0, tl.cdiv(K, BLOCK_K)):
        a = tl.load(a_ptrs, mask=offs_k[None, :] < K - kk * BLOCK_K, other=0.0)
        b = tl.load(b_ptrs, mask=offs_k[:, None] < K - kk * BLOCK_K, other=0.0)
        acc = tl.dot(a, b, acc)
        a_ptrs += BLOCK_K * stride_ak
        b_ptrs += BLOCK_K * stride_bk

    c = acc.to(c_ptr.dtype.element_ty)
    offs_cm = pid_m * BLOCK_M + tl.arange(0, BLOCK_M)
    offs_cn = pid_n * BLOCK_N + tl.arange(0, BLOCK_N)
    c_ptrs = c_ptr + offs_cm[:, None] * stride_cm + offs_cn[None, :] * stride_cn
    mask = (offs_cm[:, None] < M) & (offs_cn[None, :] < N)
    tl.store(c_ptrs, c, mask=mask)

# config = {"BLOCK_K": 128, "BLOCK_M": 256, "BLOCK_N": 64, "GROUP_M": 8, "arch": "sm_100", "dtype": "fp16", "num_ctas": 1, "num_stages": 3, "num_warps": 4}
# arch = sm_100


// ===== COMPILED SASS (sm_100a) =====

	.target	sm_100a

	.elftype	@"ET_EXEC"


//--------------------- .note.nv.tkinfo           --------------------------
	.section	.note.nv.tkinfo,"",@"SHT_NOTE"
	.sectionflags	@"SHF_NOTE_NV_TKINFO"
	.tkinfo
        /*0018*/ 	.word	0x00000081
        /*0030*/ 	.string	""
        /*0030*/ 	.string	"ptxas-blackwell"
        /*0030*/ 	.string	"Cuda compilation tools, release 12.9, V12.9.86"
        /*0030*/ 	.string	"Build cuda_12.9.r12.9/compiler.36037853_0"
        /*0030*/ 	.string	"-v  -suppress-debug-info  -lineinfo  -arch sm_100a "



//--------------------- .note.nv.cuver            --------------------------
	.section	.note.nv.cuver,"",@"SHT_NOTE"
	.sectionflags	@"SHF_NOTE_NV_CUVER"
        /*0018*/ 	.short	0x0001
        /*001a*/ 	.short	0x0064
        /*001c*/ 	.short	0x0001
        /*001e*/ 	.short	0x0000
        /*0020*/ 	.short	0x0001
        /*0022*/ 	.short	0x0000


//--------------------- .nv.info                  --------------------------
	.section	.nv.info,"",@"SHT_CUDA_INFO"
	.align	4


	//----- nvinfo : EIATTR_REGCOUNT
	.align		4
        /*0000*/ 	.byte	0x04, 0x2f
        /*0002*/ 	.short	(.L_4 - .L_3)
	.align		4
.L_3:
        /*0004*/ 	.word	index@(matmul_kernel)
        /*0008*/ 	.word	0x000000a8


	//----- nvinfo : EIATTR_FRAME_SIZE
	.align		4
.L_4:
        /*000c*/ 	.byte	0x04, 0x11
        /*000e*/ 	.short	(.L_6 - .L_5)
	.align		4
.L_5:
        /*0010*/ 	.word	index@($__internal_2_$__cuda_sm10x_tcgen05_guardrail_trap_unallocated_columns_being_dealloced)
        /*0014*/ 	.word	0x00001890


	//----- nvinfo : EIATTR_FRAME_SIZE
	.align		4
.L_6:
        /*0018*/ 	.byte	0x04, 0x11
        /*001a*/ 	.short	(.L_8 - .L_7)
	.align		4
.L_7:
        /*001c*/ 	.word	index@($__internal_1_$__cuda_sm10x_tcgen05_guardrail_trap_phase_invalid_during_alloc)
        /*0020*/ 	.word	0x00001890


	//----- nvinfo : EIATTR_FRAME_SIZE
	.align		4
.L_8:
        /*0024*/ 	.byte	0x04, 0x11
        /*0026*/ 	.short	(.L_10 - .L_9)
	.align		4
.L_9:
        /*0028*/ 	.word	index@($__internal_0_$__cuda_sm10x_tcgen05_guardrail_trap_col_being_dealloced_not_returned_by_alloc)
        /*002c*/ 	.word	0x00001890


	//----- nvinfo : EIATTR_FRAME_SIZE
	.align		4
.L_10:
        /*0030*/ 	.byte	0x04, 0x11
        /*0032*/ 	.short	(.L_12 - .L_11)
	.align		4
.L_11:
        /*0034*/ 	.word	index@(matmul_kernel)
        /*0038*/ 	.word	0x00001890


	//----- nvinfo : EIATTR_MIN_STACK_SIZE
	.align		4
.L_12:
        /*003c*/ 	.byte	0x04, 0x12
        /*003e*/ 	.short	(.L_14 - .L_13)
	.align		4
.L_13:
        /*0040*/ 	.word	index@(matmul_kernel)
        /*0044*/ 	.word	0x00001890
.L_14:


//--------------------- .nv.info.matmul_kernel    --------------------------
	.section	.nv.info.matmul_kernel,"",@"SHT_CUDA_INFO"
	.sectionflags	@""
	.align	4


	//----- nvinfo : EIATTR_CUDA_API_VERSION
	.align		4
        /*0000*/ 	.byte	0x04, 0x37
        /*0002*/ 	.short	(.L_16 - .L_15)
.L_15:
        /*0004*/ 	.word	0x00000081


	//----- nvinfo : EIATTR_KPARAM_INFO
	.align		4
.L_16:
        /*0008*/ 	.byte	0x04, 0x17
        /*000a*/ 	.short	(.L_18 - .L_17)
.L_17:
        /*000c*/ 	.word	0x00000000
        /*0010*/ 	.short	0x000d
        /*0012*/ 	.short	0x0048
        /*0014*/ 	.byte	0x00, 0xf4, 0x21, 0x00


	//----- nvinfo : EIATTR_KPARAM_INFO
	.align		4
.L_18:
        /*0018*/ 	.byte	0x04, 0x17
        /*001a*/ 	.short	(.L_20 - .L_19)
.L_19:
        /*001c*/ 	.word	0x00000000
        /*0020*/ 	.short	0x000c
        /*0022*/ 	.short	0x0040
        /*0024*/ 	.byte	0x00, 0xf4, 0x21, 0x00


	//----- nvinfo : EIATTR_KPARAM_INFO
	.align		4
.L_20:
        /*0028*/ 	.byte	0x04, 0x17
        /*002a*/ 	.short	(.L_22 - .L_21)
.L_21:
        /*002c*/ 	.word	0x00000000
        /*0030*/ 	.short	0x000b
        /*0032*/ 	.short	0x0038
        /*0034*/ 	.byte	0x00, 0xf0, 0x11, 0x00


	//----- nvinfo : EIATTR_KPARAM_INFO
	.align		4
.L_22:
        /*0038*/ 	.byte	0x04, 0x17
        /*003a*/ 	.short	(.L_24 - .L_23)
.L_23:
        /*003c*/ 	.word	0x00000000
        /*0040*/ 	.short	0x000a
        /*0042*/ 	.short	0x0034
        /*0044*/ 	.byte	0x00, 0xf0, 0x11, 0x00


	//----- nvinfo : EIATTR_KPARAM_INFO
	.align		4
.L_24:
        /*0048*/ 	.byte	0x04, 0x17
        /*004a*/ 	.short	(.L_26 - .L_25)
.L_25:
        /*004c*/ 	.word	0x00000000
        /*0050*/ 	.short	0x0009
        /*0052*/ 	.short	0x0030
        /*0054*/ 	.byte	0x00, 0xf0, 0x11, 0x00


	//----- nvinfo : EIATTR_KPARAM_INFO
	.align		4
.L_26:
        /*0058*/ 	.byte	0x04, 0x17
        /*005a*/ 	.short	(.L_28 - .L_27)
.L_27:
        /*005c*/ 	.word	0x00000000
        /*0060*/ 	.short	0x0008
        /*0062*/ 	.short	0x002c
        /*0064*/ 	.byte	0x00, 0xf0, 0x11, 0x00


	//----- nvinfo : EIATTR_KPARAM_INFO
	.align		4
.L_28:
        /*0068*/ 	.byte	0x04, 0x17
        /*006a*/ 	.short	(.L_30 - .L_29)
.L_29:
        /*006c*/ 	.word	0x00000000
        /*0070*/ 	.short	0x0007
        /*0072*/ 	.short	0x0028
        /*0074*/ 	.byte	0x00, 0xf0, 0x11, 0x00


	//----- nvinfo : EIATTR_KPARAM_INFO
	.align		4
.L_30:
        /*0078*/ 	.byte	0x04, 0x17
        /*007a*/ 	.short	(.L_32 - .L_31)
.L_31:
        /*007c*/ 	.word	0x00000000
        /*0080*/ 	.short	0x0006
        /*0082*/ 	.short	0x0024
        /*0084*/ 	.byte	0x00, 0xf0, 0x11, 0x00


	//----- nvinfo : EIATTR_KPARAM_INFO
	.align		4
.L_32:
        /*0088*/ 	.byte	0x04, 0x17
        /*008a*/ 	.short	(.L_34 - .L_33)
.L_33:
        /*008c*/ 	.word	0x00000000
        /*0090*/ 	.short	0x0005
        /*0092*/ 	.short	0x0020
        /*0094*/ 	.byte	0x00, 0xf0, 0x11, 0x00


	//----- nvinfo : EIATTR_KPARAM_INFO
	.align		4
.L_34:
        /*0098*/ 	.byte	0x04, 0x17
        /*009a*/ 	.short	(.L_36 - .L_35)
.L_35:
        /*009c*/ 	.word	0x00000000
        /*00a0*/ 	.short	0x0004
        /*00a2*/ 	.short	0x001c
        /*00a4*/ 	.byte	0x00, 0xf0, 0x11, 0x00


	//----- nvinfo : EIATTR_KPARAM_INFO
	.align		4
.L_36:
        /*00a8*/ 	.byte	0x04, 0x17
        /*00aa*/ 	.short	(.L_38 - .L_37)
.L_37:
        /*00ac*/ 	.word	0x00000000
        /*00b0*/ 	.short	0x0003
        /*00b2*/ 	.short	0x0018
        /*00b4*/ 	.byte	0x00, 0xf0, 0x11, 0x00


	//----- nvinfo : EIATTR_KPARAM_INFO
	.align		4
.L_38:
        /*00b8*/ 	.byte	0x04, 0x17
        /*00ba*/ 	.short	(.L_40 - .L_39)
.L_39:
        /*00bc*/ 	.word	0x00000000
        /*00c0*/ 	.short	0x0002
        /*00c2*/ 	.short	0x0010
        /*00c4*/ 	.byte	0x00, 0xf4, 0x21, 0x00


	//----- nvinfo : EIATTR_KPARAM_INFO
	.align		4
.L_40:
        /*00c8*/ 	.byte	0x04, 0x17
        /*00ca*/ 	.short	(.L_42 - .L_41)
.L_41:
        /*00cc*/ 	.word	0x00000000
        /*00d0*/ 	.short	0x0001
        /*00d2*/ 	.short	0x0008
        /*00d4*/ 	.byte	0x00, 0xf4, 0x21, 0x00


	//----- nvinfo : EIATTR_KPARAM_INFO
	.align		4
.L_42:
        /*00d8*/ 	.byte	0x04, 0x17
        /*00da*/ 	.short	(.L_44 - .L_43)
.L_43:
        /*00dc*/ 	.word	0x00000000
        /*00e0*/ 	.short	0x0000
        /*00e2*/ 	.short	0x0000
        /*00e4*/ 	.byte	0x00, 0xf4, 0x21, 0x00


	//----- nvinfo : EIATTR_AT_ENTRY_FRAGMENTS
	.align		4
.L_44:
        /*00e8*/ 	.byte	0x04, 0x4f
        /*00ea*/ 	.short	(.L_46 - .L_45)


	//   ....[0]....
.L_45:
        /*00ec*/ 	.word	0x00000004


	//----- nvinfo : EIATTR_RESERVED_SMEM_USED
	.align		4
.L_46:
        /*00f0*/ 	.byte	0x01, 0x41
	.zero		2


	//----- nvinfo : EIATTR_SPARSE_MMA_MASK
	.align		4
        /*00f4*/ 	.byte	0x03, 0x50
        /*00f6*/ 	.short	0x0000


	//----- nvinfo : EIATTR_TCGEN05_1CTA_USED
	.align		4
        /*00f8*/ 	.byte	0x01, 0x51
	.zero		2


	//----- nvinfo : EIATTR_MAXREG_COUNT
	.align		4
        /*00fc*/ 	.byte	0x03, 0x1b
        /*00fe*/ 	.short	0x00ff


	//----- nvinfo : EIATTR_NUM_BARRIERS
	.align		4
        /*0100*/ 	.byte	0x02, 0x4c
        /*0102*/ 	.byte	0x01
	.zero		1


	//----- nvinfo : EIATTR_ANNOTATIONS
	.align		4
        /*0104*/ 	.byte	0x04, 0x55
        /*0106*/ 	.short	(.L_48 - .L_47)


	//   ....[0]....
.L_47:
        /*0108*/ 	.word	0x00000001
        /*010c*/ 	.byte	0xf0, 0x0d, 0x00, 0x00, 0x01, 0x00, 0x00, 0x00, 0x80, 0x0f, 0x00, 0x00, 0x01, 0x00, 0x00, 0x00
        /* <DEDUP_REMOVED lines=2091> */
        /*83cc*/ 	.byte	0x10, 0x5a, 0x02, 0x00


	//----- nvinfo : EIATTR_INT_WARP_WIDE_INSTR_OFFSETS
	.align		4
.L_48:
        /*83d0*/ 	.byte	0x04, 0x31
        /*83d2*/ 	.short	(.L_50 - .L_49)


	//   ....[0]....
.L_49:
        /*83d4*/ 	.word	0x00003be0


	//   ....[1]....
        /*83d8*/ 	.word	0x00003bf0


	//   ....[2]....
        /*83dc*/ 	.word	0x00008680


	//   ....[3]....
        /*83e0*/ 	.word	0x000288a0


	//   ....[4]....
        /*83e4*/ 	.word	0x000288f0


	//----- nvinfo : EIATTR_COOP_GROUP_MASK_REGIDS
	.align		4
.L_50:
        /*83e8*/ 	.byte	0x04, 0x29
        /*83ea*/ 	.short	(.L_52 - .L_51)


	//   ....[0]....
.L_51:
        /*83ec*/ 	.word	0xffffffff


	//   ....[1]....
        /*83f0*/ 	.word	0xffffffff


	//   ....[2]....
        /*83f4*/ 	.word	0xffffffff


	//   ....[3]....
        /*83f8*/ 	.word	0xffffffff


	//----- nvinfo : EIATTR_COOP_GROUP_INSTR_OFFSETS
	.align		4
.L_52:
        /*83fc*/ 	.byte	0x04, 0x28
        /*83fe*/ 	.short	(.L_54 - .L_53)


	//   ....[0]....
.L_53:
        /*8400*/ 	.word	0x00000070


	//   ....[1]....
        /*8404*/ 	.word	0x00000330


	//   ....[2]....
        /*8408*/ 	.word	0x00028730


	//   ....[3]....
        /*840c*/ 	.word	0x000289a0


	//----- nvinfo : EIATTR_VRC_CTA_INIT_COUNT
	.align		4
.L_54:
        /*8410*/ 	.byte	0x02, 0x4a
        /*8412*/ 	.byte	0x80
	.zero		1


	//----- nvinfo : EIATTR_MBARRIER_INSTR_OFFSETS
	.align		4
        /*8414*/ 	.byte	0x04, 0x39
        /*8416*/ 	.short	(.L_56 - .L_55)


	//   ....[0]....
.L_55:
        /*8418*/ 	.word	0x00003de0
        /*841c*/ 	.word	0x000000ff
        /*8420*/ 	.word	0x00000000
        /*8424*/ 	.short	0x0100
        /*8426*/ 	.byte	0x08
	.zero		1


	//   ....[1]....
        /*8428*/ 	.word	0x000086e0
        /*842c*/ 	.word	0x000000ff
        /*8430*/ 	.word	0x00028008
        /*8434*/ 	.short	0x0100
        /*8436*/ 	.byte	0x05
	.zero		1


	//   ....[2]....
        /*8438*/ 	.word	0x000154b0
        /*843c*/ 	.word	0x000000ff
        /*8440*/ 	.word	0x00000000
        /*8444*/ 	.short	0x010a
        /*8446*/ 	.byte	0x08
	.zero		1


	//   ....[3]....
        /*8448*/ 	.word	0x000259d0
        /*844c*/ 	.word	0x000000ff
        /*8450*/ 	.word	0x00000000
        /*8454*/ 	.short	0x010a
        /*8456*/ 	.byte	0x08
	.zero		1


	//   ....[4]....
        /*8458*/ 	.word	0x00025af0
        /*845c*/ 	.word	0x000000ff
        /*8460*/ 	.word	0x00028000
        /*8464*/ 	.short	0x0108
        /*8466*/ 	.byte	0x05
	.zero		1


	//   ....[5]....
        /*8468*/ 	.word	0x00025b20
        /*846c*/ 	.word	0x000000ff
        /*8470*/ 	.word	0x00028008
        /*8474*/ 	.short	0x0108
        /*8476*/ 	.byte	0x05
	.zero		1


	//   ....[6]....
        /*8478*/ 	.word	0x000289c0
        /*847c*/ 	.word	0x000000ff
        /*8480*/ 	.word	0x00000000
        /*8484*/ 	.short	0x010a
        /*8486*/ 	.byte	0x08
	.zero		1


	//   ....[7]....
        /*8488*/ 	.word	0x000289f0
        /*848c*/ 	.word	0x000000ff
        /*8490*/ 	.word	0x00000000
        /*8494*/ 	.short	0x010a
        /*8496*/ 	.byte	0x08
	.zero		1


	//----- nvinfo : EIATTR_NUM_MBARRIERS
	.align		4
.L_56:
        /*8498*/ 	.byte	0x03, 0x38
        /*849a*/ 	.short	0x0002


	//----- nvinfo : EIATTR_EXIT_INSTR_OFFSETS
	.align		4
        /*849c*/ 	.byte	0x04, 0x1c
        /*849e*/ 	.short	(.L_58 - .L_57)


	//   ....[0]....
.L_57:
        /*84a0*/ 	.word	0x000289b0


	//----- nvinfo : EIATTR_REQNTID
	.align		4
.L_58:
        /*84a4*/ 	.byte	0x04, 0x10
        /*84a6*/ 	.short	(.L_60 - .L_59)
.L_59:
        /*84a8*/ 	.word	0x00000080
        /*84ac*/ 	.word	0x00000001
        /*84b0*/ 	.word	0x00000001


	//----- nvinfo : EIATTR_CRS_STACK_SIZE
	.align		4
.L_60:
        /*84b4*/ 	.byte	0x04, 0x1e
        /*84b6*/ 	.short	(.L_62 - .L_61)
.L_61:
        /*84b8*/ 	.word	0x00000000


	//----- nvinfo : EIATTR_CBANK_PARAM_SIZE
	.align		4
.L_62:
        /*84bc*/ 	.byte	0x03, 0x19
        /*84be*/ 	.short	0x0050


	//----- nvinfo : EIATTR_PARAM_CBANK
	.align		4
        /*84c0*/ 	.byte	0x04, 0x0a
        /*84c2*/ 	.short	(.L_64 - .L_63)
	.align		4
.L_63:
        /*84c4*/ 	.word	index@(.nv.constant0.matmul_kernel)
        /*84c8*/ 	.short	0x0380
        /*84ca*/ 	.short	0x0050


	//----- nvinfo : EIATTR_SW_WAR
	.align		4
.L_64:
        /*84cc*/ 	.byte	0x04, 0x36
        /*84ce*/ 	.short	(.L_66 - .L_65)
.L_65:
        /*84d0*/ 	.word	0x00000008
.L_66:


//--------------------- .nv.compat                --------------------------
	.section	.nv.compat,"",@"SHT_CUDA_COMPAT_INFO"
	.align	4
        /*0000*/ 	.byte	0x02, 0x02, 0x02, 0x00, 0x02, 0x05, 0x05, 0x00, 0x02, 0x03, 0x00, 0x00, 0x02, 0x06, 0x01, 0x00


//--------------------- .nv.callgraph             --------------------------
	.section	.nv.callgraph,"",@"SHT_CUDA_CALLGRAPH"
	.align	4
	.sectionentsize	8
	.align		4
        /*0000*/ 	.word	0x00000000
	.align		4
        /*0004*/ 	.word	0xffffffff
	.align		4
        /*0008*/ 	.word	0x00000000
	.align		4
        /*000c*/ 	.word	0xfffffffe
	.align		4
        /*0010*/ 	.word	0x00000000
	.align		4
        /*0014*/ 	.word	0xfffffffd
	.align		4
        /*0018*/ 	.word	0x00000000
	.align		4
        /*001c*/ 	.word	0xfffffffc


//--------------------- .text.matmul_kernel       --------------------------
	.section	.text.matmul_kernel,"ax",@progbits
	.align	128
        .global         matmul_kernel
        .type           matmul_kernel,@function
        .size           matmul_kernel,(.L_x_20 - matmul_kernel)
        .other          matmul_kernel,@"STO_CUDA_ENTRY STV_DEFAULT"
matmul_kernel:
.text.matmul_kernel:
[----:B------:R-:W0:Y:S01]  /*0000*/  LDC R1, c[0x0][0x37c] ;  /* 0x0000df00ff017b82 */ /* 0x000e220000000800 */
[----:B------:R-:W1:Y:S01]  /*0010*/  S2R R52, SR_TID.X ;  /* 0x0000000000347919 */ /* 0x000e620000002100 */
[----:B0-----:R-:W-:Y:S01]  /*0020*/  VIADD R1, R1, 0xffffe770 ;  /* 0xffffe77001017836 */ /* 0x001fe20000000000 */
[----:B-1----:R-:W-:-:S13]  /*0030*/  ISETP.GE.U32.AND P0, PT, R52, 0x20, PT ;  /* 0x000000203400780c */ /* 0x002fda0003f06070 */
[----:B------:R-:W-:Y:S02]  /*0040*/  VOTEU.ANY UP0, P0 ;  /* 0x0000000000ff7886 */ /* 0x000fe40000000100 */
[----:B------:R-:W-:Y:S05]  /*0050*/  BRA.U UP0, `(.L_x_0) ;  /* 0x0000000100b87547 */ /* 0x000fea000b800000 */
[----:B------:R-:W0:Y:S01]  /*0060*/  S2UR UR6, SR_CgaCtaId ;  /* 0x00000000000679c3 */ /* 0x000e220000008800 */
[----:B------:R-:W-:Y:S01]  /*0070*/  NOP ;  /* 0x0000000000007918 */ /* 0x000fe20000000000 */
[----:B------:R-:W-:Y:S02]  /*0080*/  UMOV UR4, 0x40 ;  /* 0x0000004000047882 */ /* 0x000fe40000000000 */
[----:B0-----:R-:W-:-:S09]  /*0090*/  ULEA UR4, UR6, UR4, 0x18 ;  /* 0x0000000406047291 */ /* 0x001fd2000f8ec0ff */
[----:B------:R-:W0:Y:S01]  /*00a0*/  LDS.U8 R0, [UR4] ;  /* 0x00000004ff007984 */ /* 0x000e220008000000 */
[----:B------:R-:W-:Y:S02]  /*00b0*/  UMOV UR4, 0x400 ;  /* 0x0000040000047882 */ /* 0x000fe40000000000 */
[----:B------:R-:W-:Y:S01]  /*00c0*/  ULEA UR4, UR6, UR4, 0x18 ;  /* 0x0000000406047291 */ /* 0x000fe2000f8ec0ff */
[----:B0-----:R-:W-:-:S13]  /*00d0*/  ISETP.NE.AND P0, PT, R0, RZ, PT ;  /* 0x000000ff0000720c */ /* 0x001fda0003f05270 */
[----:B------:R-:W-:Y:S05]  /*00e0*/  @P0 BRA `(.L_x_1) ;  /* 0x00000000007c0947 */ /* 0x000fea0003800000 */
[----:B------:R-:W-:-:S13]  /*00f0*/  ELECT P0, URZ, PT ;  /* 0x0000000000ff782f */ /* 0x000fda0003800000 */
[----:B------:R-:W-:Y:S05]  /*0100*/  @!P0 BRA `(.L_x_2) ;  /* 0x0000000000848947 */ /* 0x000fea0003800000 */
[----:B------:R-:W-:Y:S01]  /*0110*/  UMOV UR5, 0x4 ;  /* 0x0000000400057882 */ /* 0x000fe20000000000 */
[----:B------:R-:W-:Y:S02]  /*0120*/  IMAD.MOV.U32 R4, RZ, RZ, 0x1 ;  /* 0x00000001ff047424 */ /* 0x000fe400078e00ff */
[----:B------:R-:W-:Y:S02]  /*0130*/  IMAD.MOV.U32 R5, RZ, RZ, 0xf ;  /* 0x0000000fff057424 */ /* 0x000fe400078e00ff */
[----:B------:R-:W-:Y:S04]  /*0140*/  DEPBAR.LE SB0, 0x36 ;  /* 0x00008d800000791a */ /* 0x000fe80000000000 */
[----:B------:R-:W0:Y:S02]  /*0150*/  UTCATOMSWS.FIND_AND_SET.ALIGN UP1, UR5, UR5 ;  /* 0x00000005000575e3 */ /* 0x000e240008020800 */
[----:B0-----:R-:W-:-:S04]  /*0160*/  PLOP3.LUT P0, PT, PT, PT, UP1, 0x80, 0x8 ;  /* 0x000000000008781c */ /* 0x001fc80003f0f018 */
[----:B------:R-:W-:-:S04]  /*0170*/  SEL R0, RZ, 0xffffffff, !P0 ;  /* 0xffffffffff007807 */ /* 0x000fc80004000000 */
[----:B------:R-:W-:Y:S01]  /*0180*/  ISETP.NE.AND P0, PT, R0, RZ, PT ;  /* 0x000000ff0000720c */ /* 0x000fe20003f05270 */
[----:B------:R-:W-:-:S12]  /*0190*/  IMAD.U32 R0, RZ, RZ, UR5 ;  /* 0x00000005ff007e24 */ /* 0x000fd8000f8e00ff */
[----:B------:R-:W-:Y:S05]  /*01a0*/  @P0 BRA `(.L_x_3) ;  /* 0x0000000000240947 */ /* 0x000fea0003800000 */
.L_x_4:
[----:B------:R-:W-:Y:S05]  /*01b0*/  NANOSLEEP 0x64 ;  /* 0x000000640000795d */ /* 0x000fea0003800000 */
[----:B------:R-:W-:-:S05]  /*01c0*/  UMOV UR5, 0x4 ;  /* 0x0000000400057882 */ /* 0x000fca0000000000 */
[----:B------:R-:W-:Y:S04]  /*01d0*/  DEPBAR.LE SB0, 0x36 ;  /* 0x00008d800000791a */ /* 0x000fe80000000000 */
[----:B------:R-:W0:Y:S02]  /*01e0*/  UTCATOMSWS.FIND_AND_SET.ALIGN UP1, UR5, UR5 ;  /* 0x00000005000575e3 */ /* 0x000e240008020800 */
[----:B0-----:R-:W-:-:S04]  /*01f0*/  PLOP3.LUT P0, PT, PT, PT, UP1, 0x80, 0x8 ;  /* 0x000000000008781c */ /* 0x001fc80003f0f018 */
[----:B------:R-:W-:-:S04]  /*0200*/  SEL R0, RZ, 0xffffffff, !P0 ;  /* 0xffffffffff007807 */ /* 0x000fc80004000000 */
[----:B------:R-:W-:Y:S01]  /*0210*/  ISETP.NE.AND P0, PT, R0, RZ, PT ;  /* 0x000000ff0000720c */ /* 0x000fe20003f05270 */
[----:B------:R-:W-:-:S12]  /*0220*/  IMAD.U32 R0, RZ, RZ, UR5 ;  /* 0x00000005ff007e24 */ /* 0x000fd8000f8e00ff */
[----:B------:R-:W-:Y:S05]  /*0230*/  @!P0 BRA `(.L_x_4) ;  /* 0xfffffffc00dc8947 */ /* 0x000fea000383ffff */
.L_x_3:
[C---:B------:R-:W-:Y:S01]  /*0240*/  VIADD R3, R0.reuse, 0x10 ;  /* 0x0000001000037836 */ /* 0x040fe20000000000 */
[----:B------:R-:W-:Y:S01]  /*0250*/  UMOV UR5, 0x50 ;  /* 0x0000005000057882 */ /* 0x000fe20000000000 */
[----:B------:R-:W-:Y:S01]  /*0260*/  SHF.L.U32 R2, R5, R0, RZ ;  /* 0x0000000005027219 */ /* 0x000fe200000006ff */
[----:B------:R-:W-:Y:S01]  /*0270*/  ULEA UR5, UR6, UR5, 0x18 ;  /* 0x0000000506057291 */ /* 0x000fe2000f8ec0ff */
[----:B------:R-:W-:Y:S01]  /*0280*/  IMAD.SHL.U32 R0, R0, 0x20, RZ ;  /* 0x0000002000007824 */ /* 0x000fe200078e00ff */
[----:B------:R-:W-:-:S04]  /*0290*/  SHF.L.U32 R3, R4, R3, RZ ;  /* 0x0000000304037219 */ /* 0x000fc800000006ff */
[----:B------:R-:W-:-:S05]  /*02a0*/  LOP3.LUT R2, R3, R2, RZ, 0xfc, !PT ;  /* 0x0000000203027212 */ /* 0x000fca00078efcff */
[----:B------:R0:W-:Y:S04]  /*02b0*/  ATOMS.OR RZ, [UR5], R2 ;  /* 0x00000002ffff798c */ /* 0x0001e8000b000005 */
[----:B------:R0:W-:Y:S01]  /*02c0*/  STS [UR4], R0 ;  /* 0x00000000ff007988 */ /* 0x0001e20008000804 */
[----:B------:R-:W-:Y:S05]  /*02d0*/  BRA `(.L_x_2) ;  /* 0x0000000000107947 */ /* 0x000fea0003800000 */
.L_x_1:
[----:B------:R-:W-:Y:S01]  /*02e0*/  IMAD.MOV.U32 R0, RZ, RZ, -0x1 ;  /* 0xffffffffff007424 */ /* 0x000fe200078e00ff */
[----:B------:R-:W-:-:S04]  /*02f0*/  MOV R2, 0x320 ;  /* 0x0000032000027802 */ /* 0x000fc80000000f00 */
[----:B------:R0:W-:Y:S03]  /*0300*/  STS [UR4], R0 ;  /* 0x00000000ff007988 */ /* 0x0001e60008000804 */
[----:B0-----:R-:W-:Y:S05]  /*0310*/  CALL.REL.NOINC `($__internal_1_$__cuda_sm10x_tcgen05_guardrail_trap_phase_invalid_during_alloc) ;  /* 0x0000028400cc7944 */ /* 0x001fea0003c00000 */
.L_x_2:
[----:B------:R-:W-:Y:S05]  /*0320*/  WARPSYNC.ALL ;  /* 0x0000000000007948 */ /* 0x000fea0003800000 */
[----:B------:R-:W-:Y:S01]  /*0330*/  NOP ;  /* 0x0000000000007918 */ /* 0x000fe20000000000 */
.L_x_0:
[----:B0-----:R-:W0:Y:S01]  /*0340*/  LDC.64 R2, c[0x0][0x398] ;  /* 0x0000e600ff027b82 */ /* 0x001e220000000a00 */
[----:B------:R-:W1:Y:S01]  /*0350*/  S2R R9, SR_CTAID.X ;  /* 0x0000000000097919 */ /* 0x000e620000002500 */
[----:B------:R-:W-:Y:S01]  /*0360*/  UMOV UR5, 0x400 ;  /* 0x0000040000057882 */ /* 0x000fe20000000000 */
[----:B------:R-:W-:Y:S01]  /*0370*/  SHF.R.U32.HI R15, RZ, 0x5, R52 ;  /* 0x00000005ff0f7819 */ /* 0x000fe20000011634 */
[----:B------:R-:W2:Y:S01]  /*0380*/  LDCU UR11, c[0x0][0x3a4] ;  /* 0x00007480ff0b77ac */ /* 0x000ea20008000800 */
[----:B------:R-:W-:-:S03]  /*0390*/  LOP3.LUT R49, R52, 0x7f, RZ, 0xc0, !PT ;  /* 0x0000007f34317812 */ /* 0x000fc600078ec0ff */
[----:B------:R-:W3:Y:S01]  /*03a0*/  S2UR UR4, SR_CgaCtaId ;  /* 0x00000000000479c3 */ /* 0x000ee20000008800 */
[----:B------:R-:W4:Y:S01]  /*03b0*/  LDCU.64 UR16, c[0x0][0x358] ;  /* 0x00006b00ff1077ac */ /* 0x000f220008000a00 */
[----:B------:R-:W0:Y:S06]  /*03c0*/  LDCU.128 UR12, c[0x0][0x380] ;  /* 0x00007000ff0c77ac */ /* 0x000e2c0008000c00 */
[----:B------:R-:W5:Y:S01]  /*03d0*/  LDC R113, c[0x0][0x3a0] ;  /* 0x0000e800ff717b82 */ /* 0x000f620000000800 */
[----:B------:R-:W-:Y:S01]  /*03e0*/  UMOV UR10, 0x1 ;  /* 0x00000001000a7882 */ /* 0x000fe20000000000 */
[----:B0-----:R-:W-:Y:S01]  /*03f0*/  VIADD R0, R3, 0x3f ;  /* 0x0000003f03007836 */ /* 0x001fe20000000000 */
[----:B------:R-:W-:-:S05]  /*0400*/  IABS R24, R2 ;  /* 0x0000000200187213 */ /* 0x000fca0000000000 */
[----:B------:R-:W0:Y:S01]  /*0410*/  LDC.64 R162, c[0x0][0x3a8] ;  /* 0x0000ea00ffa27b82 */ /* 0x000e220000000a00 */
[----:B------:R-:W-:Y:S01]  /*0420*/  SHF.R.S32.HI R5, RZ, 0x1f, R0 ;  /* 0x0000001fff057819 */ /* 0x000fe20000011400 */
[----:B---3--:R-:W-:-:S03]  /*0430*/  ULEA UR5, UR4, UR5, 0x18 ;  /* 0x0000000504057291 */ /* 0x008fc6000f8ec0ff */
[----:B------:R-:W-:Y:S02]  /*0440*/  LEA.HI R5, R5, R0, RZ, 0x6 ;  /* 0x0000000005057211 */ /* 0x000fe400078f30ff */
[----:B-1----:R-:W-:Y:S01]  /*0450*/  IABS R10, R9 ;  /* 0x00000009000a7213 */ /* 0x002fe20000000000 */
[----:B------:R-:W-:Y:S01]  /*0460*/  UIADD3 UR8, UPT, UPT, UR5, 0x28000, URZ ;  /* 0x0002800005087890 */ /* 0x000fe2000fffe0ff */
[----:B------:R-:W-:-:S05]  /*0470*/  SHF.R.S32.HI R5, RZ, 0x6, R5 ;  /* 0x00000006ff057819 */ /* 0x000fca0000011405 */
[----:B------:R-:W-:-:S05]  /*0480*/  IMAD.SHL.U32 R6, R5, 0x8, RZ ;  /* 0x0000000805067824 */ /* 0x000fca00078e00ff */
[-C--:B------:R-:W-:Y:S02]  /*0490*/  IABS R7, R6.reuse ;  /* 0x0000000600077213 */ /* 0x080fe40000000000 */
[----:B------:R-:W-:Y:S02]  /*04a0*/  IABS R12, R6 ;  /* 0x00000006000c7213 */ /* 0x000fe40000000000 */
[----:B------:R-:W1:Y:S08]  /*04b0*/  I2F.RP R0, R7 ;  /* 0x0000000700007306 */ /* 0x000e700000209400 */
[----:B-1----:R-:W1:Y:S02]  /*04c0*/  MUFU.RCP R0, R0 ;  /* 0x0000000000007308 */ /* 0x002e640000001000 */
[----:B-1----:R-:W-:-:S02]  /*04d0*/  VIADD R4, R0, 0xffffffe ;  /* 0x0ffffffe00047836 */ /* 0x002fc40000000000 */
[----:B------:R-:W-:-:S04]  /*04e0*/  IMAD.MOV R0, RZ, RZ, -R12 ;  /* 0x000000ffff007224 */ /* 0x000fc800078e0a0c */
[----:B------:R1:W3:Y:S02]  /*04f0*/  F2I.FTZ.U32.TRUNC.NTZ R5, R4 ;  /* 0x0000000400057305 */ /* 0x0002e4000021f000 */
[----:B-1----:R-:W-:Y:S02]  /*0500*/  IMAD.MOV.U32 R4, RZ, RZ, RZ ;  /* 0x000000ffff047224 */ /* 0x002fe400078e00ff */
[----:B---3--:R-:W-:-:S04]  /*0510*/  IMAD.MOV R8, RZ, RZ, -R5 ;  /* 0x000000ffff087224 */ /* 0x008fc800078e0a05 */
[----:B------:R-:W-:Y:S02]  /*0520*/  IMAD R11, R8, R7, RZ ;  /* 0x00000007080b7224 */ /* 0x000fe400078e02ff */
[----:B------:R-:W-:Y:S02]  /*0530*/  IMAD.MOV.U32 R8, RZ, RZ, R10 ;  /* 0x000000ffff087224 */ /* 0x000fe400078e000a */
[----:B------:R-:W-:-:S06]  /*0540*/  IMAD.HI.U32 R5, R5, R11, R4 ;  /* 0x0000000b05057227 */ /* 0x000fcc00078e0004 */
[----:B------:R-:W-:-:S04]  /*0550*/  IMAD.HI.U32 R5, R5, R8, RZ ;  /* 0x0000000805057227 */ /* 0x000fc800078e00ff */
[----:B------:R-:W-:Y:S01]  /*0560*/  IMAD R0, R5, R0, R8 ;  /* 0x0000000005007224 */ /* 0x000fe200078e0208 */
[----:B------:R-:W-:Y:S04]  /*0570*/  BAR.SYNC.DEFER_BLOCKING 0x0 ;  /* 0x0000000000007b1d */ /* 0x000fe80000010000 */
[----:B------:R-:W-:-:S13]  /*0580*/  ISETP.GT.U32.AND P1, PT, R7, R0, PT ;  /* 0x000000000700720c */ /* 0x000fda0003f24070 */
[----:B------:R-:W-:Y:S02]  /*0590*/  @!P1 IMAD.IADD R0, R0, 0x1, -R7 ;  /* 0x0000000100009824 */ /* 0x000fe400078e0a07 */
[----:B------:R-:W-:Y:S01]  /*05a0*/  @!P1 VIADD R5, R5, 0x1 ;  /* 0x0000000105059836 */ /* 0x000fe20000000000 */
[----:B------:R-:W-:Y:S02]  /*05b0*/  ISETP.NE.AND P1, PT, R6, RZ, PT ;  /* 0x000000ff0600720c */ /* 0x000fe40003f25270 */
[----:B------:R-:W-:Y:S02]  /*05c0*/  ISETP.GE.U32.AND P0, PT, R0, R7, PT ;  /* 0x000000070000720c */ /* 0x000fe40003f06070 */
[----:B------:R-:W-:-:S04]  /*05d0*/  LOP3.LUT R0, R9, R6, RZ, 0x3c, !PT ;  /* 0x0000000609007212 */ /* 0x000fc800078e3cff */
[----:B------:R-:W-:Y:S01]  /*05e0*/  ISETP.GE.AND P2, PT, R0, RZ, PT ;  /* 0x000000ff0000720c */ /* 0x000fe20003f46270 */
[----:B------:R-:W-:-:S06]  /*05f0*/  VIADD R0, R2, 0xff ;  /* 0x000000ff02007836 */ /* 0x000fcc0000000000 */
[----:B------:R-:W-:-:S04]  /*0600*/  @P0 VIADD R5, R5, 0x1 ;  /* 0x0000000105050836 */ /* 0x000fc80000000000 */
[----:B------:R-:W-:Y:S01]  /*0610*/  IMAD.MOV.U32 R4, RZ, RZ, R5 ;  /* 0x000000ffff047224 */ /* 0x000fe200078e0005 */
[----:B------:R-:W-:-:S04]  /*0620*/  SHF.R.S32.HI R5, RZ, 0x1f, R0 ;  /* 0x0000001fff057819 */ /* 0x000fc80000011400 */
[----:B------:R-:W-:Y:S02]  /*0630*/  @!P2 IADD3 R4, PT, PT, -R4, RZ, RZ ;  /* 0x000000ff0404a210 */ /* 0x000fe40007ffe1ff */
[----:B------:R-:W-:Y:S02]  /*0640*/  @!P1 LOP3.LUT R4, RZ, R6, RZ, 0x33, !PT ;  /* 0x00000006ff049212 */ /* 0x000fe400078e33ff */
[----:B------:R-:W-:Y:S02]  /*0650*/  LEA.HI R5, R5, R0, RZ, 0x8 ;  /* 0x0000000005057211 */ /* 0x000fe400078f40ff */
[----:B------:R-:W-:Y:S01]  /*0660*/  IABS R0, R3 ;  /* 0x0000000300007213 */ /* 0x000fe20000000000 */
[----:B------:R-:W-:Y:S02]  /*0670*/  IMAD.SHL.U32 R12, R4, 0x8, RZ ;  /* 0x00000008040c7824 */ /* 0x000fe400078e00ff */
[----:B------:R-:W-:Y:S01]  /*0680*/  IMAD.MOV R4, RZ, RZ, -R4 ;  /* 0x000000ffff047224 */ /* 0x000fe200078e0a04 */
[----:B------:R-:W1:Y:S02]  /*0690*/  I2F.RP R8, R0 ;  /* 0x0000000000087306 */ /* 0x000e640000209400 */
[----:B------:R-:W-:Y:S01]  /*06a0*/  LEA.HI.SX32 R5, R5, -R12, 0x18 ;  /* 0x8000000c05057211 */ /* 0x000fe200078fc2ff */
[----:B------:R-:W-:-:S02]  /*06b0*/  IMAD R14, R6, R4, R9 ;  /* 0x00000004060e7224 */ /* 0x000fc400078e0209 */
[----:B------:R-:W-:Y:S01]  /*06c0*/  IMAD.MOV.U32 R4, RZ, RZ, RZ ;  /* 0x000000ffff047224 */ /* 0x000fe200078e00ff */
[----:B------:R-:W-:Y:S02]  /*06d0*/  VIMNMX R11, PT, PT, R5, 0x8, PT ;  /* 0x00000008050b7848 */ /* 0x000fe40003fe0100 */
[----:B------:R-:W-:Y:S02]  /*06e0*/  IABS R6, R14 ;  /* 0x0000000e00067213 */ /* 0x000fe40000000000 */
[-C--:B------:R-:W-:Y:S02]  /*06f0*/  IABS R10, R11.reuse ;  /* 0x0000000b000a7213 */ /* 0x080fe40000000000 */
[----:B------:R-:W-:Y:S02]  /*0700*/  IABS R9, R11 ;  /* 0x0000000b00097213 */ /* 0x000fe40000000000 */
[----:B------:R-:W3:Y:S08]  /*0710*/  I2F.RP R7, R10 ;  /* 0x0000000a00077306 */ /* 0x000ef00000209400 */
[----:B-1----:R-:W1:Y:S08]  /*0720*/  MUFU.RCP R8, R8 ;  /* 0x0000000800087308 */ /* 0x002e700000001000 */
[----:B---3--:R-:W3:Y:S01]  /*0730*/  MUFU.RCP R7, R7 ;  /* 0x0000000700077308 */ /* 0x008ee20000001000 */
[----:B-1----:R-:W-:-:S07]  /*0740*/  VIADD R26, R8, 0xffffffe ;  /* 0x0ffffffe081a7836 */ /* 0x002fce0000000000 */
[----:B------:R1:W-:Y:S01]  /*0750*/  F2I.FTZ.U32.TRUNC.NTZ R27, R26 ;  /* 0x0000001a001b7305 */ /* 0x0003e2000021f000 */
[----:B---3--:R-:W-:Y:S02]  /*0760*/  VIADD R5, R7, 0xffffffe ;  /* 0x0ffffffe07057836 */ /* 0x008fe40000000000 */
[----:B-1----:R-:W-:-:S05]  /*0770*/  IMAD.MOV.U32 R26, RZ, RZ, RZ ;  /* 0x000000ffff1a7224 */ /* 0x002fca00078e00ff */
[----:B------:R-:W1:Y:S02]  /*0780*/  F2I.FTZ.U32.TRUNC.NTZ R5, R5 ;  /* 0x0000000500057305 */ /* 0x000e64000021f000 */
[----:B-1----:R-:W-:-:S04]  /*0790*/  IMAD.MOV R13, RZ, RZ, -R5 ;  /* 0x000000ffff0d7224 */ /* 0x002fc800078e0a05 */
[----:B------:R-:W-:Y:S02]  /*07a0*/  IMAD R7, R13, R10, RZ ;  /* 0x0000000a0d077224 */ /* 0x000fe400078e02ff */
[----:B------:R-:W-:Y:S02]  /*07b0*/  IMAD.MOV R13, RZ, RZ, -R27 ;  /* 0x000000ffff0d7224 */ /* 0x000fe400078e0a1b */
[----:B------:R-:W-:-:S04]  /*07c0*/  IMAD.HI.U32 R4, R5, R7, R4 ;  /* 0x0000000705047227 */ /* 0x000fc800078e0004 */
[----:B------:R-:W-:Y:S02]  /*07d0*/  IMAD.MOV.U32 R5, RZ, RZ, R6 ;  /* 0x000000ffff057224 */ /* 0x000fe400078e0006 */
[----:B------:R-:W-:Y:S01]  /*07e0*/  IMAD.MOV R7, RZ, RZ, -R9 ;  /* 0x000000ffff077224 */ /* 0x000fe200078e0a09 */
[----:B------:R-:W1:Y:S01]  /*07f0*/  I2F.RP R6, R24 ;  /* 0x0000001800067306 */ /* 0x000e620000209400 */
[----:B------:R-:W-:Y:S01]  /*0800*/  IMAD.HI.U32 R4, R4, R5, RZ ;  /* 0x0000000504047227 */ /* 0x000fe200078e00ff */
[----:B------:R-:W3:Y:S03]  /*0810*/  LDS R9, [UR5] ;  /* 0x00000005ff097984 */ /* 0x000ee60008000800 */
[----:B------:R-:W-:Y:S01]  /*0820*/  IMAD R5, R4, R7, R5 ;  /* 0x0000000704057224 */ /* 0x000fe200078e0205 */
[----:B------:R-:W-:Y:S04]  /*0830*/  BAR.SYNC.DEFER_BLOCKING 0x0 ;  /* 0x0000000000007b1d */ /* 0x000fe80000010000 */
[----:B------:R-:W-:-:S02]  /*0840*/  ISETP.GT.U32.AND P1, PT, R10, R5, PT ;  /* 0x000000050a00720c */ /* 0x000fc40003f24070 */
[----:B-1----:R-:W1:Y:S11]  /*0850*/  MUFU.RCP R6, R6 ;  /* 0x0000000600067308 */ /* 0x002e760000001000 */
[----:B------:R-:W-:-:S02]  /*0860*/  @!P1 IMAD.IADD R5, R5, 0x1, -R10 ;  /* 0x0000000105059824 */ /* 0x000fc400078e0a0a */
[----:B------:R-:W-:Y:S01]  /*0870*/  @!P1 VIADD R4, R4, 0x1 ;  /* 0x0000000104049836 */ /* 0x000fe20000000000 */
[----:B------:R-:W-:Y:S02]  /*0880*/  ISETP.NE.AND P1, PT, R11, RZ, PT ;  /* 0x000000ff0b00720c */ /* 0x000fe40003f25270 */
[----:B------:R-:W-:Y:S02]  /*0890*/  ISETP.GE.U32.AND P0, PT, R5, R10, PT ;  /* 0x0000000a0500720c */ /* 0x000fe40003f06070 */
[----:B------:R-:W-:Y:S01]  /*08a0*/  LOP3.LUT R5, R14, R11, RZ, 0x3c, !PT ;  /* 0x0000000b0e057212 */ /* 0x000fe200078e3cff */
[----:B-1----:R-:W-:-:S03]  /*08b0*/  VIADD R7, R6, 0xffffffe ;  /* 0x0ffffffe06077836 */ /* 0x002fc60000000000 */
[----:B------:R-:W-:Y:S01]  /*08c0*/  ISETP.GE.AND P2, PT, R5, RZ, PT ;  /* 0x000000ff0500720c */ /* 0x000fe20003f46270 */
[----:B------:R-:W-:Y:S01]  /*08d0*/  IMAD.SHL.U32 R6, R15, 0x200000, RZ ;  /* 0x002000000f067824 */ /* 0x000fe200078e00ff */
[----:B------:R1:W0:Y:S04]  /*08e0*/  F2I.FTZ.U32.TRUNC.NTZ R5, R7 ;  /* 0x0000000700057305 */ /* 0x000228000021f000 */
[----:B------:R-:W-:Y:S01]  /*08f0*/  LOP3.LUT R6, R6, 0x600000, RZ, 0xc0, !PT ;  /* 0x0060000006067812 */ /* 0x000fe200078ec0ff */
[----:B------:R-:W-:Y:S01]  /*0900*/  @P0 VIADD R4, R4, 0x1 ;  /* 0x0000000104040836 */ /* 0x000fe20000000000 */
[----:B---3--:R-:W-:Y:S02]  /*0910*/  R2UR UR6, R9 ;  /* 0x00000000090672ca */ /* 0x008fe400000e0000 */
[----:B------:R-:W-:Y:S01]  /*0920*/  R2UR UR9, R6 ;  /* 0x00000000060972ca */ /* 0x000fe200000e0000 */
[----:B-1----:R-:W-:-:S02]  /*0930*/  IMAD R7, R13, R0, RZ ;  /* 0x000000000d077224 */ /* 0x002fc400078e02ff */
[----:B------:R-:W-:Y:S01]  /*0940*/  @!P2 IMAD.MOV R4, RZ, RZ, -R4 ;  /* 0x000000ffff04a224 */ /* 0x000fe200078e0a04 */
[----:B------:R-:W-:Y:S01]  /*0950*/  @!P1 LOP3.LUT R4, RZ, R11, RZ, 0x33, !PT ;  /* 0x0000000bff049212 */ /* 0x000fe200078e33ff */
[----:B------:R-:W-:-:S04]  /*0960*/  IMAD.HI.U32 R26, R27, R7, R26 ;  /* 0x000000071b1a7227 */ /* 0x000fc800078e001a */
[----:B------:R-:W-:Y:S02]  /*0970*/  IMAD.SHL.U32 R164, R4, 0x40, RZ ;  /* 0x0000004004a47824 */ /* 0x000fe400078e00ff */
[----:B------:R-:W-:Y:S02]  /*0980*/  IMAD.MOV R4, RZ, RZ, -R4 ;  /* 0x000000ffff047224 */ /* 0x000fe400078e0a04 */
[C---:B------:R-:W-:Y:S01]  /*0990*/  VIADD R6, R164.reuse, 0x1 ;  /* 0x00000001a4067836 */ /* 0x040fe20000000000 */
[----:B------:R-:W-:Y:S01]  /*09a0*/  IADD3 R10, PT, PT, R164, 0x2, RZ ;  /* 0x00000002a40a7810 */ /* 0x000fe20007ffe0ff */
[----:B0-----:R-:W-:Y:S02]  /*09b0*/  IMAD.MOV R25, RZ, RZ, -R5 ;  /* 0x000000ffff197224 */ /* 0x001fe400078e0a05 */
[----:B------:R-:W-:Y:S01]  /*09c0*/  IMAD R27, R11, R4, R14 ;  /* 0x000000040b1b7224 */ /* 0x000fe200078e020e */
[----:B------:R-:W-:Y:S01]  /*09d0*/  IABS R7, R6 ;  /* 0x0000000600077213 */ /* 0x000fe20000000000 */
[----:B------:R-:W-:Y:S01]  /*09e0*/  IMAD R25, R25, R24, RZ ;  /* 0x0000001819197224 */ /* 0x000fe200078e02ff */
[----:B------:R-:W-:Y:S01]  /*09f0*/  ISETP.GE.AND P3, PT, R6, RZ, PT ;  /* 0x000000ff0600720c */ /* 0x000fe20003f66270 */
[----:B------:R-:W-:Y:S01]  /*0a00*/  VIADD R18, R164, 0x3f ;  /* 0x0000003fa4127836 */ /* 0x000fe20000000000 */
[----:B------:R-:W-:Y:S01]  /*0a10*/  IABS R9, R10 ;  /* 0x0000000a00097213 */ /* 0x000fe20000000000 */
[----:B------:R-:W-:Y:S01]  /*0a20*/  IMAD.MOV.U32 R4, RZ, RZ, RZ ;  /* 0x000000ffff047224 */ /* 0x000fe200078e00ff */
[----:B------:R-:W-:Y:S01]  /*0a30*/  ISETP.GE.AND P1, PT, R10, RZ, PT ;  /* 0x000000ff0a00720c */ /* 0x000fe20003f26270 */
[----:B------:R-:W-:Y:S01]  /*0a40*/  IMAD.IADD R27, R12, 0x1, R27 ;  /* 0x000000010c1b7824 */ /* 0x000fe200078e021b */
[----:B------:R-:W-:Y:S01]  /*0a50*/  IABS R17, R18 ;  /* 0x0000001200117213 */ /* 0x000fe20000000000 */
[----:B------:R-:W-:-:S04]  /*0a60*/  IMAD.HI.U32 R25, R5, R25, R4 ;  /* 0x0000001905197227 */ /* 0x000fc800078e0004 */
[----:B------:R-:W-:-:S04]  /*0a70*/  IMAD.HI.U32 R4, R26, R7, RZ ;  /* 0x000000071a047227 */ /* 0x000fc800078e00ff */
[----:B------:R-:W-:Y:S02]  /*0a80*/  IMAD.MOV R6, RZ, RZ, -R4 ;  /* 0x000000ffff067224 */ /* 0x000fe400078e0a04 */
[----:B------:R-:W-:-:S04]  /*0a90*/  IMAD.HI.U32 R4, R26, R17, RZ ;  /* 0x000000111a047227 */ /* 0x000fc800078e00ff */
[----:B------:R-:W-:Y:S02]  /*0aa0*/  IMAD.MOV R4, RZ, RZ, -R4 ;  /* 0x000000ffff047224 */ /* 0x000fe400078e0a04 */
[----:B------:R-:W-:-:S04]  /*0ab0*/  IMAD.HI.U32 R5, R26, R9, RZ ;  /* 0x000000091a057227 */ /* 0x000fc800078e00ff */
[----:B------:R-:W-:Y:S02]  /*0ac0*/  IMAD R17, R0, R4, R17 ;  /* 0x0000000400117224 */ /* 0x000fe400078e0211 */
[----:B------:R-:W-:Y:S02]  /*0ad0*/  VIADD R12, R164, 0x3 ;  /* 0x00000003a40c7836 */ /* 0x000fe40000000000 */
[----:B------:R-:W-:Y:S01]  /*0ae0*/  IMAD.MOV R8, RZ, RZ, -R5 ;  /* 0x000000ffff087224 */ /* 0x000fe200078e0a05 */
[C---:B------:R-:W-:Y:S01]  /*0af0*/  ISETP.GT.U32.AND P5, PT, R0.reuse, R17, PT ;  /* 0x000000110000720c */ /* 0x040fe20003fa4070 */
[C---:B------:R-:W-:Y:S01]  /*0b00*/  IMAD R5, R0.reuse, R6, R7 ;  /* 0x0000000600057224 */ /* 0x040fe200078e0207 */
[----:B------:R-:W-:Y:S01]  /*0b10*/  IABS R6, R12 ;  /* 0x0000000c00067213 */ /* 0x000fe20000000000 */
[----:B------:R-:W-:Y:S01]  /*0b20*/  IMAD R7, R0, R8, R9 ;  /* 0x0000000800077224 */ /* 0x000fe200078e0209 */
[----:B------:R-:W-:Y:S01]  /*0b30*/  ISETP.GE.AND P2, PT, R12, RZ, PT ;  /* 0x000000ff0c00720c */ /* 0x000fe20003f46270 */
[----:B------:R-:W-:Y:S01]  /*0b40*/  VIADD R10, R164, 0x4 ;  /* 0x00000004a40a7836 */ /* 0x000fe20000000000 */
[C---:B------:R-:W-:Y:S01]  /*0b50*/  ISETP.GT.U32.AND P4, PT, R0.reuse, R5, PT ;  /* 0x000000050000720c */ /* 0x040fe20003f84070 */
[----:B------:R-:W-:Y:S01]  /*0b60*/  IMAD.MOV.U32 R9, RZ, RZ, R6 ;  /* 0x000000ffff097224 */ /* 0x000fe200078e0006 */
[----:B------:R-:W-:Y:S01]  /*0b70*/  ISETP.GT.U32.AND P0, PT, R0, R7, PT ;  /* 0x000000070000720c */ /* 0x000fe20003f04070 */
[----:B------:R-:W-:Y:S01]  /*0b80*/  VIADD R14, R164, 0x5 ;  /* 0x00000005a40e7836 */ /* 0x000fe20000000000 */
[----:B------:R-:W-:Y:S01]  /*0b90*/  IABS R11, R10 ;  /* 0x0000000a000b7213 */ /* 0x000fe20000000000 */
[----:B------:R-:W-:-:S03]  /*0ba0*/  IMAD.HI.U32 R4, R26, R9, RZ ;  /* 0x000000091a047227 */ /* 0x000fc600078e00ff */
[----:B------:R-:W-:Y:S01]  /*0bb0*/  IABS R13, R14 ;  /* 0x0000000e000d7213 */ /* 0x000fe20000000000 */
[----:B------:R-:W-:Y:S02]  /*0bc0*/  @!P5 IMAD.IADD R17, R17, 0x1, -R0 ;  /* 0x000000011111d824 */ /* 0x000fe400078e0a00 */
[----:B------:R-:W-:Y:S02]  /*0bd0*/  IMAD.MOV R6, RZ, RZ, -R4 ;  /* 0x000000ffff067224 */ /* 0x000fe400078e0a04 */
[----:B------:R-:W-:Y:S01]  /*0be0*/  VIADD R16, R164, 0x6 ;  /* 0x00000006a4107836 */ /* 0x000fe20000000000 */
[C---:B------:R-:W-:Y:S01]  /*0bf0*/  ISETP.GT.U32.AND P6, PT, R0.reuse, R17, PT ;  /* 0x000000110000720c */ /* 0x040fe20003fc4070 */
[C---:B------:R-:W-:Y:S02]  /*0c00*/  IMAD R9, R0.reuse, R6, R9 ;  /* 0x0000000600097224 */ /* 0x040fe400078e0209 */
[--C-:B------:R-:W-:Y:S01]  /*0c10*/  @!P4 IMAD.IADD R5, R5, 0x1, -R0.reuse ;  /* 0x000000010505c824 */ /* 0x100fe200078e0a00 */
[----:B------:R-:W-:Y:S01]  /*0c20*/  IABS R15, R16 ;  /* 0x00000010000f7213 */ /* 0x000fe20000000000 */
[----:B------:R-:W-:Y:S01]  /*0c30*/  @!P0 IMAD.IADD R7, R7, 0x1, -R0 ;  /* 0x0000000107078824 */ /* 0x000fe200078e0a00 */
[----:B------:R-:W-:Y:S01]  /*0c40*/  ISETP.GT.U32.AND P5, PT, R0, R9, PT ;  /* 0x000000090000720c */ /* 0x000fe20003fa4070 */
[----:B------:R-:W-:Y:S01]  /*0c50*/  IMAD.HI.U32 R4, R26, R11, RZ ;  /* 0x0000000b1a047227 */ /* 0x000fe200078e00ff */
[----:B------:R-:W-:-:S02]  /*0c60*/  ISETP.GE.AND P0, PT, R18, RZ, PT ;  /* 0x000000ff1200720c */ /* 0x000fc40003f06270 */
[----:B------:R-:W-:Y:S01]  /*0c70*/  ISETP.GT.U32.AND P4, PT, R0, R5, PT ;  /* 0x000000050000720c */ /* 0x000fe20003f84070 */
[----:B------:R-:W-:-:S04]  /*0c80*/  IMAD.HI.U32 R6, R26, R13, RZ ;  /* 0x0000000d1a067227 */ /* 0x000fc800078e00ff */
[----:B------:R-:W-:Y:S01]  /*0c90*/  @!P6 IMAD.IADD R17, R17, 0x1, -R0 ;  /* 0x000000011111e824 */ /* 0x000fe200078e0a00 */
[----:B------:R-:W-:Y:S01]  /*0ca0*/  ISETP.GT.U32.AND P6, PT, R0, R7, PT ;  /* 0x000000070000720c */ /* 0x000fe20003fc4070 */
[----:B------:R-:W-:Y:S02]  /*0cb0*/  IMAD.HI.U32 R8, R26, R15, RZ ;  /* 0x0000000f1a087227 */ /* 0x000fe400078e00ff */
[----:B------:R-:W-:Y:S02]  /*0cc0*/  @!P5 IADD3 R9, PT, PT, R9, -R0, RZ ;  /* 0x800000000909d210 */ /* 0x000fe40007ffe0ff */
[----:B------:R-:W-:Y:S02]  /*0cd0*/  IMAD.MOV R4, RZ, RZ, -R4 ;  /* 0x000000ffff047224 */ /* 0x000fe400078e0a04 */
[----:B------:R-:W-:Y:S02]  /*0ce0*/  IMAD.MOV R6, RZ, RZ, -R6 ;  /* 0x000000ffff067224 */ /* 0x000fe400078e0a06 */
[----:B------:R-:W-:-:S02]  /*0cf0*/  IMAD.MOV R8, RZ, RZ, -R8 ;  /* 0x000000ffff087224 */ /* 0x000fc400078e0a08 */
[C---:B------:R-:W-:Y:S02]  /*0d00*/  IMAD R11, R0.reuse, R4, R11 ;  /* 0x00000004000b7224 */ /* 0x040fe400078e020b */
[C---:B------:R-:W-:Y:S02]  /*0d10*/  IMAD R13, R0.reuse, R6, R13 ;  /* 0x00000006000d7224 */ /* 0x040fe400078e020d */
[----:B------:R-:W-:Y:S01]  /*0d20*/  IMAD.MOV.U32 R21, RZ, RZ, R17 ;  /* 0x000000ffff157224 */ /* 0x000fe200078e0011 */
[C---:B------:R-:W-:Y:S01]  /*0d30*/  ISETP.GT.U32.AND P5, PT, R0.reuse, R11, PT ;  /* 0x0000000b0000720c */ /* 0x040fe20003fa4070 */
[C---:B------:R-:W-:Y:S02]  /*0d40*/  IMAD R15, R0.reuse, R8, R15 ;  /* 0x00000008000f7224 */ /* 0x040fe400078e020f */
[----:B------:R-:W-:Y:S01]  /*0d50*/  @!P0 IMAD.MOV R21, RZ, RZ, -R21 ;  /* 0x000000ffff158224 */ /* 0x000fe200078e0a15 */
[----:B------:R-:W-:Y:S01]  /*0d60*/  ISETP.GT.U32.AND P0, PT, R0, R13, PT ;  /* 0x0000000d0000720c */ /* 0x000fe20003f04070 */
[----:B------:R-:W-:-:S02]  /*0d70*/  VIADD R12, R164, 0x7 ;  /* 0x00000007a40c7836 */ /* 0x000fc40000000000 */
[--C-:B------:R-:W-:Y:S01]  /*0d80*/  @!P4 IMAD.IADD R5, R5, 0x1, -R0.reuse ;  /* 0x000000010505c824 */ /* 0x100fe200078e0a00 */
[C---:B------:R-:W-:Y:S01]  /*0d90*/  ISETP.GT.U32.AND P4, PT, R0.reuse, R9, PT ;  /* 0x000000090000720c */ /* 0x040fe20003f84070 */
[--C-:B------:R-:W-:Y:S01]  /*0da0*/  @!P6 IMAD.IADD R7, R7, 0x1, -R0.reuse ;  /* 0x000000010707e824 */ /* 0x100fe200078e0a00 */
[----:B------:R-:W-:Y:S01]  /*0db0*/  ISETP.GT.U32.AND P6, PT, R0, R15, PT ;  /* 0x0000000f0000720c */ /* 0x000fe20003fc4070 */
[----:B------:R-:W-:Y:S01]  /*0dc0*/  VIADD R8, R164, 0x8 ;  /* 0x00000008a4087836 */ /* 0x000fe20000000000 */
[----:B------:R-:W-:Y:S01]  /*0dd0*/  IABS R19, R12 ;  /* 0x0000000c00137213 */ /* 0x000fe20000000000 */
[----:B------:R-:W-:Y:S01]  /*0de0*/  IMAD.MOV.U32 R20, RZ, RZ, R5 ;  /* 0x000000ffff147224 */ /* 0x000fe200078e0005 */
[----:B------:R-:W-:Y:S01]  /*0df0*/  STL [R1+0x59c], R21 ;  /* 0x00059c1501007387 */ /* 0x000fe20000100800 */
[----:B------:R-:W-:Y:S01]  /*0e00*/  @!P5 IMAD.IADD R11, R11, 0x1, -R0 ;  /* 0x000000010b0bd824 */ /* 0x000fe200078e0a00 */
[----:B------:R-:W-:Y:S01]  /*0e10*/  IABS R6, R8 ;  /* 0x0000000800067213 */ /* 0x000fe20000000000 */
[----:B------:R-:W-:Y:S01]  /*0e20*/  IMAD.HI.U32 R4, R26, R19, RZ ;  /* 0x000000131a047227 */ /* 0x000fe200078e00ff */
[----:B------:R-:W-:-:S03]  /*0e30*/  ISETP.GE.AND P5, PT, R16, RZ, PT ;  /* 0x000000ff1000720c */ /* 0x000fc60003fa6270 */
[----:B------:R-:W-:Y:S01]  /*0e40*/  @!P0 IMAD.IADD R13, R13, 0x1, -R0 ;  /* 0x000000010d0d8824 */ /* 0x000fe200078e0a00 */
[----:B------:R-:W-:Y:S01]  /*0e50*/  ISETP.GT.U32.AND P0, PT, R0, R11, PT ;  /* 0x0000000b0000720c */ /* 0x000fe20003f04070 */
[----:B------:R-:W-:Y:S02]  /*0e60*/  IMAD.MOV R5, RZ, RZ, -R4 ;  /* 0x000000ffff057224 */ /* 0x000fe400078e0a04 */
[----:B------:R-:W-:Y:S01]  /*0e70*/  @!P4 IMAD.IADD R9, R9, 0x1, -R0 ;  /* 0x000000010909c824 */ /* 0x000fe200078e0a00 */
[----:B------:R-:W-:Y:S01]  /*0e80*/  ISETP.GE.AND P4, PT, R14, RZ, PT ;  /* 0x000000ff0e00720c */ /* 0x000fe20003f86270 */
[----:B------:R-:W-:Y:S02]  /*0e90*/  IMAD.MOV.U32 R17, RZ, RZ, R6 ;  /* 0x000000ffff117224 */ /* 0x000fe400078e0006 */
[----:B------:R-:W-:Y:S01]  /*0ea0*/  @!P6 IMAD.IADD R15, R15, 0x1, -R0 ;  /* 0x000000010f0fe824 */ /* 0x000fe200078e0a00 */
[C---:B------:R-:W-:Y:S01]  /*0eb0*/  ISETP.GT.U32.AND P6, PT, R0.reuse, R13, PT ;  /* 0x0000000d0000720c */ /* 0x040fe20003fc4070 */
[----:B------:R-:W-:-:S02]  /*0ec0*/  IMAD R5, R0, R5, R19 ;  /* 0x0000000500057224 */ /* 0x000fc400078e0213 */
[----:B------:R-:W-:Y:S02]  /*0ed0*/  IMAD.MOV.U32 R6, RZ, RZ, R9 ;  /* 0x000000ffff067224 */ /* 0x000fe400078e0009 */
[----:B------:R-:W-:Y:S01]  /*0ee0*/  IMAD.HI.U32 R4, R26, R17, RZ ;  /* 0x000000111a047227 */ /* 0x000fe200078e00ff */
[----:B------:R-:W-:Y:S02]  /*0ef0*/  @!P0 IADD3 R11, PT, PT, R11, -R0, RZ ;  /* 0x800000000b0b8210 */ /* 0x000fe40007ffe0ff */
[----:B------:R-:W-:Y:S01]  /*0f00*/  ISETP.GE.AND P0, PT, R12, RZ, PT ;  /* 0x000000ff0c00720c */ /* 0x000fe20003f06270 */
[----:B------:R-:W-:Y:S01]  /*0f10*/  @!P2 IMAD.MOV R6, RZ, RZ, -R6 ;  /* 0x000000ffff06a224 */ /* 0x000fe200078e0a06 */
[----:B------:R-:W-:Y:S01]  /*0f20*/  ISETP.GT.U32.AND P2, PT, R0, R5, PT ;  /* 0x000000050000720c */ /* 0x000fe20003f44070 */
[----:B------:R-:W-:Y:S02]  /*0f30*/  IMAD.MOV R4, RZ, RZ, -R4 ;  /* 0x000000ffff047224 */ /* 0x000fe400078e0a04 */
[----:B------:R-:W-:Y:S01]  /*0f40*/  @!P3 IMAD.MOV R20, RZ, RZ, -R20 ;  /* 0x000000ffff14b224 */ /* 0x000fe200078e0a14 */
[----:B------:R-:W-:Y:S01]  /*0f50*/  ISETP.GE.AND P3, PT, R10, RZ, PT ;  /* 0x000000ff0a00720c */ /* 0x000fe20003f66270 */
[----:B------:R-:W-:-:S02]  /*0f60*/  IMAD.MOV.U32 R18, RZ, RZ, R7 ;  /* 0x000000ffff127224 */ /* 0x000fc400078e0007 */
[----:B------:R-:W-:Y:S01]  /*0f70*/  IMAD R7, R0, R4, R17 ;  /* 0x0000000400077224 */ /* 0x000fe200078e0211 */
[----:B------:R-:W-:Y:S01]  /*0f80*/  STL [R1+0x62c], R20 ;  /* 0x00062c1401007387 */ /* 0x000fe20000100800 */
[----:B------:R-:W-:Y:S02]  /*0f90*/  @!P6 IMAD.IADD R13, R13, 0x1, -R0 ;  /* 0x000000010d0de824 */ /* 0x000fe400078e0a00 */
[----:B------:R-:W-:Y:S01]  /*0fa0*/  VIADD R14, R164, 0xa ;  /* 0x0000000aa40e7836 */ /* 0x000fe20000000000 */
[C---:B------:R-:W-:Y:S01]  /*0fb0*/  ISETP.GT.U32.AND P6, PT, R0.reuse, R7, PT ;  /* 0x000000070000720c */ /* 0x040fe20003fc4070 */
[----:B------:R-:W-:Y:S01]  /*0fc0*/  @!P1 IMAD.MOV R18, RZ, RZ, -R18 ;  /* 0x000000ffff129224 */ /* 0x000fe200078e0a12 */
[----:B------:R-:W-:Y:S01]  /*0fd0*/  ISETP.GT.U32.AND P1, PT, R0, R15, PT ;  /* 0x0000000f0000720c */ /* 0x000fe20003f24070 */
[----:B------:R-:W-:Y:S01]  /*0fe0*/  VIADD R10, R164, 0x9 ;  /* 0x00000009a40a7836 */ /* 0x000fe20000000000 */
[----:B------:R-:W-:Y:S01]  /*0ff0*/  IABS R17, R14 ;  /* 0x0000000e00117213 */ /* 0x000fe20000000000 */
[----:B------:R-:W-:Y:S01]  /*1000*/  @!P2 IMAD.IADD R5, R5, 0x1, -R0 ;  /* 0x000000010505a824 */ /* 0x000fe200078e0a00 */
[----:B------:R-:W-:Y:S01]  /*1010*/  STL [R1+0x628], R18 ;  /* 0x0006281201007387 */ /* 0x000fe20000100800 */
[----:B------:R-:W-:Y:S01]  /*1020*/  IMAD.MOV.U32 R16, RZ, RZ, R11 ;  /* 0x000000ffff107224 */ /* 0x000fe200078e000b */
[----:B------:R-:W-:Y:S01]  /*1030*/  IABS R9, R10 ;  /* 0x0000000a00097213 */ /* 0x000fe20000000000 */
[----:B------:R-:W-:Y:S01]  /*1040*/  IMAD.MOV.U32 R12, RZ, RZ, R13 ;  /* 0x000000ffff0c7224 */ /* 0x000fe200078e000d */
[----:B------:R0:W-:Y:S01]  /*1050*/  STL [R1+0x624], R6 ;  /* 0x0006240601007387 */ /* 0x0001e20000100800 */
[----:B------:R-:W-:Y:S01]  /*1060*/  @!P3 IMAD.MOV R16, RZ, RZ, -R16 ;  /* 0x000000ffff10b224 */ /* 0x000fe200078e0a10 */
[----:B------:R-:W-:Y:S01]  /*1070*/  ISETP.GT.U32.AND P3, PT, R0, R5, PT ;  /* 0x000000050000720c */ /* 0x000fe20003f64070 */
[----:B------:R-:W-:Y:S01]  /*1080*/  IMAD.HI.U32 R4, R26, R9, RZ ;  /* 0x000000091a047227 */ /* 0x000fe200078e00ff */
[----:B------:R-:W-:-:S02]  /*1090*/  ISETP.GE.AND P2, PT, R10, RZ, PT ;  /* 0x000000ff0a00720c */ /* 0x000fc40003f46270 */
[----:B------:R-:W-:Y:S01]  /*10a0*/  STL [R1+0x620], R16 ;  /* 0x0006201001007387 */ /* 0x000fe20000100800 */
[--C-:B------:R-:W-:Y:S02]  /*10b0*/  @!P6 IMAD.IADD R7, R7, 0x1, -R0.reuse ;  /* 0x000000010707e824 */ /* 0x100fe400078e0a00 */
[----:B------:R-:W-:Y:S01]  /*10c0*/  @!P1 IMAD.IADD R15, R15, 0x1, -R0 ;  /* 0x000000010f0f9824 */ /* 0x000fe200078e0a00 */
[----:B------:R-:W-:Y:S01]  /*10d0*/  ISETP.GE.AND P1, PT, R8, RZ, PT ;  /* 0x000000ff0800720c */ /* 0x000fe20003f26270 */
[----:B0-----:R-:W-:Y:S01]  /*10e0*/  IMAD.HI.U32 R6, R26, R17, RZ ;  /* 0x000000111a067227 */ /* 0x001fe200078e00ff */
[----:B------:R-:W-:-:S03]  /*10f0*/  ISETP.GT.U32.AND P6, PT, R0, R7, PT ;  /* 0x000000070000720c */ /* 0x000fc60003fc4070 */
[----:B------:R-:W-:Y:S02]  /*1100*/  IMAD.MOV R6, RZ, RZ, -R6 ;  /* 0x000000ffff067224 */ /* 0x000fe400078e0a06 */
[----:B------:R-:W-:Y:S02]  /*1110*/  IMAD.MOV R4, RZ, RZ, -R4 ;  /* 0x000000ffff047224 */ /* 0x000fe400078e0a04 */
[----:B------:R-:W-:Y:S02]  /*1120*/  VIADD R8, R164, 0xb ;  /* 0x0000000ba4087836 */ /* 0x000fe40000000000 */
[C---:B------:R-:W-:Y:S02]  /*1130*/  IMAD R11, R0.reuse, R6, R17 ;  /* 0x00000006000b7224 */ /* 0x040fe400078e0211 */
[C---:B------:R-:W-:Y:S01]  /*1140*/  IMAD R9, R0.reuse, R4, R9 ;  /* 0x0000000400097224 */ /* 0x040fe200078e0209 */
[----:B------:R-:W-:Y:S01]  /*1150*/  IABS R19, R8 ;  /* 0x0000000800137213 */ /* 0x000fe20000000000 */
[----:B------:R-:W-:Y:S01]  /*1160*/  @!P3 IMAD.IADD R5, R5, 0x1, -R0 ;  /* 0x000000010505b824 */ /* 0x000fe200078e0a00 */
[C---:B------:R-:W-:Y:S01]  /*1170*/  ISETP.GT.U32.AND P3, PT, R0.reuse, R11, PT ;  /* 0x0000000b0000720c */ /* 0x040fe20003f64070 */
[----:B------:R-:W-:Y:S01]  /*1180*/  @!P4 IMAD.MOV R12, RZ, RZ, -R12 ;  /* 0x000000ffff0cc224 */ /* 0x000fe200078e0a0c */
[----:B------:R-:W-:Y:S01]  /*1190*/  ISETP.GT.U32.AND P4, PT, R0, R9, PT ;  /* 0x000000090000720c */ /* 0x000fe20003f84070 */
[----:B------:R-:W-:-:S03]  /*11a0*/  IMAD.HI.U32 R4, R26, R19, RZ ;  /* 0x000000131a047227 */ /* 0x000fc600078e00ff */
[----:B------:R0:W-:Y:S01]  /*11b0*/  STL [R1+0x61c], R12 ;  /* 0x00061c0c01007387 */ /* 0x0001e20000100800 */
[----:B------:R-:W-:Y:S02]  /*11c0*/  IMAD.MOV R4, RZ, RZ, -R4 ;  /* 0x000000ffff047224 */ /* 0x000fe400078e0a04 */
[--C-:B------:R-:W-:Y:S01]  /*11d0*/  @!P6 IMAD.IADD R7, R7, 0x1, -R0.reuse ;  /* 0x000000010707e824 */ /* 0x100fe200078e0a00 */
[----:B------:R-:W-:Y:S01]  /*11e0*/  ISETP.GE.AND P6, PT, R8, RZ, PT ;  /* 0x000000ff0800720c */ /* 0x000fe20003fc6270 */
[----:B------:R-:W-:Y:S02]  /*11f0*/  IMAD.MOV.U32 R6, RZ, RZ, R5 ;  /* 0x000000ffff067224 */ /* 0x000fe400078e0005 */
[----:B------:R-:W-:Y:S02]  /*1200*/  IMAD R13, R0, R4, R19 ;  /* 0x00000004000d7224 */ /* 0x000fe400078e0213 */
[----:B------:R-:W-:Y:S01]  /*1210*/  IMAD.MOV.U32 R5, RZ, RZ, R7 ;  /* 0x000000ffff057224 */ /* 0x000fe200078e0007 */
[----:B------:R-:W-:Y:S01]  /*1220*/  @!P4 IADD3 R9, PT, PT, R9, -R0, RZ ;  /* 0x800000000909c210 */ /* 0x000fe20007ffe0ff */
[----:B------:R-:W-:-:S02]  /*1230*/  @!P3 IMAD.IADD R11, R11, 0x1, -R0 ;  /* 0x000000010b0bb824 */ /* 0x000fc400078e0a00 */
[C---:B------:R-:W-:Y:S02]  /*1240*/  VIADD R4, R164.reuse, 0xc ;  /* 0x0000000ca4047836 */ /* 0x040fe40000000000 */
[----:B------:R-:W-:Y:S01]  /*1250*/  VIADD R8, R164, 0xd ;  /* 0x0000000da4087836 */ /* 0x000fe20000000000 */
[C---:B------:R-:W-:Y:S01]  /*1260*/  ISETP.GT.U32.AND P3, PT, R0.reuse, R11, PT ;  /* 0x0000000b0000720c */ /* 0x040fe20003f64070 */
[----:B------:R-:W-:Y:S01]  /*1270*/  @!P1 IMAD.MOV R5, RZ, RZ, -R5 ;  /* 0x000000ffff059224 */ /* 0x000fe200078e0a05 */
[----:B------:R-:W-:Y:S01]  /*1280*/  ISETP.GT.U32.AND P1, PT, R0, R13, PT ;  /* 0x0000000d0000720c */ /* 0x000fe20003f24070 */
[----:B------:R-:W-:Y:S01]  /*1290*/  IMAD.MOV.U32 R10, RZ, RZ, R15 ;  /* 0x000000ffff0a7224 */ /* 0x000fe200078e000f */
[----:B------:R-:W-:Y:S01]  /*12a0*/  ISETP.GE.AND P4, PT, R4, RZ, PT ;  /* 0x000000ff0400720c */ /* 0x000fe20003f86270 */
[----:B------:R-:W-:Y:S01]  /*12b0*/  @!P0 IMAD.MOV R6, RZ, RZ, -R6 ;  /* 0x000000ffff068224 */ /* 0x000fe200078e0a06 */
[----:B------:R-:W-:Y:S01]  /*12c0*/  ISETP.GT.U32.AND P0, PT, R0, R9, PT ;  /* 0x000000090000720c */ /* 0x000fe20003f04070 */
[----:B------:R-:W-:Y:S01]  /*12d0*/  @!P5 IMAD.MOV R10, RZ, RZ, -R10 ;  /* 0x000000ffff0ad224 */ /* 0x000fe200078e0a0a */
[----:B------:R-:W-:Y:S01]  /*12e0*/  IABS R15, R4 ;  /* 0x00000004000f7213 */ /* 0x000fe20000000000 */
[C---:B0-----:R-:W-:Y:S01]  /*12f0*/  VIADD R12, R164.reuse, 0x11 ;  /* 0x00000011a40c7836 */ /* 0x041fe20000000000 */
[----:B------:R-:W-:Y:S01]  /*1300*/  IABS R4, R8 ;  /* 0x0000000800047213 */ /* 0x000fe20000000000 */
[----:B------:R-:W-:Y:S01]  /*1310*/  VIADD R16, R164, 0x13 ;  /* 0x00000013a4107836 */ /* 0x000fe20000000000 */
[----:B------:R-:W-:Y:S01]  /*1320*/  ISETP.GE.AND P5, PT, R14, RZ, PT ;  /* 0x000000ff0e00720c */ /* 0x000fe20003fa6270 */
[----:B------:R0:W-:Y:S01]  /*1330*/  STL [R1+0x618], R10 ;  /* 0x0006180a01007387 */ /* 0x0001e20000100800 */
[----:B------:R-:W-:-:S02]  /*1340*/  @!P3 IMAD.IADD R11, R11, 0x1, -R0 ;  /* 0x000000010b0bb824 */ /* 0x000fc400078e0a00 */
[----:B------:R-:W-:Y:S01]  /*1350*/  IMAD.MOV.U32 R7, RZ, RZ, R4 ;  /* 0x000000ffff077224 */ /* 0x000fe200078e0004 */
[----:B------:R-:W-:Y:S01]  /*1360*/  STL [R1+0x614], R6 ;  /* 0x0006140601007387 */ /* 0x000fe20000100800 */
[----:B------:R-:W-:Y:S01]  /*1370*/  IMAD.HI.U32 R4, R26, R15, RZ ;  /* 0x0000000f1a047227 */ /* 0x000fe200078e00ff */
[----:B------:R-:W-:Y:S02]  /*1380*/  IABS R21, R16 ;  /* 0x0000001000157213 */ /* 0x000fe40000000000 */
[----:B------:R1:W-:Y:S01]  /*1390*/  STL [R1+0x610], R5 ;  /* 0x0006100501007387 */ /* 0x0003e20000100800 */
[----:B------:R-:W-:Y:S02]  /*13a0*/  @!P1 IMAD.IADD R13, R13, 0x1, -R0 ;  /* 0x000000010d0d9824 */ /* 0x000fe400078e0a00 */
[----:B------:R-:W-:Y:S02]  /*13b0*/  IMAD.MOV R4, RZ, RZ, -R4 ;  /* 0x000000ffff047224 */ /* 0x000fe400078e0a04 */
[----:B------:R-:W-:Y:S01]  /*13c0*/  @!P0 IMAD.IADD R9, R9, 0x1, -R0 ;  /* 0x0000000109098824 */ /* 0x000fe200078e0a00 */
[----:B------:R-:W-:Y:S01]  /*13d0*/  ISETP.GE.AND P0, PT, R8, RZ, PT ;  /* 0x000000ff0800720c */ /* 0x000fe20003f06270 */
[----:B------:R-:W-:Y:S01]  /*13e0*/  IMAD.MOV.U32 R18, RZ, RZ, R11 ;  /* 0x000000ffff127224 */ /* 0x000fe200078e000b */
[----:B------:R-:W-:Y:S01]  /*13f0*/  ISETP.GT.U32.AND P1, PT, R0, R13, PT ;  /* 0x0000000d0000720c */ /* 0x000fe20003f24070 */
[----:B0-----:R-:W-:-:S02]  /*1400*/  VIADD R10, R164, 0xe ;  /* 0x0000000ea40a7836 */ /* 0x001fc40000000000 */
[----:B-1----:R-:W-:-:S03]  /*1410*/  IMAD.HI.U32 R5, R26, R7, RZ ;  /* 0x000000071a057227 */ /* 0x002fc600078e00ff */
[----:B------:R-:W-:Y:S01]  /*1420*/  IABS R17, R10 ;  /* 0x0000000a00117213 */ /* 0x000fe20000000000 */
[----:B------:R-:W-:Y:S01]  /*1430*/  IMAD.MOV R8, RZ, RZ, -R5 ;  /* 0x000000ffff087224 */ /* 0x000fe200078e0a05 */
[----:B------:R-:W-:Y:S01]  /*1440*/  ISETP.GE.AND P3, PT, R10, RZ, PT ;  /* 0x000000ff0a00720c */ /* 0x000fe20003f66270 */
[C---:B------:R-:W-:Y:S02]  /*1450*/  IMAD R5, R0.reuse, R4, R15 ;  /* 0x0000000400057224 */ /* 0x040fe400078e020f */
[----:B------:R-:W-:Y:S02]  /*1460*/  @!P5 IMAD.MOV R18, RZ, RZ, -R18 ;  /* 0x000000ffff12d224 */ /* 0x000fe400078e0a12 */
[C---:B------:R-:W-:Y:S01]  /*1470*/  IMAD R7, R0.reuse, R8, R7 ;  /* 0x0000000800077224 */ /* 0x040fe200078e0207 */
[----:B------:R-:W-:Y:S01]  /*1480*/  ISETP.GT.U32.AND P5, PT, R0, R5, PT ;  /* 0x000000050000720c */ /* 0x000fe20003fa4070 */
[----:B------:R-:W-:Y:S01]  /*1490*/  VIADD R4, R164, 0xf ;  /* 0x0000000fa4047836 */ /* 0x000fe20000000000 */
[----:B------:R-:W-:Y:S01]  /*14a0*/  @!P1 IADD3 R13, PT, PT, R13, -R0, RZ ;  /* 0x800000000d0d9210 */ /* 0x000fe20007ffe0ff */
[----:B------:R-:W-:Y:S01]  /*14b0*/  IMAD.MOV.U32 R19, RZ, RZ, R9 ;  /* 0x000000ffff137224 */ /* 0x000fe200078e0009 */
[----:B------:R-:W-:Y:S01]  /*14c0*/  ISETP.GT.U32.AND P1, PT, R0, R7, PT ;  /* 0x000000070000720c */ /* 0x000fe20003f24070 */
[----:B------:R-:W-:Y:S01]  /*14d0*/  IMAD.HI.U32 R6, R26, R17, RZ ;  /* 0x000000111a067227 */ /* 0x000fe200078e00ff */
[----:B------:R-:W-:-:S03]  /*14e0*/  IABS R9, R4 ;  /* 0x0000000400097213 */ /* 0x000fc60000000000 */
[----:B------:R-:W-:Y:S01]  /*14f0*/  @!P2 IMAD.MOV R19, RZ, RZ, -R19 ;  /* 0x000000ffff13a224 */ /* 0x000fe200078e0a13 */
[----:B------:R-:W-:Y:S01]  /*1500*/  ISETP.GE.AND P2, PT, R4, RZ, PT ;  /* 0x000000ff0400720c */ /* 0x000fe20003f46270 */
[----:B------:R-:W-:Y:S02]  /*1510*/  VIADD R10, R164, 0x10 ;  /* 0x00000010a40a7836 */ /* 0x000fe40000000000 */
[----:B------:R-:W-:Y:S01]  /*1520*/  @!P5 IMAD.IADD R5, R5, 0x1, -R0 ;  /* 0x000000010505d824 */ /* 0x000fe200078e0a00 */
[----:B------:R-:W-:Y:S01]  /*1530*/  STL [R1+0x60c], R19 ;  /* 0x00060c1301007387 */ /* 0x000fe20000100800 */
[----:B------:R-:W-:Y:S01]  /*1540*/  IMAD.MOV R6, RZ, RZ, -R6 ;  /* 0x000000ffff067224 */ /* 0x000fe200078e0a06 */
[----:B------:R-:W-:Y:S01]  /*1550*/  IABS R11, R10 ;  /* 0x0000000a000b7213 */ /* 0x000fe20000000000 */
[----:B------:R-:W-:Y:S01]  /*1560*/  IMAD.HI.U32 R4, R26, R9, RZ ;  /* 0x000000091a047227 */ /* 0x000fe200078e00ff */
[----:B------:R-:W-:Y:S01]  /*1570*/  ISETP.GT.U32.AND P5, PT, R0, R5, PT ;  /* 0x000000050000720c */ /* 0x000fe20003fa4070 */
[----:B------:R0:W-:Y:S02]  /*1580*/  STL [R1+0x608], R18 ;  /* 0x0006081201007387 */ /* 0x0001e40000100800 */
[----:B------:R-:W-:-:S02]  /*1590*/  @!P1 IMAD.IADD R7, R7, 0x1, -R0 ;  /* 0x0000000107079824 */ /* 0x000fc400078e0a00 */
[C---:B------:R-:W-:Y:S01]  /*15a0*/  IMAD R15, R0.reuse, R6, R17 ;  /* 0x00000006000f7224 */ /* 0x040fe200078e0211 */
[----:B------:R-:W-:Y:S01]  /*15b0*/  IABS R17, R12 ;  /* 0x0000000c00117213 */ /* 0x000fe20000000000 */
[----:B------:R-:W-:Y:S01]  /*15c0*/  IMAD.MOV R4, RZ, RZ, -R4 ;  /* 0x000000ffff047224 */ /* 0x000fe200078e0a04 */
[----:B------:R-:W-:Y:S01]  /*15d0*/  ISETP.GT.U32.AND P1, PT, R0, R7, PT ;  /* 0x000000070000720c */ /* 0x000fe20003f24070 */
[----:B------:R-:W-:Y:S02]  /*15e0*/  VIADD R14, R164, 0x12 ;  /* 0x00000012a40e7836 */ /* 0x000fe40000000000 */
[----:B0-----:R-:W-:Y:S02]  /*15f0*/  IMAD.MOV.U32 R18, RZ, RZ, R13 ;  /* 0x000000ffff127224 */ /* 0x001fe400078e000d */
[C---:B------:R-:W-:Y:S01]  /*1600*/  IMAD R9, R0.reuse, R4, R9 ;  /* 0x0000000400097224 */ /* 0x040fe200078e0209 */
[----:B------:R-:W-:Y:S01]  /*1610*/  IABS R19, R14 ;  /* 0x0000000e00137213 */ /* 0x000fe20000000000 */
[----:B------:R-:W-:Y:S01]  /*1620*/  @!P6 IMAD.MOV R18, RZ, RZ, -R18 ;  /* 0x000000ffff12e224 */ /* 0x000fe200078e0a12 */
[----:B------:R-:W-:Y:S01]  /*1630*/  ISETP.GT.U32.AND P6, PT, R0, R15, PT ;  /* 0x0000000f0000720c */ /* 0x000fe20003fc4070 */
[----:B------:R-:W-:-:S03]  /*1640*/  IMAD.HI.U32 R6, R26, R11, RZ ;  /* 0x0000000b1a067227 */ /* 0x000fc600078e00ff */
[----:B------:R0:W-:Y:S01]  /*1650*/  STL [R1+0x604], R18 ;  /* 0x0006041201007387 */ /* 0x0001e20000100800 */
[----:B------:R-:W-:Y:S01]  /*1660*/  @!P5 IMAD.IADD R5, R5, 0x1, -R0 ;  /* 0x000000010505d824 */ /* 0x000fe200078e0a00 */
[----:B------:R-:W-:Y:S01]  /*1670*/  ISETP.GT.U32.AND P5, PT, R0, R9, PT ;  /* 0x000000090000720c */ /* 0x000fe20003fa4070 */
[----:B------:R-:W-:Y:S02]  /*1680*/  IMAD.MOV R6, RZ, RZ, -R6 ;  /* 0x000000ffff067224 */ /* 0x000fe400078e0a06 */
[----:B------:R-:W-:-:S04]  /*1690*/  IMAD.HI.U32 R8, R26, R17, RZ ;  /* 0x000000111a087227 */ /* 0x000fc800078e00ff */
[----:B------:R-:W-:Y:S02]  /*16a0*/  IMAD R11, R0, R6, R11 ;  /* 0x00000006000b7224 */ /* 0x000fe400078e020b */
[----:B------:R-:W-:Y:S02]  /*16b0*/  IMAD.MOV R8, RZ, RZ, -R8 ;  /* 0x000000ffff087224 */ /* 0x000fe400078e0a08 */
[----:B------:R-:W-:-:S04]  /*16c0*/  IMAD.HI.U32 R4, R26, R19, RZ ;  /* 0x000000131a047227 */ /* 0x000fc800078e00ff */
[----:B------:R-:W-:-:S04]  /*16d0*/  IMAD.HI.U32 R6, R26, R21, RZ ;  /* 0x000000151a067227 */ /* 0x000fc800078e00ff */
[--C-:B------:R-:W-:Y:S01]  /*16e0*/  @!P1 IMAD.IADD R7, R7, 0x1, -R0.reuse ;  /* 0x0000000107079824 */ /* 0x100fe200078e0a00 */
[C---:B------:R-:W-:Y:S01]  /*16f0*/  ISETP.GT.U32.AND P1, PT, R0.reuse, R11, PT ;  /* 0x0000000b0000720c */ /* 0x040fe20003f24070 */
[----:B------:R-:W-:Y:S02]  /*1700*/  @!P6 IMAD.IADD R15, R15, 0x1, -R0 ;  /* 0x000000010f0fe824 */ /* 0x000fe400078e0a00 */
[C---:B------:R-:W-:Y:S02]  /*1710*/  IMAD R13, R0.reuse, R8, R17 ;  /* 0x00000008000d7224 */ /* 0x040fe400078e0211 */
[----:B------:R-:W-:Y:S02]  /*1720*/  IMAD.MOV R4, RZ, RZ, -R4 ;  /* 0x000000ffff047224 */ /* 0x000fe400078e0a04 */
[----:B------:R-:W-:Y:S01]  /*1730*/  IMAD.MOV R6, RZ, RZ, -R6 ;  /* 0x000000ffff067224 */ /* 0x000fe200078e0a06 */
[----:B------:R-:W-:Y:S01]  /*1740*/  ISETP.GT.U32.AND P6, PT, R0, R13, PT ;  /* 0x0000000d0000720c */ /* 0x000fe20003fc4070 */
[----:B0-----:R-:W-:-:S02]  /*1750*/  VIADD R18, R164, 0x14 ;  /* 0x00000014a4127836 */ /* 0x001fc40000000000 */
[----:B------:R-:W-:Y:S01]  /*1760*/  @!P5 IMAD.IADD R9, R9, 0x1, -R0 ;  /* 0x000000010909d824 */ /* 0x000fe200078e0a00 */
[C---:B------:R-:W-:Y:S01]  /*1770*/  ISETP.GT.U32.AND P5, PT, R0.reuse, R15, PT ;  /* 0x0000000f0000720c */ /* 0x040fe20003fa4070 */
[C---:B------:R-:W-:Y:S02]  /*1780*/  IMAD R17, R0.reuse, R4, R19 ;  /* 0x0000000400117224 */ /* 0x040fe400078e0213 */
[----:B------:R-:W-:Y:S01]  /*1790*/  IMAD R19, R0, R6, R21 ;  /* 0x0000000600137224 */ /* 0x000fe200078e0215 */
[----:B------:R-:W-:Y:S01]  /*17a0*/  IABS R21, R18 ;  /* 0x0000001200157213 */ /* 0x000fe20000000000 */
[----:B------:R-:W-:Y:S02]  /*17b0*/  IMAD.MOV.U32 R23, RZ, RZ, R5 ;  /* 0x000000ffff177224 */ /* 0x000fe400078e0005 */
[----:B------:R-:W-:Y:S02]  /*17c0*/  VIADD R20, R164, 0x15 ;  /* 0x00000015a4147836 */ /* 0x000fe40000000000 */
[----:B------:R-:W-:-:S02]  /*17d0*/  @!P4 IMAD.MOV R23, RZ, RZ, -R23 ;  /* 0x000000ffff17c224 */ /* 0x000fc400078e0a17 */
[----:B------:R-:W-:Y:S02]  /*17e0*/  VIADD R22, R164, 0x16 ;  /* 0x00000016a4167836 */ /* 0x000fe40000000000 */
[----:B------:R-:W-:Y:S01]  /*17f0*/  IMAD.HI.U32 R4, R26, R21, RZ ;  /* 0x000000151a047227 */ /* 0x000fe200078e00ff */
[----:B------:R0:W-:Y:S01]  /*1800*/  STL [R1+0x600], R23 ;  /* 0x0006001701007387 */ /* 0x0001e20000100800 */
[----:B------:R-:W-:Y:S02]  /*1810*/  @!P5 IADD3 R15, PT, PT, R15, -R0, RZ ;  /* 0x800000000f0fd210 */ /* 0x000fe40007ffe0ff */
[----:B------:R-:W-:Y:S01]  /*1820*/  @!P1 IMAD.IADD R11, R11, 0x1, -R0 ;  /* 0x000000010b0b9824 */ /* 0x000fe200078e0a00 */
[C---:B------:R-:W-:Y:S01]  /*1830*/  ISETP.GT.U32.AND P1, PT, R0.reuse, R9, PT ;  /* 0x000000090000720c */ /* 0x040fe20003f24070 */
[----:B------:R-:W-:Y:S01]  /*1840*/  IMAD.MOV R4, RZ, RZ, -R4 ;  /* 0x000000ffff047224 */ /* 0x000fe200078e0a04 */
[----:B------:R-:W-:Y:S01]  /*1850*/  IABS R29, R22 ;  /* 0x00000016001d7213 */ /* 0x000fe20000000000 */
[----:B------:R-:W-:Y:S01]  /*1860*/  @!P6 IMAD.IADD R13, R13, 0x1, -R0 ;  /* 0x000000010d0de824 */ /* 0x000fe200078e0a00 */
[C---:B------:R-:W-:Y:S01]  /*1870*/  ISETP.GT.U32.AND P5, PT, R0.reuse, R17, PT ;  /* 0x000000110000720c */ /* 0x040fe20003fa4070 */
[----:B------:R-:W-:Y:S01]  /*1880*/  IMAD R5, R0, R4, R21 ;  /* 0x0000000400057224 */ /* 0x000fe200078e0215 */
[----:B0-----:R-:W-:Y:S01]  /*1890*/  IABS R23, R20 ;  /* 0x0000001400177213 */ /* 0x001fe20000000000 */
[----:B------:R-:W-:Y:S01]  /*18a0*/  IMAD.HI.U32 R6, R26, R29, RZ ;  /* 0x0000001d1a067227 */ /* 0x000fe200078e00ff */
[----:B------:R-:W-:-:S02]  /*18b0*/  ISETP.GT.U32.AND P4, PT, R0, R13, PT ;  /* 0x0000000d0000720c */ /* 0x000fc40003f84070 */
[----:B------:R-:W-:Y:S01]  /*18c0*/  ISETP.GT.U32.AND P6, PT, R0, R11, PT ;  /* 0x0000000b0000720c */ /* 0x000fe20003fc4070 */
[----:B------:R-:W-:-:S04]  /*18d0*/  IMAD.HI.U32 R4, R26, R23, RZ ;  /* 0x000000171a047227 */ /* 0x000fc800078e00ff */
[----:B------:R-:W-:Y:S02]  /*18e0*/  IMAD.MOV R4, RZ, RZ, -R4 ;  /* 0x000000ffff047224 */ /* 0x000fe400078e0a04 */
[----:B------:R-:W-:Y:S02]  /*18f0*/  IMAD.MOV R6, RZ, RZ, -R6 ;  /* 0x000000ffff067224 */ /* 0x000fe400078e0a06 */
[----:B------:R-:W-:Y:S01]  /*1900*/  @!P1 IMAD.IADD R9, R9, 0x1, -R0 ;  /* 0x0000000109099824 */ /* 0x000fe200078e0a00 */
[C---:B------:R-:W-:Y:S01]  /*1910*/  ISETP.GT.U32.AND P1, PT, R0.reuse, R19, PT ;  /* 0x000000130000720c */ /* 0x040fe20003f24070 */
[C---:B------:R-:W-:Y:S02]  /*1920*/  IMAD R21, R0.reuse, R4, R23 ;  /* 0x0000000400157224 */ /* 0x040fe400078e0217 */
[----:B------:R-:W-:Y:S02]  /*1930*/  IMAD.MOV.U32 R30, RZ, RZ, R7 ;  /* 0x000000ffff1e7224 */ /* 0x000fe400078e0007 */
[----:B------:R-:W-:-:S02]  /*1940*/  IMAD R23, R0, R6, R29 ;  /* 0x0000000600177224 */ /* 0x000fc400078e021d */
[----:B------:R-:W-:Y:S02]  /*1950*/  IMAD.MOV.U32 R28, RZ, RZ, R15 ;  /* 0x000000ffff1c7224 */ /* 0x000fe400078e000f */
[----:B------:R-:W-:Y:S02]  /*1960*/  IMAD.MOV.U32 R6, RZ, RZ, R9 ;  /* 0x000000ffff067224 */ /* 0x000fe400078e0009 */
[----:B------:R-:W-:Y:S01]  /*1970*/  @!P5 IMAD.IADD R17, R17, 0x1, -R0 ;  /* 0x000000011111d824 */ /* 0x000fe200078e0a00 */
[----:B------:R-:W-:Y:S01]  /*1980*/  ISETP.GE.AND P5, PT, R12, RZ, PT ;  /* 0x000000ff0c00720c */ /* 0x000fe20003fa6270 */
[----:B------:R-:W-:Y:S02]  /*1990*/  @!P0 IMAD.MOV R30, RZ, RZ, -R30 ;  /* 0x000000ffff1e8224 */ /* 0x000fe400078e0a1e */
[----:B------:R-:W-:Y:S01]  /*19a0*/  @!P3 IMAD.MOV R28, RZ, RZ, -R28 ;  /* 0x000000ffff1cb224 */ /* 0x000fe200078e0a1c */
[C---:B------:R-:W-:Y:S01]  /*19b0*/  ISETP.GT.U32.AND P0, PT, R0.reuse, R17, PT ;  /* 0x000000110000720c */ /* 0x040fe20003f04070 */
[----:B------:R-:W-:Y:S01]  /*19c0*/  @!P2 IMAD.MOV R6, RZ, RZ, -R6 ;  /* 0x000000ffff06a224 */ /* 0x000fe200078e0a06 */
[----:B------:R-:W-:Y:S01]  /*19d0*/  STL [R1+0x5fc], R30 ;  /* 0x0005fc1e01007387 */ /* 0x000fe20000100800 */
[--C-:B------:R-:W-:Y:S01]  /*19e0*/  @!P4 IMAD.IADD R13, R13, 0x1, -R0.reuse ;  /* 0x000000010d0dc824 */ /* 0x100fe200078e0a00 */
[----:B------:R-:W-:Y:S01]  /*19f0*/  ISETP.GT.U32.AND P4, PT, R0, R5, PT ;  /* 0x000000050000720c */ /* 0x000fe20003f84070 */
[----:B------:R-:W-:Y:S01]  /*1a00*/  @!P6 IMAD.IADD R11, R11, 0x1, -R0 ;  /* 0x000000010b0be824 */ /* 0x000fe200078e0a00 */
[----:B------:R-:W-:Y:S01]  /*1a10*/  STL [R1+0x5f8], R28 ;  /* 0x0005f81c01007387 */ /* 0x000fe20000100800 */
[----:B------:R-:W-:Y:S01]  /*1a20*/  ISETP.GE.AND P6, PT, R10, RZ, PT ;  /* 0x000000ff0a00720c */ /* 0x000fe20003fc6270 */
[----:B------:R-:W-:Y:S01]  /*1a30*/  VIADD R10, R164, 0x17 ;  /* 0x00000017a40a7836 */ /* 0x000fe20000000000 */
[----:B------:R-:W-:Y:S01]  /*1a40*/  ISETP.GT.U32.AND P3, PT, R0, R21, PT ;  /* 0x000000150000720c */ /* 0x000fe20003f64070 */
[----:B------:R0:W-:Y:S01]  /*1a50*/  STL [R1+0x5f4], R6 ;  /* 0x0005f40601007387 */ /* 0x0001e20000100800 */
[----:B------:R-:W-:-:S02]  /*1a60*/  IMAD.MOV.U32 R4, RZ, RZ, R11 ;  /* 0x000000ffff047224 */ /* 0x000fc400078e000b */
[--C-:B------:R-:W-:Y:S01]  /*1a70*/  @!P1 IMAD.IADD R19, R19, 0x1, -R0.reuse ;  /* 0x0000000113139824 */ /* 0x100fe200078e0a00 */
[----:B------:R-:W-:Y:S01]  /*1a80*/  ISETP.GE.AND P1, PT, R14, RZ, PT ;  /* 0x000000ff0e00720c */ /* 0x000fe20003f26270 */
[--C-:B------:R-:W-:Y:S01]  /*1a90*/  @!P0 IMAD.IADD R17, R17, 0x1, -R0.reuse ;  /* 0x0000000111118824 */ /* 0x100fe200078e0a00 */
[----:B------:R-:W-:Y:S01]  /*1aa0*/  IABS R8, R10 ;  /* 0x0000000a00087213 */ /* 0x000fe20000000000 */
[----:B------:R-:W-:Y:S01]  /*1ab0*/  @!P4 IMAD.IADD R5, R5, 0x1, -R0 ;  /* 0x000000010505c824 */ /* 0x000fe200078e0a00 */
[----:B------:R-:W-:Y:S01]  /*1ac0*/  ISETP.GT.U32.AND P4, PT, R0, R19, PT ;  /* 0x000000130000720c */ /* 0x000fe20003f84070 */
[----:B------:R-:W-:Y:S01]  /*1ad0*/  VIADD R9, R164, 0x1b ;  /* 0x0000001ba4097836 */ /* 0x000fe20000000000 */
[----:B------:R-:W-:Y:S01]  /*1ae0*/  ISETP.GE.AND P0, PT, R18, RZ, PT ;  /* 0x000000ff1200720c */ /* 0x000fe20003f06270 */
[----:B0-----:R-:W-:Y:S01]  /*1af0*/  IMAD.MOV.U32 R6, RZ, RZ, R13 ;  /* 0x000000ffff067224 */ /* 0x001fe200078e000d */
[----:B------:R-:W-:Y:S01]  /*1b00*/  ISETP.GT.U32.AND P2, PT, R0, R5, PT ;  /* 0x000000050000720c */ /* 0x000fe20003f44070 */
[----:B------:R-:W-:Y:S01]  /*1b10*/  @!P6 IMAD.MOV R4, RZ, RZ, -R4 ;  /* 0x000000ffff04e224 */ /* 0x000fe200078e0a04 */
[----:B------:R-:W-:Y:S01]  /*1b20*/  ISETP.GE.AND P6, PT, R16, RZ, PT ;  /* 0x000000ff1000720c */ /* 0x000fe20003fc6270 */
[----:B------:R-:W-:Y:S01]  /*1b30*/  IMAD.MOV.U32 R7, RZ, RZ, R8 ;  /* 0x000000ffff077224 */ /* 0x000fe200078e0008 */
[----:B------:R-:W-:Y:S01]  /*1b40*/  @!P5 IADD3 R6, PT, PT, -R6, RZ, RZ ;  /* 0x000000ff0606d210 */ /* 0x000fe20007ffe1ff */
[--C-:B------:R-:W-:Y:S01]  /*1b50*/  @!P3 IMAD.IADD R21, R21, 0x1, -R0.reuse ;  /* 0x000000011515b824 */ /* 0x100fe200078e0a00 */
[----:B------:R-:W-:Y:S01]  /*1b60*/  ISETP.GT.U32.AND P5, PT, R0, R23, PT ;  /* 0x000000170000720c */ /* 0x000fe20003fa4070 */
[----:B------:R0:W-:Y:S01]  /*1b70*/  STL [R1+0x5f0], R4 ;  /* 0x0005f00401007387 */ /* 0x0001e20000100800 */
[----:B------:R-:W-:Y:S01]  /*1b80*/  ISETP.GE.AND P3, PT, R10, RZ, PT ;  /* 0x000000ff0a00720c */ /* 0x000fe20003f66270 */
[----:B------:R-:W-:Y:S01]  /*1b90*/  @!P4 IMAD.IADD R19, R19, 0x1, -R0 ;  /* 0x000000011313c824 */ /* 0x000fe200078e0a00 */
[----:B------:R-:W-:Y:S01]  /*1ba0*/  ISETP.GE.AND P4, PT, R20, RZ, PT ;  /* 0x000000ff1400720c */ /* 0x000fe20003f86270 */
[----:B------:R1:W-:Y:S01]  /*1bb0*/  STL [R1+0x5ec], R6 ;  /* 0x0005ec0601007387 */ /* 0x0003e20000100800 */
[----:B------:R-:W-:-:S02]  /*1bc0*/  VIADD R10, R164, 0x1c ;  /* 0x0000001ca40a7836 */ /* 0x000fc40000000000 */
[----:B------:R-:W-:Y:S02]  /*1bd0*/  IMAD.MOV.U32 R11, RZ, RZ, R19 ;  /* 0x000000ffff0b7224 */ /* 0x000fe400078e0013 */
[----:B------:R-:W-:Y:S01]  /*1be0*/  @!P2 IMAD.IADD R5, R5, 0x1, -R0 ;  /* 0x000000010505a824 */ /* 0x000fe200078e0a00 */
[----:B------:R-:W-:Y:S01]  /*1bf0*/  ISETP.GE.AND P2, PT, R22, RZ, PT ;  /* 0x000000ff1600720c */ /* 0x000fe20003f46270 */
[----:B0-----:R-:W-:Y:S01]  /*1c00*/  IMAD.HI.U32 R4, R26, R7, RZ ;  /* 0x000000071a047227 */ /* 0x001fe200078e00ff */
[----:B------:R-:W-:-:S03]  /*1c10*/  IABS R19, R10 ;  /* 0x0000000a00137213 */ /* 0x000fc60000000000 */
[----:B------:R-:W-:Y:S02]  /*1c20*/  @!P5 IMAD.IADD R23, R23, 0x1, -R0 ;  /* 0x000000011717d824 */ /* 0x000fe400078e0a00 */
[----:B-1----:R-:W-:Y:S01]  /*1c30*/  IMAD.MOV.U32 R6, RZ, RZ, R17 ;  /* 0x000000ffff067224 */ /* 0x002fe200078e0011 */
[----:B------:R-:W-:Y:S01]  /*1c40*/  IABS R17, R9 ;  /* 0x0000000900117213 */ /* 0x000fe20000000000 */
[----:B------:R-:W-:Y:S01]  /*1c50*/  IMAD.MOV R4, RZ, RZ, -R4 ;  /* 0x000000ffff047224 */ /* 0x000fe200078e0a04 */
[C---:B------:R-:W-:Y:S01]  /*1c60*/  ISETP.GT.U32.AND P5, PT, R0.reuse, R23, PT ;  /* 0x000000170000720c */ /* 0x040fe20003fa4070 */
[----:B------:R-:W-:Y:S01]  /*1c70*/  @!P1 IMAD.MOV R6, RZ, RZ, -R6 ;  /* 0x000000ffff069224 */ /* 0x000fe200078e0a06 */
[C---:B------:R-:W-:Y:S01]  /*1c80*/  ISETP.GT.U32.AND P1, PT, R0.reuse, R21, PT ;  /* 0x000000150000720c */ /* 0x040fe20003f24070 */
[----:B------:R-:W-:Y:S02]  /*1c90*/  IMAD R7, R0, R4, R7 ;  /* 0x0000000400077224 */ /* 0x000fe400078e0207 */
[----:B------:R-:W-:Y:S01]  /*1ca0*/  @!P6 IMAD.MOV R11, RZ, RZ, -R11 ;  /* 0x000000ffff0be224 */ /* 0x000fe200078e0a0b */
[----:B------:R0:W-:Y:S01]  /*1cb0*/  STL [R1+0x5e8], R6 ;  /* 0x0005e80601007387 */ /* 0x0001e20000100800 */
[----:B------:R-:W-:-:S02]  /*1cc0*/  VIADD R4, R164, 0x18 ;  /* 0x00000018a4047836 */ /* 0x000fc40000000000 */
[----:B------:R-:W-:Y:S01]  /*1cd0*/  @!P0 IMAD.MOV R5, RZ, RZ, -R5 ;  /* 0x000000ffff058224 */ /* 0x000fe200078e0a05 */
[----:B------:R1:W-:Y:S01]  /*1ce0*/  STL [R1+0x5e4], R11 ;  /* 0x0005e40b01007387 */ /* 0x0003e20000100800 */
[----:B------:R-:W-:Y:S01]  /*1cf0*/  VIADD R8, R164, 0x1a ;  /* 0x0000001aa4087836 */ /* 0x000fe20000000000 */
[----:B------:R-:W-:Y:S01]  /*1d00*/  ISETP.GE.AND P6, PT, R4, RZ, PT ;  /* 0x000000ff0400720c */ /* 0x000fe20003fc6270 */
[--C-:B------:R-:W-:Y:S01]  /*1d10*/  @!P5 IMAD.IADD R23, R23, 0x1, -R0.reuse ;  /* 0x000000011717d824 */ /* 0x100fe200078e0a00 */
[----:B------:R-:W-:Y:S01]  /*1d20*/  ISETP.GT.U32.AND P5, PT, R0, R7, PT ;  /* 0x000000070000720c */ /* 0x000fe20003fa4070 */
[----:B------:R-:W-:Y:S01]  /*1d30*/  @!P1 IMAD.IADD R21, R21, 0x1, -R0 ;  /* 0x0000000115159824 */ /* 0x000fe200078e0a00 */
[----:B------:R-:W-:Y:S01]  /*1d40*/  IABS R4, R4 ;  /* 0x0000000400047213 */ /* 0x000fe20000000000 */
[----:B------:R3:W-:Y:S01]  /*1d50*/  STL [R1+0x5e0], R5 ;  /* 0x0005e00501007387 */ /* 0x0007e20000100800 */
[----:B0-----:R-:W-:Y:S01]  /*1d60*/  VIADD R6, R164, 0x19 ;  /* 0x00000019a4067836 */ /* 0x001fe20000000000 */
[----:B------:R-:W-:Y:S01]  /*1d70*/  IABS R13, R8 ;  /* 0x00000008000d7213 */ /* 0x000fe20000000000 */
[----:B-1----:R-:W-:Y:S01]  /*1d80*/  IMAD.MOV.U32 R11, RZ, RZ, R21 ;  /* 0x000000ffff0b7224 */ /* 0x002fe200078e0015 */
[----:B------:R-:W-:Y:S01]  /*1d90*/  ISETP.GE.AND P1, PT, R8, RZ, PT ;  /* 0x000000ff0800720c */ /* 0x000fe20003f26270 */
[----:B------:R-:W-:Y:S01]  /*1da0*/  IMAD.HI.U32 R8, R26, R17, RZ ;  /* 0x000000111a087227 */ /* 0x000fe200078e00ff */
[----:B------:R-:W-:-:S02]  /*1db0*/  IABS R15, R6 ;  /* 0x00000006000f7213 */ /* 0x000fc40000000000 */
[----:B------:R-:W-:Y:S01]  /*1dc0*/  @!P4 IADD3 R11, PT, PT, -R11, RZ, RZ ;  /* 0x000000ff0b0bc210 */ /* 0x000fe20007ffe1ff */
[----:B------:R-:W-:Y:S01]  /*1dd0*/  IMAD.MOV R8, RZ, RZ, -R8 ;  /* 0x000000ffff087224 */ /* 0x000fe200078e0a08 */
[----:B------:R-:W-:Y:S01]  /*1de0*/  ISETP.GE.AND P4, PT, R9, RZ, PT ;  /* 0x000000ff0900720c */ /* 0x000fe20003f86270 */
[----:B---3--:R-:W-:Y:S01]  /*1df0*/  IMAD.MOV.U32 R5, RZ, RZ, R23 ;  /* 0x000000ffff057224 */ /* 0x008fe200078e0017 */
[----:B------:R-:W-:Y:S01]  /*1e00*/  ISETP.GE.AND P0, PT, R6, RZ, PT ;  /* 0x000000ff0600720c */ /* 0x000fe20003f06270 */
[----:B------:R-:W-:Y:S01]  /*1e10*/  @!P5 IMAD.IADD R7, R7, 0x1, -R0 ;  /* 0x000000010707d824 */ /* 0x000fe200078e0a00 */
[----:B------:R-:W-:Y:S01]  /*1e20*/  STL [R1+0x5dc], R11 ;  /* 0x0005dc0b01007387 */ /* 0x000fe20000100800 */
[----:B------:R-:W-:Y:S02]  /*1e30*/  IMAD.MOV.U32 R9, RZ, RZ, R4 ;  /* 0x000000ffff097224 */ /* 0x000fe400078e0004 */
[----:B------:R-:W-:Y:S01]  /*1e40*/  @!P2 IMAD.MOV R5, RZ, RZ, -R5 ;  /* 0x000000ffff05a224 */ /* 0x000fe200078e0a05 */
[----:B------:R-:W-:Y:S01]  /*1e50*/  ISETP.GT.U32.AND P5, PT, R0, R7, PT ;  /* 0x000000070000720c */ /* 0x000fe20003fa4070 */
[----:B------:R-:W-:Y:S01]  /*1e60*/  IMAD.HI.U32 R4, R26, R9, RZ ;  /* 0x000000091a047227 */ /* 0x000fe200078e00ff */
[----:B------:R-:W-:-:S02]  /*1e70*/  ISETP.GE.AND P2, PT, R10, RZ, PT ;  /* 0x000000ff0a00720c */ /* 0x000fc40003f46270 */
[----:B------:R0:W-:Y:S01]  /*1e80*/  STL [R1+0x5d8], R5 ;  /* 0x0005d80501007387 */ /* 0x0001e20000100800 */
[----:B------:R-:W-:Y:S02]  /*1e90*/  IMAD.MOV R10, RZ, RZ, -R4 ;  /* 0x000000ffff0a7224 */ /* 0x000fe400078e0a04 */
[----:B------:R-:W-:-:S04]  /*1ea0*/  IMAD.HI.U32 R6, R26, R13, RZ ;  /* 0x0000000d1a067227 */ /* 0x000fc800078e00ff */
[----:B------:R-:W-:Y:S02]  /*1eb0*/  IMAD.MOV R6, RZ, RZ, -R6 ;  /* 0x000000ffff067224 */ /* 0x000fe400078e0a06 */
[----:B------:R-:W-:Y:S02]  /*1ec0*/  @!P5 IMAD.IADD R7, R7, 0x1, -R0 ;  /* 0x000000010707d824 */ /* 0x000fe400078e0a00 */
[----:B0-----:R-:W-:-:S04]  /*1ed0*/  IMAD.HI.U32 R5, R26, R15, RZ ;  /* 0x0000000f1a057227 */ /* 0x001fc800078e00ff */
[----:B------:R-:W-:Y:S02]  /*1ee0*/  IMAD.MOV R11, RZ, RZ, -R5 ;  /* 0x000000ffff0b7224 */ /* 0x000fe400078e0a05 */
[C---:B------:R-:W-:Y:S02]  /*1ef0*/  IMAD R5, R0.reuse, R10, R9 ;  /* 0x0000000a00057224 */ /* 0x040fe400078e0209 */
[----:B------:R-:W-:Y:S02]  /*1f00*/  IMAD.MOV.U32 R16, RZ, RZ, R7 ;  /* 0x000000ffff107224 */ /* 0x000fe400078e0007 */
[C---:B------:R-:W-:Y:S01]  /*1f10*/  IMAD R13, R0.reuse, R6, R13 ;  /* 0x00000006000d7224 */ /* 0x040fe200078e020d */
[----:B------:R-:W-:Y:S01]  /*1f20*/  ISETP.GT.U32.AND P5, PT, R0, R5, PT ;  /* 0x000000050000720c */ /* 0x000fe20003fa4070 */
[----:B------:R-:W-:Y:S02]  /*1f30*/  @!P3 IMAD.MOV R16, RZ, RZ, -R16 ;  /* 0x000000ffff10b224 */ /* 0x000fe400078e0a10 */
[----:B------:R-:W-:-:S02]  /*1f40*/  VIADD R12, R164, 0x1d ;  /* 0x0000001da40c7836 */ /* 0x000fc40000000000 */
[----:B------:R-:W-:Y:S01]  /*1f50*/  IMAD.HI.U32 R4, R26, R19, RZ ;  /* 0x000000131a047227 */ /* 0x000fe200078e00ff */
[----:B------:R0:W-:Y:S03]  /*1f60*/  STL [R1+0x5d4], R16 ;  /* 0x0005d41001007387 */ /* 0x0001e60000100800 */
[C---:B------:R-:W-:Y:S02]  /*1f70*/  IMAD R15, R0.reuse, R11, R15 ;  /* 0x0000000b000f7224 */ /* 0x040fe400078e020f */
[C---:B------:R-:W-:Y:S01]  /*1f80*/  IMAD R11, R0.reuse, R8, R17 ;  /* 0x00000008000b7224 */ /* 0x040fe200078e0211 */
[----:B------:R-:W-:Y:S01]  /*1f90*/  IABS R17, R12 ;  /* 0x0000000c00117213 */ /* 0x000fe20000000000 */
[----:B------:R-:W-:Y:S01]  /*1fa0*/  @!P5 IMAD.IADD R5, R5, 0x1, -R0 ;  /* 0x000000010505d824 */ /* 0x000fe200078e0a00 */
[----:B------:R-:W-:Y:S01]  /*1fb0*/  ISETP.GT.U32.AND P3, PT, R0, R15, PT ;  /* 0x0000000f0000720c */ /* 0x000fe20003f64070 */
[----:B------:R-:W-:-:S02]  /*1fc0*/  IMAD.MOV R4, RZ, RZ, -R4 ;  /* 0x000000ffff047224 */ /* 0x000fc400078e0a04 */
[----:B------:R-:W-:Y:S01]  /*1fd0*/  VIADD R14, R164, 0x1e ;  /* 0x0000001ea40e7836 */ /* 0x000fe20000000000 */
[C---:B------:R-:W-:Y:S01]  /*1fe0*/  ISETP.GT.U32.AND P5, PT, R0.reuse, R5, PT ;  /* 0x000000050000720c */ /* 0x040fe20003fa4070 */
[----:B------:R-:W-:Y:S02]  /*1ff0*/  IMAD R9, R0, R4, R19 ;  /* 0x0000000400097224 */ /* 0x000fe400078e0213 */
[----:B------:R-:W-:Y:S01]  /*2000*/  IMAD.HI.U32 R4, R26, R17, RZ ;  /* 0x000000111a047227 */ /* 0x000fe200078e00ff */
[----:B------:R-:W-:-:S03]  /*2010*/  IABS R29, R14 ;  /* 0x0000000e001d7213 */ /* 0x000fc60000000000 */
[----:B------:R-:W-:Y:S02]  /*2020*/  IMAD.MOV R4, RZ, RZ, -R4 ;  /* 0x000000ffff047224 */ /* 0x000fe400078e0a04 */
[----:B------:R-:W-:Y:S02]  /*2030*/  VIADD R44, R164, 0x1f ;  /* 0x0000001fa42c7836 */ /* 0x000fe40000000000 */
[----:B------:R-:W-:Y:S02]  /*2040*/  IMAD R7, R0, R4, R17 ;  /* 0x0000000400077224 */ /* 0x000fe400078e0211 */
[----:B------:R-:W-:Y:S01]  /*2050*/  @!P5 IADD3 R5, PT, PT, R5, -R0, RZ ;  /* 0x800000000505d210 */ /* 0x000fe20007ffe0ff */
[----:B------:R-:W-:Y:S01]  /*2060*/  IMAD.HI.U32 R4, R26, R29, RZ ;  /* 0x0000001d1a047227 */ /* 0x000fe200078e00ff */
[----:B------:R-:W-:Y:S02]  /*2070*/  ISETP.GT.U32.AND P5, PT, R0, R13, PT ;  /* 0x0000000d0000720c */ /* 0x000fe40003fa4070 */
[----:B------:R-:W-:Y:S01]  /*2080*/  IABS R33, R44 ;  /* 0x0000002c00217213 */ /* 0x000fe20000000000 */
[----:B0-----:R-:W-:-:S02]  /*2090*/  IMAD.MOV.U32 R16, RZ, RZ, R5 ;  /* 0x000000ffff107224 */ /* 0x001fc400078e0005 */
[----:B------:R-:W-:Y:S02]  /*20a0*/  @!P3 IMAD.IADD R15, R15, 0x1, -R0 ;  /* 0x000000010f0fb824 */ /* 0x000fe400078e0a00 */
[----:B------:R-:W-:Y:S01]  /*20b0*/  @!P6 IMAD.MOV R16, RZ, RZ, -R16 ;  /* 0x000000ffff10e224 */ /* 0x000fe200078e0a10 */
[C---:B------:R-:W-:Y:S01]  /*20c0*/  ISETP.GT.U32.AND P6, PT, R0.reuse, R11, PT ;  /* 0x0000000b0000720c */ /* 0x040fe20003fc4070 */
[----:B------:R-:W-:Y:S01]  /*20d0*/  IMAD.MOV R4, RZ, RZ, -R4 ;  /* 0x000000ffff047224 */ /* 0x000fe200078e0a04 */
[----:B------:R-:W-:Y:S01]  /*20e0*/  ISETP.GT.U32.AND P3, PT, R0, R15, PT ;  /* 0x0000000f0000720c */ /* 0x000fe20003f64070 */
[----:B------:R-:W-:Y:S01]  /*20f0*/  IMAD.HI.U32 R6, R26, R33, RZ ;  /* 0x000000211a067227 */ /* 0x000fe200078e00ff */
[----:B------:R0:W-:Y:S03]  /*2100*/  STL [R1+0x5d0], R16 ;  /* 0x0005d01001007387 */ /* 0x0001e60000100800 */
[----:B------:R-:W-:-:S02]  /*2110*/  @!P5 IMAD.IADD R13, R13, 0x1, -R0 ;  /* 0x000000010d0dd824 */ /* 0x000fc400078e0a00 */
[C---:B------:R-:W-:Y:S02]  /*2120*/  IMAD R29, R0.reuse, R4, R29 ;  /* 0x00000004001d7224 */ /* 0x040fe400078e021d */
[----:B------:R-:W-:Y:S01]  /*2130*/  IMAD.MOV R6, RZ, RZ, -R6 ;  /* 0x000000ffff067224 */ /* 0x000fe200078e0a06 */
[----:B------:R-:W-:Y:S01]  /*2140*/  ISETP.GT.U32.AND P5, PT, R0, R13, PT ;  /* 0x0000000d0000720c */ /* 0x000fe20003fa4070 */
[--C-:B------:R-:W-:Y:S01]  /*2150*/  @!P6 IMAD.IADD R11, R11, 0x1, -R0.reuse ;  /* 0x000000010b0be824 */ /* 0x100fe200078e0a00 */
[----:B0-----:R-:W-:Y:S01]  /*2160*/  IADD3 R16, PT, PT, R164, 0x2a, RZ ;  /* 0x0000002aa4107810 */ /* 0x001fe20007ffe0ff */
[C---:B------:R-:W-:Y:S02]  /*2170*/  IMAD R33, R0.reuse, R6, R33 ;  /* 0x0000000600217224 */ /* 0x040fe400078e0221 */
[--C-:B------:R-:W-:Y:S01]  /*2180*/  @!P3 IMAD.IADD R15, R15, 0x1, -R0.reuse ;  /* 0x000000010f0fb824 */ /* 0x100fe200078e0a00 */
[----:B------:R-:W-:Y:S01]  /*2190*/  ISETP.GT.U32.AND P6, PT, R0, R11, PT ;  /* 0x0000000b0000720c */ /* 0x000fe20003fc4070 */
[----:B------:R-:W-:Y:S01]  /*21a0*/  VIADD R46, R164, 0x22 ;  /* 0x00000022a42e7836 */ /* 0x000fe20000000000 */
[----:B------:R-:W-:Y:S01]  /*21b0*/  ISETP.GT.U32.AND P3, PT, R0, R9, PT ;  /* 0x000000090000720c */ /* 0x000fe20003f64070 */
[----:B------:R-:W-:Y:S01]  /*21c0*/  IMAD.MOV.U32 R4, RZ, RZ, R15 ;  /* 0x000000ffff047224 */ /* 0x000fe200078e000f */
[----:B------:R-:W-:Y:S01]  /*21d0*/  IABS R23, R16 ;  /* 0x0000001000177213 */ /* 0x000fe20000000000 */
[----:B------:R-:W-:Y:S01]  /*21e0*/  VIADD R30, R164, 0x20 ;  /* 0x00000020a41e7836 */ /* 0x000fe20000000000 */
[----:B------:R-:W-:Y:S01]  /*21f0*/  IABS R37, R46 ;  /* 0x0000002e00257213 */ /* 0x000fe20000000000 */
[----:B------:R-:W-:Y:S01]  /*2200*/  @!P5 IMAD.IADD R13, R13, 0x1, -R0 ;  /* 0x000000010d0dd824 */ /* 0x000fe200078e0a00 */
[----:B------:R-:W-:Y:S01]  /*2210*/  ISETP.GT.U32.AND P5, PT, R0, R29, PT ;  /* 0x0000001d0000720c */ /* 0x000fe20003fa4070 */
[----:B------:R-:W-:Y:S01]  /*2220*/  @!P0 IMAD.MOV R4, RZ, RZ, -R4 ;  /* 0x000000ffff048224 */ /* 0x000fe200078e0a04 */
[----:B------:R-:W-:Y:S01]  /*2230*/  IABS R35, R30 ;  /* 0x0000001e00237213 */ /* 0x000fe20000000000 */
[----:B------:R-:W-:Y:S01]  /*2240*/  VIADD R32, R164, 0x23 ;  /* 0x00000023a4207836 */ /* 0x000fe20000000000 */
[C---:B------:R-:W-:Y:S01]  /*2250*/  ISETP.GT.U32.AND P0, PT, R0.reuse, R7, PT ;  /* 0x000000070000720c */ /* 0x040fe20003f04070 */
[--C-:B------:R-:W-:Y:S01]  /*2260*/  @!P6 IMAD.IADD R11, R11, 0x1, -R0.reuse ;  /* 0x000000010b0be824 */ /* 0x100fe200078e0a00 */
[----:B------:R-:W-:Y:S01]  /*2270*/  ISETP.GT.U32.AND P6, PT, R0, R33, PT ;  /* 0x000000210000720c */ /* 0x000fe20003fc4070 */
[----:B------:R0:W-:Y:S01]  /*2280*/  STL [R1+0x5cc], R4 ;  /* 0x0005cc0401007387 */ /* 0x0001e20000100800 */
[----:B------:R-:W-:Y:S01]  /*2290*/  @!P3 IMAD.IADD R9, R9, 0x1, -R0 ;  /* 0x000000010909b824 */ /* 0x000fe200078e0a00 */
[----:B------:R-:W-:Y:S01]  /*22a0*/  IABS R39, R32 ;  /* 0x0000002000277213 */ /* 0x000fe20000000000 */
[----:B------:R-:W-:-:S03]  /*22b0*/  IMAD.HI.U32 R8, R26, R35, RZ ;  /* 0x000000231a087227 */ /* 0x000fc600078e00ff */
[----:B------:R-:W-:Y:S01]  /*22c0*/  ISETP.GT.U32.AND P3, PT, R0, R9, PT ;  /* 0x000000090000720c */ /* 0x000fe20003f64070 */
[----:B------:R-:W-:Y:S02]  /*22d0*/  @!P5 IMAD.IADD R29, R29, 0x1, -R0 ;  /* 0x000000011d1dd824 */ /* 0x000fe400078e0a00 */
[----:B------:R-:W-:-:S03]  /*22e0*/  IMAD.HI.U32 R5, R26, R39, RZ ;  /* 0x000000271a057227 */ /* 0x000fc600078e00ff */
[----:B------:R-:W-:Y:S01]  /*22f0*/  ISETP.GT.U32.AND P5, PT, R0, R29, PT ;  /* 0x0000001d0000720c */ /* 0x000fe20003fa4070 */
[----:B0-----:R-:W-:-:S04]  /*2300*/  IMAD.HI.U32 R4, R26, R37, RZ ;  /* 0x000000251a047227 */ /* 0x001fc800078e00ff */
[----:B------:R-:W-:Y:S02]  /*2310*/  @!P6 IMAD.IADD R33, R33, 0x1, -R0 ;  /* 0x000000012121e824 */ /* 0x000fe400078e0a00 */
[----:B------:R-:W-:Y:S01]  /*2320*/  IMAD.MOV R4, RZ, RZ, -R4 ;  /* 0x000000ffff047224 */ /* 0x000fe200078e0a04 */
[----:B------:R-:W-:Y:S01]  /*2330*/  @!P3 IADD3 R9, PT, PT, R9, -R0, RZ ;  /* 0x800000000909b210 */ /* 0x000fe20007ffe0ff */
[----:B------:R-:W-:Y:S01]  /*2340*/  IMAD.MOV R8, RZ, RZ, -R8 ;  /* 0x000000ffff087224 */ /* 0x000fe200078e0a08 */
[C---:B------:R-:W-:Y:S01]  /*2350*/  ISETP.GT.U32.AND P6, PT, R0.reuse, R33, PT ;  /* 0x000000210000720c */ /* 0x040fe20003fc4070 */
[C---:B------:R-:W-:Y:S02]  /*2360*/  IMAD R37, R0.reuse, R4, R37 ;  /* 0x0000000400257224 */ /* 0x040fe400078e0225 */
[----:B------:R-:W-:Y:S02]  /*2370*/  IMAD.MOV R5, RZ, RZ, -R5 ;  /* 0x000000ffff057224 */ /* 0x000fe400078e0a05 */
[----:B------:R-:W-:Y:S01]  /*2380*/  @!P5 IMAD.IADD R29, R29, 0x1, -R0 ;  /* 0x000000011d1dd824 */ /* 0x000fe200078e0a00 */
[C---:B------:R-:W-:Y:S01]  /*2390*/  ISETP.GT.U32.AND P5, PT, R0.reuse, R37, PT ;  /* 0x000000250000720c */ /* 0x040fe20003fa4070 */
[----:B------:R-:W-:-:S02]  /*23a0*/  IMAD R35, R0, R8, R35 ;  /* 0x0000000800237224 */ /* 0x000fc400078e0223 */
[----:B------:R-:W-:Y:S02]  /*23b0*/  IMAD R39, R0, R5, R39 ;  /* 0x0000000500277224 */ /* 0x000fe400078e0227 */
[----:B------:R-:W-:Y:S01]  /*23c0*/  VIADD R40, R164, 0x25 ;  /* 0x00000025a4287836 */ /* 0x000fe20000000000 */
[C---:B------:R-:W-:Y:S01]  /*23d0*/  ISETP.GT.U32.AND P3, PT, R0.reuse, R35, PT ;  /* 0x000000230000720c */ /* 0x040fe20003f64070 */
[--C-:B------:R-:W-:Y:S01]  /*23e0*/  @!P6 IMAD.IADD R33, R33, 0x1, -R0.reuse ;  /* 0x000000012121e824 */ /* 0x100fe200078e0a00 */
[----:B------:R-:W-:Y:S01]  /*23f0*/  ISETP.GT.U32.AND P6, PT, R0, R39, PT ;  /* 0x000000270000720c */ /* 0x000fe20003fc4070 */
[C---:B------:R-:W-:Y:S01]  /*2400*/  VIADD R38, R164.reuse, 0x26 ;  /* 0x00000026a4267836 */ /* 0x040fe20000000000 */
[----:B------:R-:W-:Y:S01]  /*2410*/  IABS R15, R40 ;  /* 0x00000028000f7213 */ /* 0x000fe20000000000 */
[----:B------:R-:W-:Y:S02]  /*2420*/  VIADD R34, R164, 0x24 ;  /* 0x00000024a4227836 */ /* 0x000fe40000000000 */
[----:B------:R-:W-:Y:S01]  /*2430*/  @!P5 IMAD.IADD R37, R37, 0x1, -R0 ;  /* 0x000000012525d824 */ /* 0x000fe200078e0a00 */
[----:B------:R-:W-:Y:S01]  /*2440*/  IABS R17, R38 ;  /* 0x0000002600117213 */ /* 0x000fe20000000000 */
[----:B------:R-:W-:Y:S01]  /*2450*/  IMAD.HI.U32 R4, R26, R15, RZ ;  /* 0x0000000f1a047227 */ /* 0x000fe200078e00ff */
[----:B------:R-:W-:-:S02]  /*2460*/  IABS R41, R34 ;  /* 0x0000002200297213 */ /* 0x000fc40000000000 */
[----:B------:R-:W-:Y:S01]  /*2470*/  ISETP.GT.U32.AND P5, PT, R0, R37, PT ;  /* 0x000000250000720c */ /* 0x000fe20003fa4070 */
[--C-:B------:R-:W-:Y:S02]  /*2480*/  @!P3 IMAD.IADD R35, R35, 0x1, -R0.reuse ;  /* 0x000000012323b824 */ /* 0x100fe400078e0a00 */
[----:B------:R-:W-:Y:S02]  /*2490*/  @!P6 IMAD.IADD R39, R39, 0x1, -R0 ;  /* 0x000000012727e824 */ /* 0x000fe400078e0a00 */
[----:B------:R-:W-:Y:S01]  /*24a0*/  IMAD.HI.U32 R5, R26, R17, RZ ;  /* 0x000000111a057227 */ /* 0x000fe200078e00ff */
[C---:B------:R-:W-:Y:S02]  /*24b0*/  ISETP.GT.U32.AND P3, PT, R0.reuse, R35, PT ;  /* 0x000000230000720c */ /* 0x040fe40003f64070 */
[----:B------:R-:W-:Y:S01]  /*24c0*/  ISETP.GT.U32.AND P6, PT, R0, R39, PT ;  /* 0x000000270000720c */ /* 0x000fe20003fc4070 */
[----:B------:R-:W-:Y:S02]  /*24d0*/  IMAD.MOV R4, RZ, RZ, -R4 ;  /* 0x000000ffff047224 */ /* 0x000fe400078e0a04 */
[----:B------:R-:W-:-:S02]  /*24e0*/  IMAD.MOV R8, RZ, RZ, -R5 ;  /* 0x000000ffff087224 */ /* 0x000fc400078e0a05 */
[----:B------:R-:W-:Y:S02]  /*24f0*/  VIADD R28, R164, 0x21 ;  /* 0x00000021a41c7836 */ /* 0x000fe40000000000 */
[----:B------:R-:W-:-:S03]  /*2500*/  IMAD.HI.U32 R6, R26, R41, RZ ;  /* 0x000000291a067227 */ /* 0x000fc600078e00ff */
[----:B------:R-:W-:Y:S01]  /*2510*/  IABS R31, R28 ;  /* 0x0000001c001f7213 */ /* 0x000fe20000000000 */
[C---:B------:R-:W-:Y:S02]  /*2520*/  IMAD R5, R0.reuse, R4, R15 ;  /* 0x0000000400057224 */ /* 0x040fe400078e020f */
[----:B------:R-:W-:Y:S02]  /*2530*/  @!P0 IMAD.IADD R7, R7, 0x1, -R0 ;  /* 0x0000000107078824 */ /* 0x000fe400078e0a00 */
[----:B------:R-:W-:Y:S02]  /*2540*/  IMAD.MOV R6, RZ, RZ, -R6 ;  /* 0x000000ffff067224 */ /* 0x000fe400078e0a06 */
[----:B------:R-:W-:Y:S01]  /*2550*/  @!P5 IMAD.IADD R37, R37, 0x1, -R0 ;  /* 0x000000012525d824 */ /* 0x000fe200078e0a00 */
[----:B------:R-:W-:Y:S01]  /*2560*/  ISETP.GT.U32.AND P5, PT, R0, R5, PT ;  /* 0x000000050000720c */ /* 0x000fe20003fa4070 */
[----:B------:R-:W-:Y:S01]  /*2570*/  VIADD R36, R164, 0x27 ;  /* 0x00000027a4247836 */ /* 0x000fe20000000000 */
[C---:B------:R-:W-:Y:S01]  /*2580*/  ISETP.GT.U32.AND P0, PT, R0.reuse, R7, PT ;  /* 0x000000070000720c */ /* 0x040fe20003f04070 */
[----:B------:R-:W-:-:S02]  /*2590*/  IMAD R41, R0, R6, R41 ;  /* 0x0000000600297224 */ /* 0x000fc400078e0229 */
[----:B------:R-:W-:Y:S01]  /*25a0*/  IMAD R4, R0, R8, R17 ;  /* 0x0000000800047224 */ /* 0x000fe200078e0211 */
[----:B------:R-:W-:Y:S01]  /*25b0*/  IABS R19, R36 ;  /* 0x0000002400137213 */ /* 0x000fe20000000000 */
[----:B------:R-:W-:-:S04]  /*25c0*/  IMAD.HI.U32 R10, R26, R31, RZ ;  /* 0x0000001f1a0a7227 */ /* 0x000fc800078e00ff */
[--C-:B------:R-:W-:Y:S01]  /*25d0*/  @!P3 IMAD.IADD R35, R35, 0x1, -R0.reuse ;  /* 0x000000012323b824 */ /* 0x100fe200078e0a00 */
[C---:B------:R-:W-:Y:S01]  /*25e0*/  ISETP.GT.U32.AND P3, PT, R0.reuse, R41, PT ;  /* 0x000000290000720c */ /* 0x040fe20003f64070 */
[----:B------:R-:W-:Y:S01]  /*25f0*/  @!P6 IMAD.IADD R39, R39, 0x1, -R0 ;  /* 0x000000012727e824 */ /* 0x000fe200078e0a00 */
[----:B------:R-:W-:Y:S01]  /*2600*/  ISETP.GT.U32.AND P6, PT, R0, R4, PT ;  /* 0x000000040000720c */ /* 0x000fe20003fc4070 */
[----:B------:R-:W-:Y:S02]  /*2610*/  IMAD.MOV R10, RZ, RZ, -R10 ;  /* 0x000000ffff0a7224 */ /* 0x000fe400078e0a0a */
        /* <DEDUP_REMOVED lines=11> */
[----:B------:R-:W-:Y:S01]  /*26d0*/  IMAD.HI.U32 R6, R26, R15, RZ ;  /* 0x0000000f1a067227 */ /* 0x000fe200078e00ff */
[----:B------:R-:W-:Y:S01]  /*26e0*/  IABS R165, R18 ;  /* 0x0000001200a57213 */ /* 0x000fe20000000000 */
[----:B------:R-:W-:Y:S02]  /*26f0*/  STL [R1+0x7a8], R18 ;  /* 0x0007a81201007387 */ /* 0x000fe40000100800 */
[--C-:B------:R-:W-:Y:S02]  /*2700*/  @!P3 IMAD.IADD R41, R41, 0x1, -R0.reuse ;  /* 0x000000012929b824 */ /* 0x100fe400078e0a00 */
[----:B------:R-:W-:Y:S01]  /*2710*/  @!P6 IMAD.IADD R4, R4, 0x1, -R0 ;  /* 0x000000010404e824 */ /* 0x000fe200078e0a00 */
[----:B------:R0:W-:Y:S01]  /*2720*/  STL [R1+0x7ac], R16 ;  /* 0x0007ac1001007387 */ /* 0x0001e20000100800 */
[----:B------:R-:W-:Y:S01]  /*2730*/  IMAD.MOV R6, RZ, RZ, -R6 ;  /* 0x000000ffff067224 */ /* 0x000fe200078e0a06 */
[----:B------:R-:W-:Y:S01]  /*2740*/  ISETP.GT.U32.AND P3, PT, R0, R41, PT ;  /* 0x000000290000720c */ /* 0x000fe20003f64070 */
[----:B------:R-:W-:Y:S01]  /*2750*/  IMAD.HI.U32 R8, R26, R165, RZ ;  /* 0x000000a51a087227 */ /* 0x000fe200078e00ff */
[----:B------:R-:W-:-:S03]  /*2760*/  ISETP.GT.U32.AND P6, PT, R0, R4, PT ;  /* 0x000000040000720c */ /* 0x000fc60003fc4070 */
[----:B------:R-:W-:Y:S02]  /*2770*/  @!P0 IMAD.IADD R31, R31, 0x1, -R0 ;  /* 0x000000011f1f8824 */ /* 0x000fe400078e0a00 */
[----:B------:R-:W-:Y:S02]  /*2780*/  IMAD.MOV R8, RZ, RZ, -R8 ;  /* 0x000000ffff087224 */ /* 0x000fe400078e0a08 */
[C---:B0-----:R-:W-:Y:S01]  /*2790*/  IMAD R16, R0.reuse, R6, R15 ;  /* 0x0000000600107224 */ /* 0x041fe200078e020f */
[C---:B------:R-:W-:Y:S01]  /*27a0*/  ISETP.GT.U32.AND P0, PT, R0.reuse, R31, PT ;  /* 0x0000001f0000720c */ /* 0x040fe20003f04070 */
[--C-:B------:R-:W-:Y:S02]  /*27b0*/  @!P5 IMAD.IADD R5, R5, 0x1, -R0.reuse ;  /* 0x000000010505d824 */ /* 0x100fe400078e0a00 */
[C---:B------:R-:W-:Y:S01]  /*27c0*/  IMAD R165, R0.reuse, R8, R165 ;  /* 0x0000000800a57224 */ /* 0x040fe200078e02a5 */
[C---:B------:R-:W-:Y:S01]  /*27d0*/  ISETP.GT.U32.AND P5, PT, R0.reuse, R16, PT ;  /* 0x000000100000720c */ /* 0x040fe20003fa4070 */
[--C-:B------:R-:W-:Y:S01]  /*27e0*/  @!P3 IMAD.IADD R41, R41, 0x1, -R0.reuse ;  /* 0x000000012929b824 */ /* 0x100fe200078e0a00 */
[----:B------:R-:W-:Y:S01]  /*27f0*/  ISETP.GT.U32.AND P3, PT, R0, R20, PT ;  /* 0x000000140000720c */ /* 0x000fe20003f64070 */
[----:B------:R-:W-:Y:S01]  /*2800*/  @!P6 IMAD.IADD R4, R4, 0x1, -R0 ;  /* 0x000000010404e824 */ /* 0x000fe200078e0a00 */
[----:B------:R-:W-:Y:S01]  /*2810*/  ISETP.GT.U32.AND P6, PT, R0, R165, PT ;  /* 0x000000a50000720c */ /* 0x000fe20003fc4070 */
[----:B------:R-:W-:-:S02]  /*2820*/  VIADD R10, R164, 0x2b ;  /* 0x0000002ba40a7836 */ /* 0x000fc40000000000 */
[----:B------:R-:W-:Y:S02]  /*2830*/  VIADD R21, R164, 0x2c ;  /* 0x0000002ca4157836 */ /* 0x000fe40000000000 */
[--C-:B------:R-:W-:Y:S01]  /*2840*/  @!P0 IMAD.IADD R31, R31, 0x1, -R0.reuse ;  /* 0x000000011f1f8824 */ /* 0x100fe200078e0a00 */
[----:B------:R-:W-:Y:S01]  /*2850*/  IABS R17, R10 ;  /* 0x0000000a00117213 */ /* 0x000fe20000000000 */
[----:B------:R0:W-:Y:S01]  /*2860*/  STL [R1+0x7b4], R10 ;  /* 0x0007b40a01007387 */ /* 0x0001e20000100800 */
[----:B------:R-:W-:Y:S01]  /*2870*/  ISETP.GE.AND P0, PT, R12, RZ, PT ;  /* 0x000000ff0c00720c */ /* 0x000fe20003f06270 */
[--C-:B------:R-:W-:Y:S02]  /*2880*/  @!P5 IMAD.IADD R16, R16, 0x1, -R0.reuse ;  /* 0x000000011010d824 */ /* 0x100fe400078e0a00 */
[----:B------:R-:W-:Y:S01]  /*2890*/  IMAD.HI.U32 R12, R26, R17, RZ ;  /* 0x000000111a0c7227 */ /* 0x000fe200078e00ff */
[----:B------:R1:W-:Y:S02]  /*28a0*/  STL [R1+0x7b0], R21 ;  /* 0x0007b01501007387 */ /* 0x0003e40000100800 */
[----:B------:R-:W-:Y:S01]  /*28b0*/  ISETP.GT.U32.AND P5, PT, R0, R16, PT ;  /* 0x000000100000720c */ /* 0x000fe20003fa4070 */
[----:B------:R-:W-:-:S02]  /*28c0*/  @!P3 IMAD.IADD R20, R20, 0x1, -R0 ;  /* 0x000000011414b824 */ /* 0x000fc400078e0a00 */
[----:B------:R-:W-:Y:S02]  /*28d0*/  @!P6 IMAD.IADD R165, R165, 0x1, -R0 ;  /* 0x00000001a5a5e824 */ /* 0x000fe400078e0a00 */
[----:B------:R-:W-:Y:S01]  /*28e0*/  IMAD.MOV R12, RZ, RZ, -R12 ;  /* 0x000000ffff0c7224 */ /* 0x000fe200078e0a0c */
[----:B------:R-:W-:Y:S01]  /*28f0*/  ISETP.GT.U32.AND P3, PT, R0, R20, PT ;  /* 0x000000140000720c */ /* 0x000fe20003f64070 */
[----:B0-----:R-:W-:Y:S01]  /*2900*/  IMAD.HI.U32 R10, R26, R23, RZ ;  /* 0x000000171a0a7227 */ /* 0x001fe200078e00ff */
[----:B-1----:R-:W-:Y:S02]  /*2910*/  IABS R21, R21 ;  /* 0x0000001500157213 */ /* 0x002fe40000000000 */
[C---:B------:R-:W-:Y:S01]  /*2920*/  ISETP.GT.U32.AND P6, PT, R0.reuse, R165, PT ;  /* 0x000000a50000720c */ /* 0x040fe20003fc4070 */
[----:B------:R-:W-:Y:S02]  /*2930*/  IMAD R22, R0, R12, R17 ;  /* 0x0000000c00167224 */ /* 0x000fe400078e0211 */
[----:B------:R-:W-:-:S04]  /*2940*/  IMAD.HI.U32 R6, R26, R21, RZ ;  /* 0x000000151a067227 */ /* 0x000fc800078e00ff */
[C---:B------:R-:W-:Y:S02]  /*2950*/  VIADD R43, R164.reuse, 0x2d ;  /* 0x0000002da42b7836 */ /* 0x040fe40000000000 */
[----:B------:R-:W-:Y:S02]  /*2960*/  VIADD R19, R164, 0x2e ;  /* 0x0000002ea4137836 */ /* 0x000fe40000000000 */
[----:B------:R-:W-:Y:S01]  /*2970*/  IMAD.MOV R10, RZ, RZ, -R10 ;  /* 0x000000ffff0a7224 */ /* 0x000fe200078e0a0a */
[----:B------:R-:W-:Y:S01]  /*2980*/  STL [R1+0x7bc], R43 ;  /* 0x0007bc2b01007387 */ /* 0x000fe20000100800 */
[----:B------:R-:W-:Y:S01]  /*2990*/  IMAD.MOV R6, RZ, RZ, -R6 ;  /* 0x000000ffff067224 */ /* 0x000fe200078e0a06 */
[----:B------:R-:W-:Y:S01]  /*29a0*/  IABS R15, R43 ;  /* 0x0000002b000f7213 */ /* 0x000fe20000000000 */
[----:B------:R-:W-:Y:S01]  /*29b0*/  @!P5 IMAD.IADD R16, R16, 0x1, -R0 ;  /* 0x000000011010d824 */ /* 0x000fe200078e0a00 */
[C---:B------:R-:W-:Y:S01]  /*29c0*/  ISETP.GT.U32.AND P5, PT, R0.reuse, R22, PT ;  /* 0x000000160000720c */ /* 0x040fe20003fa4070 */
[C---:B------:R-:W-:Y:S01]  /*29d0*/  IMAD R23, R0.reuse, R10, R23 ;  /* 0x0000000a00177224 */ /* 0x040fe200078e0217 */
[----:B------:R0:W-:Y:S01]  /*29e0*/  STL [R1+0x7b8], R19 ;  /* 0x0007b81301007387 */ /* 0x0001e20000100800 */
[----:B------:R-:W-:-:S02]  /*29f0*/  IMAD R21, R0, R6, R21 ;  /* 0x0000000600157224 */ /* 0x000fc400078e0215 */
[--C-:B------:R-:W-:Y:S01]  /*2a00*/  @!P3 IMAD.IADD R20, R20, 0x1, -R0.reuse ;  /* 0x000000011414b824 */ /* 0x100fe200078e0a00 */
[C---:B------:R-:W-:Y:S01]  /*2a10*/  ISETP.GT.U32.AND P3, PT, R0.reuse, R23, PT ;  /* 0x000000170000720c */ /* 0x040fe20003f64070 */
[--C-:B------:R-:W-:Y:S01]  /*2a20*/  @!P6 IMAD.IADD R165, R165, 0x1, -R0.reuse ;  /* 0x00000001a5a5e824 */ /* 0x100fe200078e0a00 */
[----:B------:R-:W-:Y:S01]  /*2a30*/  ISETP.GT.U32.AND P6, PT, R0, R21, PT ;  /* 0x000000150000720c */ /* 0x000fe20003fc4070 */
[----:B------:R-:W-:Y:S02]  /*2a40*/  VIADD R18, R164, 0x2f ;  /* 0x0000002fa4127836 */ /* 0x000fe40000000000 */
[----:B------:R-:W-:Y:S01]  /*2a50*/  IMAD.HI.U32 R8, R26, R15, RZ ;  /* 0x0000000f1a087227 */ /* 0x000fe200078e00ff */
[----:B0-----:R-:W-:Y:S02]  /*2a60*/  IABS R19, R19 ;  /* 0x0000001300137213 */ /* 0x001fe40000000000 */
[----:B------:R-:W-:Y:S01]  /*2a70*/  IABS R17, R18 ;  /* 0x0000001200117213 */ /* 0x000fe20000000000 */
[----:B------:R-:W-:Y:S01]  /*2a80*/  @!P5 IMAD.IADD R22, R22, 0x1, -R0 ;  /* 0x000000011616d824 */ /* 0x000fe200078e0a00 */
[----:B------:R-:W-:Y:S01]  /*2a90*/  STL [R1+0x7c4], R18 ;  /* 0x0007c41201007387 */ /* 0x000fe20000100800 */
[----:B------:R-:W-:-:S02]  /*2aa0*/  IMAD.HI.U32 R10, R26, R19, RZ ;  /* 0x000000131a0a7227 */ /* 0x000fc400078e00ff */
[----:B------:R-:W-:Y:S01]  /*2ab0*/  @!P3 IADD3 R23, PT, PT, R23, -R0, RZ ;  /* 0x800000001717b210 */ /* 0x000fe20007ffe0ff */
[----:B------:R-:W-:Y:S01]  /*2ac0*/  STL [R1+0x1c], R20 ;  /* 0x00001c1401007387 */ /* 0x000fe20000100800 */
[----:B------:R-:W-:Y:S01]  /*2ad0*/  IMAD.MOV R10, RZ, RZ, -R10 ;  /* 0x000000ffff0a7224 */ /* 0x000fe200078e0a0a */
[----:B------:R-:W-:Y:S01]  /*2ae0*/  ISETP.GT.U32.AND P5, PT, R0, R22, PT ;  /* 0x000000160000720c */ /* 0x000fe20003fa4070 */
[----:B------:R-:W-:Y:S01]  /*2af0*/  IMAD.HI.U32 R12, R26, R17, RZ ;  /* 0x000000111a0c7227 */ /* 0x000fe200078e00ff */
[----:B------:R0:W-:Y:S01]  /*2b00*/  STL [R1+0x18], R16 ;  /* 0x0000181001007387 */ /* 0x0001e20000100800 */
[C---:B------:R-:W-:Y:S02]  /*2b10*/  ISETP.GT.U32.AND P3, PT, R0.reuse, R23, PT ;  /* 0x000000170000720c */ /* 0x040fe40003f64070 */
[----:B------:R-:W-:Y:S02]  /*2b20*/  IMAD R19, R0, R10, R19 ;  /* 0x0000000a00137224 */ /* 0x000fe400078e0213 */
[----:B------:R-:W-:-:S02]  /*2b30*/  @!P6 IMAD.IADD R21, R21, 0x1, -R0 ;  /* 0x000000011515e824 */ /* 0x000fc400078e0a00 */
[----:B------:R-:W-:Y:S01]  /*2b40*/  IMAD.MOV R12, RZ, RZ, -R12 ;  /* 0x000000ffff0c7224 */ /* 0x000fe200078e0a0c */
[----:B------:R-:W-:Y:S01]  /*2b50*/  ISETP.GT.U32.AND P6, PT, R0, R19, PT ;  /* 0x000000130000720c */ /* 0x000fe20003fc4070 */
[----:B------:R-:W-:Y:S02]  /*2b60*/  IMAD.MOV R8, RZ, RZ, -R8 ;  /* 0x000000ffff087224 */ /* 0x000fe400078e0a08 */
[C---:B0-----:R-:W-:Y:S02]  /*2b70*/  VIADD R16, R164.reuse, 0x30 ;  /* 0x00000030a4107836 */ /* 0x041fe40000000000 */
[----:B------:R-:W-:Y:S02]  /*2b80*/  VIADD R6, R164, 0x31 ;  /* 0x00000031a4067836 */ /* 0x000fe40000000000 */
[C---:B------:R-:W-:Y:S01]  /*2b90*/  IMAD R18, R0.reuse, R12, R17 ;  /* 0x0000000c00127224 */ /* 0x040fe200078e0211 */
[----:B------:R-:W-:Y:S01]  /*2ba0*/  IABS R17, R16 ;  /* 0x0000001000117213 */ /* 0x000fe20000000000 */
[----:B------:R-:W-:Y:S01]  /*2bb0*/  IMAD R20, R0, R8, R15 ;  /* 0x0000000800147224 */ /* 0x000fe200078e020f */
[----:B------:R-:W-:Y:S01]  /*2bc0*/  IABS R8, R6 ;  /* 0x0000000600087213 */ /* 0x000fe20000000000 */
[----:B------:R-:W-:Y:S01]  /*2bd0*/  @!P5 IMAD.IADD R22, R22, 0x1, -R0 ;  /* 0x000000011616d824 */ /* 0x000fe200078e0a00 */
[----:B------:R-:W-:Y:S01]  /*2be0*/  STL [R1+0x7c0], R16 ;  /* 0x0007c01001007387 */ /* 0x000fe20000100800 */
[----:B------:R-:W-:Y:S01]  /*2bf0*/  ISETP.GT.U32.AND P5, PT, R0, R18, PT ;  /* 0x000000120000720c */ /* 0x000fe20003fa4070 */
[----:B------:R-:W-:-:S02]  /*2c00*/  IMAD.MOV.U32 R12, RZ, RZ, R13 ;  /* 0x000000ffff0c7224 */ /* 0x000fc400078e000d */
[----:B------:R0:W-:Y:S01]  /*2c10*/  STL [R1+0x7cc], R6 ;  /* 0x0007cc0601007387 */ /* 0x0001e20000100800 */
[----:B------:R-:W-:Y:S02]  /*2c20*/  IMAD.MOV.U32 R13, RZ, RZ, R8 ;  /* 0x000000ffff0d7224 */ /* 0x000fe400078e0008 */
[--C-:B------:R-:W-:Y:S02]  /*2c30*/  @!P6 IMAD.IADD R19, R19, 0x1, -R0.reuse ;  /* 0x000000011313e824 */ /* 0x100fe400078e0a00 */
[----:B------:R-:W-:Y:S01]  /*2c40*/  @!P3 IMAD.IADD R23, R23, 0x1, -R0 ;  /* 0x000000011717b824 */ /* 0x000fe200078e0a00 */
[----:B------:R-:W-:Y:S01]  /*2c50*/  ISETP.GT.U32.AND P3, PT, R0, R20, PT ;  /* 0x000000140000720c */ /* 0x000fe20003f64070 */
[----:B------:R-:W-:Y:S01]  /*2c60*/  VIADD R10, R164, 0x32 ;  /* 0x00000032a40a7836 */ /* 0x000fe20000000000 */
[----:B------:R-:W-:Y:S01]  /*2c70*/  ISETP.GT.U32.AND P6, PT, R0, R19, PT ;  /* 0x000000130000720c */ /* 0x000fe20003fc4070 */
[----:B------:R-:W-:Y:S02]  /*2c80*/  @!P1 IMAD.MOV R12, RZ, RZ, -R12 ;  /* 0x000000ffff0c9224 */ /* 0x000fe400078e0a0c */
[----:B0-----:R-:W-:Y:S01]  /*2c90*/  IMAD.HI.U32 R6, R26, R17, RZ ;  /* 0x000000111a067227 */ /* 0x001fe200078e00ff */
[----:B------:R0:W-:Y:S01]  /*2ca0*/  STL [R1+0x7c8], R10 ;  /* 0x0007c80a01007387 */ /* 0x0001e20000100800 */
[----:B------:R-:W-:-:S02]  /*2cb0*/  IABS R15, R10 ;  /* 0x0000000a000f7213 */ /* 0x000fc40000000000 */
[----:B------:R-:W-:Y:S01]  /*2cc0*/  IMAD.MOV R8, RZ, RZ, -R6 ;  /* 0x000000ffff087224 */ /* 0x000fe200078e0a06 */
[----:B------:R-:W-:Y:S01]  /*2cd0*/  STL [R1+0x5c8], R12 ;  /* 0x0005c80c01007387 */ /* 0x000fe20000100800 */
[----:B------:R-:W-:-:S04]  /*2ce0*/  IMAD.HI.U32 R6, R26, R13, RZ ;  /* 0x0000000d1a067227 */ /* 0x000fc800078e00ff */
[--C-:B------:R-:W-:Y:S01]  /*2cf0*/  @!P5 IMAD.IADD R18, R18, 0x1, -R0.reuse ;  /* 0x000000011212d824 */ /* 0x100fe200078e0a00 */
[----:B------:R-:W-:Y:S01]  /*2d00*/  IADD3 R16, PT, PT, -R6, RZ, RZ ;  /* 0x000000ff06107210 */ /* 0x000fe20007ffe1ff */
[----:B0-----:R-:W-:Y:S02]  /*2d10*/  VIADD R10, R164, 0x33 ;  /* 0x00000033a40a7836 */ /* 0x001fe40000000000 */
[C---:B------:R-:W-:Y:S01]  /*2d20*/  IMAD R17, R0.reuse, R8, R17 ;  /* 0x0000000800117224 */ /* 0x040fe200078e0211 */
[C---:B------:R-:W-:Y:S01]  /*2d30*/  ISETP.GT.U32.AND P5, PT, R0.reuse, R18, PT ;  /* 0x000000120000720c */ /* 0x040fe20003fa4070 */
[----:B------:R-:W-:Y:S01]  /*2d40*/  IMAD R16, R0, R16, R13 ;  /* 0x0000001000107224 */ /* 0x000fe200078e020d */
[----:B------:R-:W-:Y:S01]  /*2d50*/  IABS R8, R10 ;  /* 0x0000000a00087213 */ /* 0x000fe20000000000 */
[----:B------:R-:W-:Y:S01]  /*2d60*/  IMAD.HI.U32 R6, R26, R15, RZ ;  /* 0x0000000f1a067227 */ /* 0x000fe200078e00ff */
[----:B------:R0:W-:Y:S03]  /*2d70*/  STL [R1+0x7d0], R10 ;  /* 0x0007d00a01007387 */ /* 0x0001e60000100800 */
[--C-:B------:R-:W-:Y:S01]  /*2d80*/  @!P3 IMAD.IADD R20, R20, 0x1, -R0.reuse ;  /* 0x000000011414b824 */ /* 0x100fe200078e0a00 */
[C---:B------:R-:W-:Y:S01]  /*2d90*/  ISETP.GT.U32.AND P3, PT, R0.reuse, R21, PT ;  /* 0x000000150000720c */ /* 0x040fe20003f64070 */
[----:B------:R-:W-:Y:S01]  /*2da0*/  @!P6 IMAD.IADD R19, R19, 0x1, -R0 ;  /* 0x000000011313e824 */ /* 0x000fe200078e0a00 */
[C---:B------:R-:W-:Y:S01]  /*2db0*/  ISETP.GT.U32.AND P6, PT, R0.reuse, R16, PT ;  /* 0x000000100000720c */ /* 0x040fe20003fc4070 */
[----:B------:R-:W-:Y:S01]  /*2dc0*/  IMAD.MOV.U32 R13, RZ, RZ, R8 ;  /* 0x000000ffff0d7224 */ /* 0x000fe200078e0008 */
[----:B------:R-:W-:Y:S01]  /*2dd0*/  ISETP.GT.U32.AND P1, PT, R0, R20, PT ;  /* 0x000000140000720c */ /* 0x000fe20003f24070 */
[----:B------:R-:W-:-:S02]  /*2de0*/  IMAD.MOV R8, RZ, RZ, -R6 ;  /* 0x000000ffff087224 */ /* 0x000fc400078e0a06 */
[----:B0-----:R-:W-:Y:S02]  /*2df0*/  VIADD R10, R164, 0x34 ;  /* 0x00000034a40a7836 */ /* 0x001fe40000000000 */
[----:B------:R-:W-:Y:S02]  /*2e00*/  IMAD R15, R0, R8, R15 ;  /* 0x00000008000f7224 */ /* 0x000fe400078e020f */
[--C-:B------:R-:W-:Y:S01]  /*2e10*/  @!P5 IMAD.IADD R18, R18, 0x1, -R0.reuse ;  /* 0x000000011212d824 */ /* 0x100fe200078e0a00 */
[----:B------:R-:W-:Y:S01]  /*2e20*/  IABS R43, R10 ;  /* 0x0000000a002b7213 */ /* 0x000fe20000000000 */
[----:B------:R-:W-:Y:S01]  /*2e30*/  IMAD.HI.U32 R6, R26, R13, RZ ;  /* 0x0000000d1a067227 */ /* 0x000fe200078e00ff */
[----:B------:R-:W-:Y:S01]  /*2e40*/  ISETP.GT.U32.AND P5, PT, R0, R15, PT ;  /* 0x0000000f0000720c */ /* 0x000fe20003fa4070 */
[----:B------:R0:W-:Y:S02]  /*2e50*/  STL [R1+0x7d4], R10 ;  /* 0x0007d40a01007387 */ /* 0x0001e40000100800 */
[----:B------:R-:W-:-:S02]  /*2e60*/  @!P6 IMAD.IADD R16, R16, 0x1, -R0 ;  /* 0x000000011010e824 */ /* 0x000fc400078e0a00 */
[----:B------:R-:W-:Y:S01]  /*2e70*/  @!P1 IMAD.IADD R20, R20, 0x1, -R0 ;  /* 0x0000000114149824 */ /* 0x000fe200078e0a00 */
[----:B------:R-:W-:Y:S01]  /*2e80*/  ISETP.GE.AND P1, PT, R14, RZ, PT ;  /* 0x000000ff0e00720c */ /* 0x000fe20003f26270 */
[----:B------:R-:W-:Y:S01]  /*2e90*/  IMAD.MOV R14, RZ, RZ, -R6 ;  /* 0x000000ffff0e7224 */ /* 0x000fe200078e0a06 */
[----:B------:R-:W-:Y:S01]  /*2ea0*/  ISETP.GT.U32.AND P6, PT, R0, R16, PT ;  /* 0x000000100000720c */ /* 0x000fe20003fc4070 */
[----:B------:R-:W-:-:S04]  /*2eb0*/  IMAD.HI.U32 R6, R26, R43, RZ ;  /* 0x0000002b1a067227 */ /* 0x000fc800078e00ff */
[----:B0-----:R-:W-:Y:S02]  /*2ec0*/  VIADD R10, R164, 0x35 ;  /* 0x00000035a40a7836 */ /* 0x001fe40000000000 */
[----:B------:R-:W-:Y:S02]  /*2ed0*/  IMAD R14, R0, R14, R13 ;  /* 0x0000000e000e7224 */ /* 0x000fe400078e020d */
[----:B------:R-:W-:Y:S01]  /*2ee0*/  IMAD.MOV R13, RZ, RZ, -R6 ;  /* 0x000000ffff0d7224 */ /* 0x000fe200078e0a06 */
[----:B------:R0:W-:Y:S01]  /*2ef0*/  STL [R1+0x7d8], R10 ;  /* 0x0007d80a01007387 */ /* 0x0001e20000100800 */
[----:B------:R-:W-:Y:S01]  /*2f00*/  IABS R45, R10 ;  /* 0x0000000a002d7213 */ /* 0x000fe20000000000 */
[----:B------:R-:W-:Y:S01]  /*2f10*/  @!P5 IMAD.IADD R15, R15, 0x1, -R0 ;  /* 0x000000010f0fd824 */ /* 0x000fe200078e0a00 */
[----:B------:R-:W-:Y:S01]  /*2f20*/  @!P6 IADD3 R16, PT, PT, R16, -R0, RZ ;  /* 0x800000001010e210 */ /* 0x000fe20007ffe0ff */
[----:B------:R-:W-:Y:S01]  /*2f30*/  IMAD R13, R0, R13, R43 ;  /* 0x0000000d000d7224 */ /* 0x000fe200078e022b */
[----:B------:R-:W-:Y:S01]  /*2f40*/  ISETP.GE.AND P5, PT, R44, RZ, PT ;  /* 0x000000ff2c00720c */ /* 0x000fe20003fa6270 */
[----:B------:R-:W-:-:S03]  /*2f50*/  IMAD.HI.U32 R6, R26, R45, RZ ;  /* 0x0000002d1a067227 */ /* 0x000fc600078e00ff */
[C---:B------:R-:W-:Y:S01]  /*2f60*/  ISETP.GT.U32.AND P6, PT, R0.reuse, R13, PT ;  /* 0x0000000d0000720c */ /* 0x040fe20003fc4070 */
[----:B0-----:R-:W-:Y:S02]  /*2f70*/  IMAD.MOV.U32 R10, RZ, RZ, R11 ;  /* 0x000000ffff0a7224 */ /* 0x001fe400078e000b */
[----:B------:R-:W-:Y:S02]  /*2f80*/  IMAD.MOV R6, RZ, RZ, -R6 ;  /* 0x000000ffff067224 */ /* 0x000fe400078e0a06 */
[----:B------:R-:W-:Y:S01]  /*2f90*/  @!P4 IMAD.MOV R10, RZ, RZ, -R10 ;  /* 0x000000ffff0ac224 */ /* 0x000fe200078e0a0a */
[----:B------:R-:W-:Y:S01]  /*2fa0*/  ISETP.GT.U32.AND P4, PT, R0, R15, PT ;  /* 0x0000000f0000720c */ /* 0x000fe20003f84070 */
[----:B------:R-:W-:Y:S02]  /*2fb0*/  VIADD R8, R164, 0x36 ;  /* 0x00000036a4087836 */ /* 0x000fe40000000000 */
[C---:B------:R-:W-:Y:S02]  /*2fc0*/  IMAD R12, R0.reuse, R6, R45 ;  /* 0x00000006000c7224 */ /* 0x040fe400078e022d */
[--C-:B------:R-:W-:Y:S01]  /*2fd0*/  @!P3 IMAD.IADD R21, R21, 0x1, -R0.reuse ;  /* 0x000000011515b824 */ /* 0x100fe200078e0a00 */
[----:B------:R0:W-:Y:S01]  /*2fe0*/  STL [R1+0x7dc], R8 ;  /* 0x0007dc0801007387 */ /* 0x0001e20000100800 */
[----:B------:R-:W-:Y:S01]  /*2ff0*/  IABS R11, R8 ;  /* 0x00000008000b7213 */ /* 0x000fe20000000000 */
[----:B------:R-:W-:Y:S01]  /*3000*/  @!P6 IMAD.IADD R13, R13, 0x1, -R0 ;  /* 0x000000010d0de824 */ /* 0x000fe200078e0a00 */
[----:B------:R-:W-:Y:S01]  /*3010*/  ISETP.GT.U32.AND P3, PT, R0, R17, PT ;  /* 0x000000110000720c */ /* 0x000fe20003f64070 */
[----:B------:R1:W-:Y:S01]  /*3020*/  STL [R1+0x5c4], R10 ;  /* 0x0005c40a01007387 */ /* 0x0003e20000100800 */
[----:B------:R-:W-:-:S02]  /*3030*/  VIADD R44, R164, 0x3e ;  /* 0x0000003ea42c7836 */ /* 0x000fc40000000000 */
[----:B------:R-:W-:Y:S01]  /*3040*/  @!P4 IMAD.IADD R15, R15, 0x1, -R0 ;  /* 0x000000010f0fc824 */ /* 0x000fe200078e0a00 */
[----:B------:R-:W-:Y:S01]  /*3050*/  ISETP.GT.U32.AND P4, PT, R0, R12, PT ;  /* 0x0000000c0000720c */ /* 0x000fe20003f84070 */
[----:B------:R-:W-:Y:S01]  /*3060*/  IMAD.HI.U32 R6, R26, R11, RZ ;  /* 0x0000000b1a067227 */ /* 0x000fe200078e00ff */
[----:B------:R-:W-:-:S03]  /*3070*/  ISETP.GT.U32.AND P6, PT, R0, R13, PT ;  /* 0x0000000d0000720c */ /* 0x000fc60003fc4070 */
[----:B0-----:R-:W-:Y:S02]  /*3080*/  IMAD.MOV.U32 R8, RZ, RZ, R9 ;  /* 0x000000ffff087224 */ /* 0x001fe400078e0009 */
[----:B------:R-:W-:Y:S02]  /*3090*/  VIADD R9, R164, 0x37 ;  /* 0x00000037a4097836 */ /* 0x000fe40000000000 */
[----:B------:R-:W-:Y:S01]  /*30a0*/  @!P2 IMAD.MOV R8, RZ, RZ, -R8 ;  /* 0x000000ffff08a224 */ /* 0x000fe200078e0a08 */
[----:B------:R-:W-:Y:S01]  /*30b0*/  ISETP.GE.AND P2, PT, R30, RZ, PT ;  /* 0x000000ff1e00720c */ /* 0x000fe20003f46270 */
[----:B------:R-:W-:Y:S02]  /*30c0*/  IMAD.MOV R6, RZ, RZ, -R6 ;  /* 0x000000ffff067224 */ /* 0x000fe400078e0a06 */
[----:B------:R-:W-:Y:S01]  /*30d0*/  @!P4 IMAD.IADD R12, R12, 0x1, -R0 ;  /* 0x000000010c0cc824 */ /* 0x000fe200078e0a00 */
[----:B------:R0:W-:Y:S01]  /*30e0*/  STL [R1+0x5c0], R8 ;  /* 0x0005c00801007387 */ /* 0x0001e20000100800 */
[----:B------:R-:W-:-:S02]  /*30f0*/  IMAD R11, R0, R6, R11 ;  /* 0x00000006000b7224 */ /* 0x000fc400078e020b */
[----:B------:R-:W-:Y:S01]  /*3100*/  VIADD R30, R164, 0x39 ;  /* 0x00000039a41e7836 */ /* 0x000fe20000000000 */
[----:B------:R-:W-:Y:S01]  /*3110*/  STL [R1+0x7e0], R9 ;  /* 0x0007e00901007387 */ /* 0x000fe20000100800 */
[----:B------:R-:W-:Y:S01]  /*3120*/  ISETP.GT.U32.AND P4, PT, R0, R12, PT ;  /* 0x0000000c0000720c */ /* 0x000fe20003f84070 */
[----:B-1----:R-:W-:Y:S02]  /*3130*/  VIADD R10, R164, 0x3a ;  /* 0x0000003aa40a7836 */ /* 0x002fe40000000000 */
[--C-:B------:R-:W-:Y:S01]  /*3140*/  @!P6 IMAD.IADD R13, R13, 0x1, -R0.reuse ;  /* 0x000000010d0de824 */ /* 0x100fe200078e0a00 */
[----:B------:R-:W-:Y:S01]  /*3150*/  ISETP.GT.U32.AND P6, PT, R0, R11, PT ;  /* 0x0000000b0000720c */ /* 0x000fe20003fc4070 */
[----:B0-----:R-:W-:Y:S01]  /*3160*/  IMAD.MOV.U32 R8, RZ, RZ, R7 ;  /* 0x000000ffff087224 */ /* 0x001fe200078e0007 */
[----:B------:R-:W-:Y:S01]  /*3170*/  IABS R7, R9 ;  /* 0x0000000900077213 */ /* 0x000fe20000000000 */
[----:B------:R-:W-:Y:S01]  /*3180*/  @!P3 IMAD.IADD R17, R17, 0x1, -R0 ;  /* 0x000000011111b824 */ /* 0x000fe200078e0a00 */
[----:B------:R-:W-:Y:S01]  /*3190*/  IABS R45, R10 ;  /* 0x0000000a002d7213 */ /* 0x000fe20000000000 */
[----:B------:R-:W-:Y:S01]  /*31a0*/  @!P0 IMAD.MOV R8, RZ, RZ, -R8 ;  /* 0x000000ffff088224 */ /* 0x000fe200078e0a08 */
[----:B------:R-:W-:Y:S01]  /*31b0*/  IABS R43, R30 ;  /* 0x0000001e002b7213 */ /* 0x000fe20000000000 */
[----:B------:R-:W-:Y:S01]  /*31c0*/  IMAD.HI.U32 R6, R26, R7, RZ ;  /* 0x000000071a067227 */ /* 0x000fe200078e00ff */
[----:B------:R-:W-:-:S02]  /*31d0*/  ISETP.GT.U32.AND P3, PT, R0, R17, PT ;  /* 0x000000110000720c */ /* 0x000fc40003f64070 */
[----:B------:R0:W-:Y:S01]  /*31e0*/  STL [R1+0x5bc], R8 ;  /* 0x0005bc0801007387 */ /* 0x0001e20000100800 */
[----:B------:R-:W-:Y:S01]  /*31f0*/  IMAD.MOV R6, RZ, RZ, -R6 ;  /* 0x000000ffff067224 */ /* 0x000fe200078e0a06 */
[----:B------:R-:W-:Y:S01]  /*3200*/  ISETP.GE.AND P0, PT, R28, RZ, PT ;  /* 0x000000ff1c00720c */ /* 0x000fe20003f06270 */
[--C-:B------:R-:W-:Y:S02]  /*3210*/  @!P4 IMAD.IADD R12, R12, 0x1, -R0.reuse ;  /* 0x000000010c0cc824 */ /* 0x100fe400078e0a00 */
[----:B------:R-:W-:Y:S02]  /*3220*/  @!P6 IMAD.IADD R11, R11, 0x1, -R0 ;  /* 0x000000010b0be824 */ /* 0x000fe400078e0a00 */
[----:B------:R-:W-:Y:S02]  /*3230*/  IMAD R53, R27, 0x100, R49 ;  /* 0x000001001b357824 */ /* 0x000fe400078e0231 */
[----:B------:R-:W-:Y:S01]  /*3240*/  @!P1 IMAD.MOV R29, RZ, RZ, -R29 ;  /* 0x000000ffff1d9224 */ /* 0x000fe200078e0a1d */
[----:B------:R-:W-:Y:S01]  /*3250*/  ISETP.GT.U32.AND P6, PT, R0, R11, PT ;  /* 0x0000000b0000720c */ /* 0x000fe20003fc4070 */
[----:B0-----:R-:W-:-:S02]  /*3260*/  VIADD R8, R164, 0x38 ;  /* 0x00000038a4087836 */ /* 0x001fc40000000000 */
[--C-:B------:R-:W-:Y:S01]  /*3270*/  @!P3 IMAD.IADD R17, R17, 0x1, -R0.reuse ;  /* 0x000000011111b824 */ /* 0x100fe200078e0a00 */
[----:B------:R-:W-:Y:S01]  /*3280*/  ISETP.GT.U32.AND P3, PT, R0, R14, PT ;  /* 0x0000000e0000720c */ /* 0x000fe20003f64070 */
[----:B------:R-:W-:Y:S01]  /*3290*/  VIADD R50, R53, 0x80 ;  /* 0x0000008035327836 */ /* 0x000fe20000000000 */
[----:B------:R0:W-:Y:S01]  /*32a0*/  STL [R1+0x7e4], R8 ;  /* 0x0007e40801007387 */ /* 0x0001e20000100800 */
[----:B------:R-:W-:Y:S01]  /*32b0*/  IABS R9, R8 ;  /* 0x0000000800097213 */ /* 0x000fe20000000000 */
[----:B------:R-:W-:Y:S02]  /*32c0*/  @!P5 IMAD.MOV R33, RZ, RZ, -R33 ;  /* 0x000000ffff21d224 */ /* 0x000fe400078e0a21 */
[----:B------:R1:W-:Y:S01]  /*32d0*/  STL [R1+0x7e8], R30 ;  /* 0x0007e81e01007387 */ /* 0x0003e20000100800 */
[----:B------:R-:W-:Y:S01]  /*32e0*/  IABS R48, R50 ;  /* 0x0000003200307213 */ /* 0x000fe20000000000 */
[----:B------:R-:W-:Y:S02]  /*32f0*/  @!P2 IMAD.MOV R35, RZ, RZ, -R35 ;  /* 0x000000ffff23a224 */ /* 0x000fe400078e0a23 */
[----:B------:R3:W-:Y:S01]  /*3300*/  STL [R1+0x7ec], R10 ;  /* 0x0007ec0a01007387 */ /* 0x0007e20000100800 */
[----:B------:R-:W-:-:S02]  /*3310*/  @!P6 IMAD.IADD R11, R11, 0x1, -R0 ;  /* 0x000000010b0be824 */ /* 0x000fc400078e0a00 */
[----:B0-----:R-:W-:Y:S02]  /*3320*/  VIADD R8, R164, 0x3b ;  /* 0x0000003ba4087836 */ /* 0x001fe40000000000 */
[----:B------:R-:W-:Y:S02]  /*3330*/  @!P3 IMAD.IADD R14, R14, 0x1, -R0 ;  /* 0x000000010e0eb824 */ /* 0x000fe400078e0a00 */
[----:B-1----:R-:W-:Y:S01]  /*3340*/  VIADD R30, R164, 0x3c ;  /* 0x0000003ca41e7836 */ /* 0x002fe20000000000 */
[----:B------:R0:W-:Y:S01]  /*3350*/  STL [R1+0x7f0], R8 ;  /* 0x0007f00801007387 */ /* 0x0001e20000100800 */
[----:B------:R-:W-:Y:S01]  /*3360*/  IABS R47, R8 ;  /* 0x00000008002f7213 */ /* 0x000fe20000000000 */
[C---:B---3--:R-:W-:Y:S01]  /*3370*/  IMAD R10, R0.reuse, R6, R7 ;  /* 0x00000006000a7224 */ /* 0x048fe200078e0207 */
[----:B------:R-:W-:Y:S01]  /*3380*/  ISETP.GT.U32.AND P3, PT, R0, R14, PT ;  /* 0x0000000e0000720c */ /* 0x000fe20003f64070 */
[----:B------:R-:W-:Y:S01]  /*3390*/  IMAD.HI.U32 R6, R26, R9, RZ ;  /* 0x000000091a067227 */ /* 0x000fe200078e00ff */
[----:B------:R1:W-:Y:S02]  /*33a0*/  STL [R1+0x7f4], R30 ;  /* 0x0007f41e01007387 */ /* 0x0003e40000100800 */
[----:B------:R-:W-:Y:S01]  /*33b0*/  ISETP.GT.U32.AND P4, PT, R0, R10, PT ;  /* 0x0000000a0000720c */ /* 0x000fe20003f84070 */
[----:B------:R-:W-:Y:S01]  /*33c0*/  IMAD.HI.U32 R7, R26, R43, RZ ;  /* 0x0000002b1a077227 */ /* 0x000fe200078e00ff */
[----:B0-----:R-:W-:-:S03]  /*33d0*/  IADD3 R8, PT, PT, -R6, RZ, RZ ;  /* 0x000000ff06087210 */ /* 0x001fc60007ffe1ff */
[----:B------:R-:W-:-:S04]  /*33e0*/  IMAD.HI.U32 R6, R26, R45, RZ ;  /* 0x0000002d1a067227 */ /* 0x000fc800078e00ff */
[----:B------:R-:W-:Y:S02]  /*33f0*/  IMAD R9, R0, R8, R9 ;  /* 0x0000000800097224 */ /* 0x000fe400078e0209 */
[----:B------:R-:W-:Y:S02]  /*3400*/  IMAD.MOV R7, RZ, RZ, -R7 ;  /* 0x000000ffff077224 */ /* 0x000fe400078e0a07 */
[----:B------:R-:W-:Y:S01]  /*3410*/  @!P4 IMAD.IADD R10, R10, 0x1, -R0 ;  /* 0x000000010a0ac824 */ /* 0x000fe200078e0a00 */
[C---:B------:R-:W-:Y:S01]  /*3420*/  ISETP.GT.U32.AND P6, PT, R0.reuse, R9, PT ;  /* 0x000000090000720c */ /* 0x040fe20003fc4070 */
[----:B------:R-:W-:Y:S02]  /*3430*/  IMAD.MOV R28, RZ, RZ, -R6 ;  /* 0x000000ffff1c7224 */ /* 0x000fe400078e0a06 */
[C---:B------:R-:W-:Y:S01]  /*3440*/  IMAD R8, R0.reuse, R7, R43 ;  /* 0x0000000700087224 */ /* 0x040fe200078e022b */
[C---:B------:R-:W-:Y:S01]  /*3450*/  ISETP.GT.U32.AND P4, PT, R0.reuse, R10, PT ;  /* 0x0000000a0000720c */ /* 0x040fe20003f84070 */
[----:B------:R-:W-:Y:S01]  /*3460*/  IMAD R7, R0, R28, R45 ;  /* 0x0000001c00077224 */ /* 0x000fe200078e022d */
[----:B------:R-:W-:Y:S01]  /*3470*/  IABS R43, R30 ;  /* 0x0000001e002b7213 */ /* 0x000fe20000000000 */
[----:B------:R-:W-:Y:S01]  /*3480*/  IMAD.HI.U32 R6, R26, R47, RZ ;  /* 0x0000002f1a067227 */ /* 0x000fe200078e00ff */
[----:B-1----:R-:W-:-:S03]  /*3490*/  IABS R30, R164 ;  /* 0x000000a4001e7213 */ /* 0x002fc60000000000 */
[----:B------:R-:W-:Y:S02]  /*34a0*/  IMAD.MOV R6, RZ, RZ, -R6 ;  /* 0x000000ffff067224 */ /* 0x000fe400078e0a06 */
[----:B------:R-:W-:Y:S01]  /*34b0*/  @!P6 IMAD.IADD R9, R9, 0x1, -R0 ;  /* 0x000000010909e824 */ /* 0x000fe200078e0a00 */
[----:B------:R-:W-:Y:S01]  /*34c0*/  ISETP.GT.U32.AND P6, PT, R0, R7, PT ;  /* 0x000000070000720c */ /* 0x000fe20003fc4070 */
[----:B------:R-:W-:-:S04]  /*34d0*/  IMAD.HI.U32 R28, R26, R43, RZ ;  /* 0x0000002b1a1c7227 */ /* 0x000fc800078e00ff */
[----:B------:R-:W-:Y:S01]  /*34e0*/  @!P4 IMAD.IADD R10, R10, 0x1, -R0 ;  /* 0x000000010a0ac824 */ /* 0x000fe200078e0a00 */
[C---:B------:R-:W-:Y:S01]  /*34f0*/  ISETP.GT.U32.AND P4, PT, R0.reuse, R8, PT ;  /* 0x000000080000720c */ /* 0x040fe20003f84070 */
[----:B------:R-:W-:Y:S01]  /*3500*/  IMAD R6, R0, R6, R47 ;  /* 0x0000000600067224 */ /* 0x000fe200078e022f */
[----:B------:R-:W-:Y:S01]  /*3510*/  IABS R47, R44 ;  /* 0x0000002c002f7213 */ /* 0x000fe20000000000 */
[----:B------:R-:W-:Y:S02]  /*3520*/  IMAD.MOV R28, RZ, RZ, -R28 ;  /* 0x000000ffff1c7224 */ /* 0x000fe400078e0a1c */
[--C-:B------:R-:W-:Y:S01]  /*3530*/  @!P3 IMAD.IADD R14, R14, 0x1, -R0.reuse ;  /* 0x000000010e0eb824 */ /* 0x100fe200078e0a00 */
[----:B------:R-:W-:Y:S01]  /*3540*/  ISETP.GE.AND P3, PT, R46, RZ, PT ;  /* 0x000000ff2e00720c */ /* 0x000fe20003f66270 */
[----:B------:R-:W-:Y:S02]  /*3550*/  IMAD R55, R0, R28, R43 ;  /* 0x0000001c00377224 */ /* 0x000fe400078e022b */
[----:B------:R-:W-:-:S02]  /*3560*/  @!P6 IMAD.IADD R7, R7, 0x1, -R0 ;  /* 0x000000010707e824 */ /* 0x000fc400078e0a00 */
[----:B------:R-:W-:Y:S01]  /*3570*/  VIADD R46, R164, 0x3d ;  /* 0x0000003da42e7836 */ /* 0x000fe20000000000 */
[----:B------:R-:W-:Y:S01]  /*3580*/  ISETP.GT.U32.AND P6, PT, R0, R55, PT ;  /* 0x000000370000720c */ /* 0x000fe20003fc4070 */
[----:B------:R-:W-:Y:S01]  /*3590*/  @!P4 IMAD.IADD R8, R8, 0x1, -R0 ;  /* 0x000000010808c824 */ /* 0x000fe200078e0a00 */
[C---:B------:R-:W-:Y:S01]  /*35a0*/  ISETP.GT.U32.AND P4, PT, R0.reuse, R6, PT ;  /* 0x000000060000720c */ /* 0x040fe20003f84070 */
[----:B------:R-:W-:Y:S01]  /*35b0*/  IMAD.MOV.U32 R43, RZ, RZ, R30 ;  /* 0x000000ffff2b7224 */ /* 0x000fe200078e001e */
[----:B------:R-:W-:Y:S01]  /*35c0*/  IABS R45, R46 ;  /* 0x0000002e002d7213 */ /* 0x000fe20000000000 */
[----:B------:R0:W-:Y:S01]  /*35d0*/  STL [R1+0x7f8], R46 ;  /* 0x0007f82e01007387 */ /* 0x0001e20000100800 */
[----:B------:R-:W-:Y:S01]  /*35e0*/  ISETP.GT.U32.AND P1, PT, R0, R8, PT ;  /* 0x000000080000720c */ /* 0x000fe20003f24070 */
[C---:B------:R-:W-:Y:S02]  /*35f0*/  IMAD.HI.U32 R28, R26.reuse, R47, RZ ;  /* 0x0000002f1a1c7227 */ /* 0x040fe400078e00ff */
[----:B------:R1:W-:Y:S02]  /*3600*/  STL [R1+0x7fc], R44 ;  /* 0x0007fc2c01007387 */ /* 0x0003e40000100800 */
[----:B------:R-:W-:-:S02]  /*3610*/  IMAD.HI.U32 R27, R26, R45, RZ ;  /* 0x0000002d1a1b7227 */ /* 0x000fc400078e00ff */
[----:B------:R-:W-:Y:S02]  /*3620*/  STL [R1+0x800], R53 ;  /* 0x0008003501007387 */ /* 0x000fe40000100800 */
[--C-:B------:R-:W-:Y:S01]  /*3630*/  @!P4 IMAD.IADD R6, R6, 0x1, -R0.reuse ;  /* 0x000000010606c824 */ /* 0x100fe200078e0a00 */
[C---:B------:R-:W-:Y:S01]  /*3640*/  ISETP.GT.U32.AND P4, PT, R0.reuse, R9, PT ;  /* 0x000000090000720c */ /* 0x040fe20003f84070 */
[----:B------:R-:W-:Y:S01]  /*3650*/  @!P6 IMAD.IADD R55, R55, 0x1, -R0 ;  /* 0x000000013737e824 */ /* 0x000fe200078e0a00 */
[----:B0-----:R-:W-:Y:S01]  /*3660*/  IABS R46, R53 ;  /* 0x00000035002e7213 */ /* 0x001fe20000000000 */
[----:B------:R-:W-:Y:S01]  /*3670*/  IMAD.MOV R30, RZ, RZ, -R27 ;  /* 0x000000ffff1e7224 */ /* 0x000fe200078e0a1b */
[----:B------:R-:W-:Y:S01]  /*3680*/  ISETP.GT.U32.AND P6, PT, R0, R7, PT ;  /* 0x000000070000720c */ /* 0x000fe20003fc4070 */
[----:B------:R-:W-:Y:S01]  /*3690*/  IMAD.HI.U32 R26, R26, R43, RZ ;  /* 0x0000002b1a1a7227 */ /* 0x000fe200078e00ff */
[----:B------:R-:W-:Y:S01]  /*36a0*/  STL [R1+0x8b0], R50 ;  /* 0x0008b03201007387 */ /* 0x000fe20000100800 */
[----:B------:R-:W-:-:S02]  /*36b0*/  ISETP.GT.U32.AND P5, PT, R0, R6, PT ;  /* 0x000000060000720c */ /* 0x000fc40003fa4070 */
[----:B-1----:R-:W-:Y:S01]  /*36c0*/  IMAD.MOV R44, RZ, RZ, -R28 ;  /* 0x000000ffff2c7224 */ /* 0x002fe200078e0a1c */
[----:B------:R-:W-:Y:S01]  /*36d0*/  MOV R28, R48 ;  /* 0x00000030001c7202 */ /* 0x000fe20000000f00 */
[----:B------:R-:W-:Y:S01]  /*36e0*/  IMAD.MOV.U32 R27, RZ, RZ, R46 ;  /* 0x000000ffff1b7224 */ /* 0x000fe200078e002e */
[----:B------:R0:W-:Y:S01]  /*36f0*/  STL [R1+0x5b8], R29 ;  /* 0x0005b81d01007387 */ /* 0x0001e20000100800 */
[C---:B------:R-:W-:Y:S01]  /*3700*/  IMAD R54, R0.reuse, R30, R45 ;  /* 0x0000001e00367224 */ /* 0x040fe200078e022d */
[C---:B------:R-:W-:Y:S01]  /*3710*/  ISETP.GT.U32.AND P2, PT, R0.reuse, R55, PT ;  /* 0x000000370000720c */ /* 0x040fe20003f44070 */
[----:B------:R-:W-:Y:S01]  /*3720*/  IMAD.MOV R30, RZ, RZ, -R26 ;  /* 0x000000ffff1e7224 */ /* 0x000fe200078e0a1a */
[----:B------:R1:W-:Y:S01]  /*3730*/  STL [R1+0x5b4], R33 ;  /* 0x0005b42101007387 */ /* 0x0003e20000100800 */
[C---:B------:R-:W-:Y:S02]  /*3740*/  IMAD R51, R0.reuse, R44, R47 ;  /* 0x0000002c00337224 */ /* 0x040fe400078e022f */
[----:B------:R-:W-:Y:S01]  /*3750*/  IMAD.HI.U32 R26, R25, R27, RZ ;  /* 0x0000001b191a7227 */ /* 0x000fe200078e00ff */
[----:B------:R-:W-:Y:S03]  /*3760*/  STL [R1+0x5b0], R35 ;  /* 0x0005b02301007387 */ /* 0x000fe60000100800 */
[----:B------:R-:W-:Y:S01]  /*3770*/  @!P4 IMAD.IADD R9, R9, 0x1, -R0 ;  /* 0x000000010909c824 */ /* 0x000fe200078e0a00 */
[C---:B------:R-:W-:Y:S01]  /*3780*/  ISETP.GT.U32.AND P4, PT, R0.reuse, R54, PT ;  /* 0x000000360000720c */ /* 0x040fe20003f84070 */
[----:B0-----:R-:W-:-:S02]  /*3790*/  IMAD R29, R0, R30, R43 ;  /* 0x0000001e001d7224 */ /* 0x001fc400078e022b */
[----:B------:R-:W-:Y:S01]  /*37a0*/  @!P1 IMAD.IADD R8, R8, 0x1, -R0 ;  /* 0x0000000108089824 */ /* 0x000fe200078e0a00 */
[----:B------:R-:W-:Y:S01]  /*37b0*/  ISETP.GT.U32.AND P1, PT, R0, R51, PT ;  /* 0x000000330000720c */ /* 0x000fe20003f24070 */
[----:B------:R-:W-:-:S04]  /*37c0*/  IMAD.HI.U32 R25, R25, R28, RZ ;  /* 0x0000001c19197227 */ /* 0x000fc800078e00ff */
[----:B------:R-:W-:Y:S02]  /*37d0*/  IMAD.MOV R26, RZ, RZ, -R26 ;  /* 0x000000ffff1a7224 */ /* 0x000fe400078e0a1a */
[--C-:B------:R-:W-:Y:S01]  /*37e0*/  @!P6 IMAD.IADD R7, R7, 0x1, -R0.reuse ;  /* 0x000000010707e824 */ /* 0x100fe200078e0a00 */
[----:B------:R-:W-:Y:S01]  /*37f0*/  ISETP.GT.U32.AND P6, PT, R0, R29, PT ;  /* 0x0000001d0000720c */ /* 0x000fe20003fc4070 */
[----:B-1----:R-:W-:Y:S02]  /*3800*/  IMAD.MOV R33, RZ, RZ, -R25 ;  /* 0x000000ffff217224 */ /* 0x002fe400078e0a19 */
[----:B------:R-:W-:Y:S02]  /*3810*/  IMAD R25, R24, R26, R27 ;  /* 0x0000001a18197224 */ /* 0x000fe400078e021b */
[----:B------:R-:W-:Y:S02]  /*3820*/  @!P5 IMAD.IADD R6, R6, 0x1, -R0 ;  /* 0x000000010606d824 */ /* 0x000fe400078e0a00 */
[C---:B------:R-:W-:Y:S01]  /*3830*/  IMAD R27, R24.reuse, R33, R28 ;  /* 0x00000021181b7224 */ /* 0x040fe200078e021c */
[----:B------:R-:W-:Y:S01]  /*3840*/  ISETP.GT.U32.AND P5, PT, R24, R25, PT ;  /* 0x000000191800720c */ /* 0x000fe20003fa4070 */
[----:B------:R-:W-:-:S02]  /*3850*/  @!P4 IMAD.IADD R54, R54, 0x1, -R0 ;  /* 0x000000013636c824 */ /* 0x000fc400078e0a00 */
[----:B------:R-:W-:Y:S01]  /*3860*/  IMAD.MOV.U32 R26, RZ, RZ, R37 ;  /* 0x000000ffff1a7224 */ /* 0x000fe200078e0025 */
[----:B------:R-:W-:Y:S01]  /*3870*/  ISETP.GT.U32.AND P4, PT, R24, R27, PT ;  /* 0x0000001b1800720c */ /* 0x000fe20003f84070 */
[--C-:B------:R-:W-:Y:S01]  /*3880*/  @!P1 IMAD.IADD R51, R51, 0x1, -R0.reuse ;  /* 0x0000000133339824 */ /* 0x100fe200078e0a00 */
[----:B------:R-:W-:Y:S01]  /*3890*/  ISETP.GE.AND P1, PT, R40, RZ, PT ;  /* 0x000000ff2800720c */ /* 0x000fe20003f26270 */
[--C-:B------:R-:W-:Y:S01]  /*38a0*/  @!P2 IMAD.IADD R55, R55, 0x1, -R0.reuse ;  /* 0x000000013737a824 */ /* 0x100fe200078e0a00 */
[----:B------:R-:W-:Y:S01]  /*38b0*/  ISETP.GE.AND P2, PT, R32, RZ, PT ;  /* 0x000000ff2000720c */ /* 0x000fe20003f46270 */
[----:B------:R-:W-:Y:S01]  /*38c0*/  @!P0 IMAD.MOV R31, RZ, RZ, -R31 ;  /* 0x000000ffff1f8224 */ /* 0x000fe200078e0a1f */
[----:B------:R-:W-:Y:S01]  /*38d0*/  ISETP.GE.AND P0, PT, R34, RZ, PT ;  /* 0x000000ff2200720c */ /* 0x000fe20003f06270 */
[----:B------:R-:W-:Y:S01]  /*38e0*/  @!P6 IMAD.IADD R29, R29, 0x1, -R0 ;  /* 0x000000011d1de824 */ /* 0x000fe200078e0a00 */
[C---:B------:R-:W-:Y:S01]  /*38f0*/  ISETP.GT.U32.AND P6, PT, R0.reuse, R54, PT ;  /* 0x000000360000720c */ /* 0x040fe20003fc4070 */
[----:B------:R-:W-:Y:S01]  /*3900*/  @!P3 IMAD.MOV R26, RZ, RZ, -R26 ;  /* 0x000000ffff1ab224 */ /* 0x000fe200078e0a1a */
[C---:B------:R-:W-:Y:S01]  /*3910*/  ISETP.GT.U32.AND P3, PT, R0.reuse, R51, PT ;  /* 0x000000330000720c */ /* 0x040fe20003f64070 */
[----:B------:R-:W-:Y:S01]  /*3920*/  STL [R1+0x588], R55 ;  /* 0x0005883701007387 */ /* 0x000fe20000100800 */
[----:B------:R-:W-:Y:S01]  /*3930*/  @!P5 IADD3 R25, PT, PT, R25, -R24, RZ ;  /* 0x800000181919d210 */ /* 0x000fe20007ffe0ff */
[----:B------:R-:W-:Y:S01]  /*3940*/  IMAD.MOV.U32 R28, RZ, RZ, R39 ;  /* 0x000000ffff1c7224 */ /* 0x000fe200078e0027 */
[----:B------:R-:W-:Y:S01]  /*3950*/  ISETP.GT.U32.AND P5, PT, R0, R29, PT ;  /* 0x0000001d0000720c */ /* 0x000fe20003fa4070 */
[----:B------:R-:W-:Y:S01]  /*3960*/  STL [R1+0x5ac], R31 ;  /* 0x0005ac1f01007387 */ /* 0x000fe20000100800 */
[----:B------:R-:W-:Y:S01]  /*3970*/  @!P4 IMAD.IADD R27, R27, 0x1, -R24 ;  /* 0x000000011b1bc824 */ /* 0x000fe200078e0a18 */
[----:B------:R-:W-:Y:S01]  /*3980*/  ISETP.GT.U32.AND P4, PT, R24, R25, PT ;  /* 0x000000191800720c */ /* 0x000fe20003f84070 */
[----:B------:R-:W-:Y:S01]  /*3990*/  @!P2 IMAD.MOV R28, RZ, RZ, -R28 ;  /* 0x000000ffff1ca224 */ /* 0x000fe200078e0a1c */
[----:B------:R0:W-:Y:S02]  /*39a0*/  STL [R1+0x5a8], R26 ;  /* 0x0005a81a01007387 */ /* 0x0001e40000100800 */
[--C-:B------:R-:W-:Y:S01]  /*39b0*/  @!P6 IMAD.IADD R54, R54, 0x1, -R0.reuse ;  /* 0x000000013636e824 */ /* 0x100fe200078e0a00 */
[----:B------:R-:W-:Y:S01]  /*39c0*/  ISETP.GT.U32.AND P2, PT, R24, R27, PT ;  /* 0x0000001b1800720c */ /* 0x000fe20003f44070 */
[----:B------:R-:W-:Y:S01]  /*39d0*/  @!P3 IMAD.IADD R51, R51, 0x1, -R0 ;  /* 0x000000013333b824 */ /* 0x000fe200078e0a00 */
[----:B------:R1:W-:Y:S01]  /*39e0*/  STL [R1+0x5a4], R28 ;  /* 0x0005a41c01007387 */ /* 0x0003e20000100800 */
[----:B------:R-:W-:-:S02]  /*39f0*/  ISETP.GE.AND P6, PT, R53, RZ, PT ;  /* 0x000000ff3500720c */ /* 0x000fc40003fc6270 */
[----:B------:R-:W-:Y:S01]  /*3a00*/  @!P5 IMAD.IADD R29, R29, 0x1, -R0 ;  /* 0x000000011d1dd824 */ /* 0x000fe200078e0a00 */
[----:B------:R-:W-:Y:S01]  /*3a10*/  ISETP.GE.AND P5, PT, R50, RZ, PT ;  /* 0x000000ff3200720c */ /* 0x000fe20003fa6270 */
[----:B0-----:R-:W-:Y:S01]  /*3a20*/  IMAD.MOV.U32 R26, RZ, RZ, R41 ;  /* 0x000000ffff1a7224 */ /* 0x001fe200078e0029 */
[----:B------:R-:W-:Y:S01]  /*3a30*/  ISETP.GE.AND P3, PT, R36, RZ, PT ;  /* 0x000000ff2400720c */ /* 0x000fe20003f66270 */
[----:B------:R-:W-:Y:S01]  /*3a40*/  @!P4 IMAD.IADD R25, R25, 0x1, -R24 ;  /* 0x000000011919c824 */ /* 0x000fe200078e0a18 */
[----:B------:R-:W-:Y:S01]  /*3a50*/  ISETP.GE.AND P4, PT, R42, RZ, PT ;  /* 0x000000ff2a00720c */ /* 0x000fe20003f86270 */
[----:B------:R-:W-:Y:S01]  /*3a60*/  @!P0 IMAD.MOV R26, RZ, RZ, -R26 ;  /* 0x000000ffff1a8224 */ /* 0x000fe200078e0a1a */
[----:B------:R-:W-:Y:S01]  /*3a70*/  ISETP.GE.AND P0, PT, R38, RZ, PT ;  /* 0x000000ff2600720c */ /* 0x000fe20003f06270 */
[----:B------:R-:W-:Y:S01]  /*3a80*/  @!P2 IMAD.IADD R27, R27, 0x1, -R24 ;  /* 0x000000011b1ba824 */ /* 0x000fe200078e0a18 */
[----:B------:R-:W-:Y:S01]  /*3a90*/  ISETP.NE.U32.AND P2, PT, R49, RZ, PT ;  /* 0x000000ff3100720c */ /* 0x000fe20003f45070 */
[----:B-----5:R-:W-:Y:S01]  /*3aa0*/  VIADD R24, R113, 0xffffffff ;  /* 0xffffffff71187836 */ /* 0x020fe20000000000 */
[----:B------:R1:W-:Y:S01]  /*3ab0*/  STL [R1+0x5a0], R26 ;  /* 0x0005a01a01007387 */ /* 0x0003e20000100800 */
[----:B------:R-:W-:Y:S01]  /*3ac0*/  @!P6 IMAD.MOV R25, RZ, RZ, -R25 ;  /* 0x000000ffff19e224 */ /* 0x000fe200078e0a19 */
[----:B------:R-:W-:Y:S01]  /*3ad0*/  ISETP.NE.AND P6, PT, R2, RZ, PT ;  /* 0x000000ff0200720c */ /* 0x000fe20003fc5270 */
[----:B------:R-:W-:Y:S01]  /*3ae0*/  @!P5 IMAD.MOV R27, RZ, RZ, -R27 ;  /* 0x000000ffff1bd224 */ /* 0x000fe200078e0a1b */
[----:B------:R1:W-:Y:S01]  /*3af0*/  STL [R1+0x24], R54 ;  /* 0x0000243601007387 */ /* 0x0003e20000100800 */
[----:B------:R-:W-:-:S02]  /*3b00*/  LOP3.LUT R2, RZ, R2, RZ, 0x33, !PT ;  /* 0x00000002ff027212 */ /* 0x000fc400078e33ff */
[----:B------:R-:W-:Y:S01]  /*3b10*/  ISETP.GE.AND P5, PT, R164, RZ, PT ;  /* 0x000000ffa400720c */ /* 0x000fe20003fa6270 */
[----:B------:R1:W-:Y:S01]  /*3b20*/  STL [R1+0x20], R51 ;  /* 0x0000203301007387 */ /* 0x0003e20000100800 */
[C---:B------:R-:W-:Y:S02]  /*3b30*/  SEL R25, R2.reuse, R25, !P6 ;  /* 0x0000001902197207 */ /* 0x040fe40007000000 */
[----:B------:R-:W-:Y:S01]  /*3b40*/  SEL R2, R2, R27, !P6 ;  /* 0x0000001b02027207 */ /* 0x000fe20007000000 */
[----:B--2-4-:R-:W-:Y:S08]  /*3b50*/  BRA.U UP0, `(.L_x_5) ;  /* 0x0000000100187547 */ /* 0x014ff0000b800000 */
[----:B------:R-:W-:Y:S01]  /*3b60*/  ELECT P6, URZ, PT ;  /* 0x0000000000ff782f */ /* 0x000fe200038c0000 */
[----:B------:R-:W-:Y:S01]  /*3b70*/  IMAD.MOV.U32 R0, RZ, RZ, 0x1 ;  /* 0x00000001ff007424 */ /* 0x000fe200078e00ff */
[----:B------:R-:W-:Y:S01]  /*3b80*/  UMOV UR7, 0x40 ;  /* 0x0000004000077882 */ /* 0x000fe20000000000 */
[----:B------:R-:W-:Y:S01]  /*3b90*/  UVIRTCOUNT.DEALLOC.SMPOOL 0x80 ;  /* 0x000000800000784c */ /* 0x000fe20000000000 */
[----:B------:R-:W-:-:S09]  /*3ba0*/  ULEA UR7, UR4, UR7, 0x18 ;  /* 0x0000000704077291 */ /* 0x000fd2000f8ec0ff */
[----:B------:R0:W-:Y:S03]  /*3bb0*/  @P6 STS.U8 [UR7], R0 ;  /* 0x00000000ff006988 */ /* 0x0001e60008000007 */
.L_x_5:
[----:B------:R-:W-:Y:S01]  /*3bc0*/  UIADD3 UR7, UPT, UPT, UR6, UR9, URZ ;  /* 0x0000000906077290 */ /* 0x000fe2000fffe0ff */
[----:B------:R-:W-:Y:S01]  /*3bd0*/  STL [R1+0x1330], R4 ;  /* 0x0013300401007387 */ /* 0x000fe20000100800 */
[----:B------:R-:W-:Y:S01]  /*3be0*/  VOTEU.ALL UP1, P2 ;  /* 0x0000000000ff7886 */ /* 0x000fe20001020000 */
[----:B------:R-:W-:Y:S01]  /*3bf0*/  VOTEU.ALL UP2, P2 ;  /* 0x0000000000ff7886 */ /* 0x000fe20001040000 */
[----:B0-----:R-:W-:Y:S01]  /*3c00*/  IMAD R0, R25, UR11, RZ ;  /* 0x0000000b19007c24 */ /* 0x001fe2000f8e02ff */
[----:B------:R-:W-:Y:S01]  /*3c10*/  STL [R1+0x12ac], R165 ;  /* 0x0012aca501007387 */ /* 0x000fe20000100800 */
[----:B------:R-:W-:Y:S01]  /*3c20*/  IMAD R2, R2, UR11, RZ ;  /* 0x0000000b02027c24 */ /* 0x000fe2000f8e02ff */
[----:B------:R-:W-:-:S04]  /*3c30*/  @!UP1 UIADD3 UR18, UPT, UPT, -UR10, 0x100000, URZ ;  /* 0x001000000a129890 */ /* 0x000fc8000fffe1ff */
[----:B------:R-:W-:Y:S02]  /*3c40*/  @!UP1 USHF.L.U32 UR19, UR18, 0xb, URZ ;  /* 0x0000000b12139899 */ /* 0x000fe400080006ff */
[----:B------:R-:W-:Y:S01]  /*3c50*/  @!UP1 USHF.L.U32 UR18, UR18, 0x1, URZ ;  /* 0x0000000112129899 */ /* 0x000fe200080006ff */
[----:B------:R-:W-:Y:S01]  /*3c60*/  VIADD R25, R113, 0xfffffff7 ;  /* 0xfffffff771197836 */ /* 0x000fe20000000000 */
[----:B------:R-:W-:Y:S01]  /*3c70*/  STTM.x128 tmem[UR7], RZ ;  /* 0x000000ff000079ed */ /* 0x000fe200083c0007 */
[----:B------:R-:W0:Y:S02]  /*3c80*/  FENCE.VIEW.ASYNC.T ;  /* 0x00000000000073c6 */ /* 0x000e240000000200 */
[----:B0-----:R-:W-:Y:S01]  /*3c90*/  BAR.SYNC.DEFER_BLOCKING 0x0 ;  /* 0x0000000000007b1d */ /* 0x001fe20000010000 */
[----:B------:R-:W-:Y:S02]  /*3ca0*/  LEA R160, P6, R0, UR12, 0x1 ;  /* 0x0000000c00a07c11 */ /* 0x000fe4000f8c08ff */
[----:B------:R-:W-:-:S02]  /*3cb0*/  PRMT R35, RZ, 0x7610, R35 ;  /* 0x00007610ff237816 */ /* 0x000fc40000000023 */
[----:B------:R-:W-:Y:S01]  /*3cc0*/  LEA.HI.X.SX32 R161, R0, UR13, 0x1, P6 ;  /* 0x0000000d00a17c11 */ /* 0x000fe2000b0f0eff */
[----:B------:R-:W-:Y:S01]  /*3cd0*/  VIADD R0, R113, 0xffffffef ;  /* 0xffffffef71007836 */ /* 0x000fe20000000000 */
[----:B------:R-:W-:Y:S01]  /*3ce0*/  ISETP.GE.U32.AND P6, PT, R24, 0x7fffff80, PT ;  /* 0x7fffff801800780c */ /* 0x000fe20003fc6070 */
[----:B------:R-:W-:Y:S01]  /*3cf0*/  STL [R1+0x12a8], R23 ;  /* 0x0012a81701007387 */ /* 0x000fe20000100800 */
[----:B------:R-:W-:Y:S02]  /*3d00*/  PRMT R34, RZ, 0x7610, R34 ;  /* 0x00007610ff227816 */ /* 0x000fe40000000022 */
[----:B------:R-:W-:Y:S01]  /*3d10*/  SHF.L.U32 R27, R162, 0x4, RZ ;  /* 0x00000004a21b7819 */ /* 0x000fe200000006ff */
[----:B------:R-:W-:Y:S01]  /*3d20*/  STL [R1+0x12a4], R22 ;  /* 0x0012a41601007387 */ /* 0x000fe20000100800 */
[----:B------:R-:W-:Y:S02]  /*3d30*/  PRMT R31, RZ, 0x7610, R31 ;  /* 0x00007610ff1f7816 */ /* 0x000fe4000000001f */
[----:B------:R-:W-:Y:S01]  /*3d40*/  PRMT R30, RZ, 0x7610, R30 ;  /* 0x00007610ff1e7816 */ /* 0x000fe2000000001e */
[----:B------:R-:W-:Y:S01]  /*3d50*/  STL [R1+0x12a0], R21 ;  /* 0x0012a01501007387 */ /* 0x000fe20000100800 */
[----:B------:R-:W-:-:S02]  /*3d60*/  PRMT R33, RZ, 0x7610, R33 ;  /* 0x00007610ff217816 */ /* 0x000fc40000000021 */
[----:B------:R-:W-:Y:S01]  /*3d70*/  PRMT R32, RZ, 0x7610, R32 ;  /* 0x00007610ff207816 */ /* 0x000fe20000000020 */
[----:B------:R-:W-:Y:S01]  /*3d80*/  STL [R1+0x129c], R20 ;  /* 0x00129c1401007387 */ /* 0x000fe20000100800 */
[C---:B------:R-:W-:Y:S01]  /*3d90*/  IMAD.SHL.U32 R37, R162.reuse, 0x20, RZ ;  /* 0x00000020a2257824 */ /* 0x040fe200078e00ff */
[----:B-1----:R-:W-:Y:S02]  /*3da0*/  PRMT R26, RZ, 0x7610, R26 ;  /* 0x00007610ff1a7816 */ /* 0x002fe4000000001a */
[----:B------:R-:W-:Y:S01]  /*3db0*/  PRMT R28, RZ, 0x7610, R28 ;  /* 0x00007610ff1c7816 */ /* 0x000fe2000000001c */
[----:B------:R-:W-:Y:S04]  /*3dc0*/  STL [R1+0x1298], R19 ;  /* 0x0012981301007387 */ /* 0x000fe80000100800 */
[----:B------:R-:W0:Y:S02]  /*3dd0*/  FENCE.VIEW.ASYNC.S ;  /* 0x00000000000073c6 */ /* 0x000e240000000000 */
[----:B0-----:R0:W1:Y:S01]  /*3de0*/  @!UP2 SYNCS.EXCH.64 URZ, [UR8], UR18 ;  /* 0x0000001208ffa5b2 */ /* 0x0010620008000100 */
[----:B------:R-:W-:Y:S01]  /*3df0*/  IMAD R39, R162, 0x30, RZ ;  /* 0x00000030a2277824 */ /* 0x000fe200078e02ff */
[----:B------:R-:W-:Y:S01]  /*3e00*/  PRMT R47, RZ, 0x7610, R47 ;  /* 0x00007610ff2f7816 */ /* 0x000fe2000000002f */
[----:B------:R-:W-:Y:S01]  /*3e10*/  STL [R1+0x1294], R18 ;  /* 0x0012941201007387 */ /* 0x000fe20000100800 */
[----:B------:R-:W-:-:S02]  /*3e20*/  PRMT R46, RZ, 0x7610, R46 ;  /* 0x00007610ff2e7816 */ /* 0x000fc4000000002e */
[----:B------:R-:W-:Y:S01]  /*3e30*/  PRMT R43, RZ, 0x7610, R43 ;  /* 0x00007610ff2b7816 */ /* 0x000fe2000000002b */
[----:B------:R-:W-:Y:S01]  /*3e40*/  STL [R1+0x1290], R17 ;  /* 0x0012901101007387 */ /* 0x000fe20000100800 */
[----:B------:R-:W-:Y:S02]  /*3e50*/  PRMT R42, RZ, 0x7610, R42 ;  /* 0x00007610ff2a7816 */ /* 0x000fe4000000002a */
[----:B------:R-:W-:Y:S01]  /*3e60*/  PRMT R45, RZ, 0x7610, R45 ;  /* 0x00007610ff2d7816 */ /* 0x000fe2000000002d */
[----:B------:R-:W-:Y:S01]  /*3e70*/  STL [R1+0x128c], R16 ;  /* 0x00128c1001007387 */ /* 0x000fe20000100800 */
[----:B------:R-:W-:Y:S01]  /*3e80*/  IMAD.WIDE R114, R27, 0x2, R160 ;  /* 0x000000021b727825 */ /* 0x000fe200078e02a0 */
[----:B------:R-:W-:Y:S01]  /*3e90*/  PRMT R24, RZ, 0x7610, R24 ;  /* 0x00007610ff187816 */ /* 0x000fe20000000018 */
[----:B------:R-:W2:Y:S01]  /*3ea0*/  LDCU UR4, c[0x0][0x3b0] ;  /* 0x00007600ff0477ac */ /* 0x000ea20008000800 */
[----:B------:R-:W-:Y:S01]  /*3eb0*/  STL [R1+0x1288], R15 ;  /* 0x0012880f01007387 */ /* 0x000fe20000100800 */
[----:B------:R-:W-:Y:S01]  /*3ec0*/  PRMT R44, RZ, 0x7610, R44 ;  /* 0x00007610ff2c7816 */ /* 0x000fe2000000002c */
[----:B------:R-:W-:Y:S01]  /*3ed0*/  IMAD R49, R162, 0x50, RZ ;  /* 0x00000050a2317824 */ /* 0x000fe200078e02ff */
[----:B------:R-:W-:Y:S01]  /*3ee0*/  PRMT R38, RZ, 0x7610, R38 ;  /* 0x00007610ff267816 */ /* 0x000fe20000000026 */
[----:B------:R-:W-:Y:S01]  /*3ef0*/  STL [R1+0x1284], R14 ;  /* 0x0012840e01007387 */ /* 0x000fe20000100800 */
[----:B------:R-:W-:-:S02]  /*3f00*/  PRMT R41, RZ, 0x7610, R41 ;  /* 0x00007610ff297816 */ /* 0x000fc40000000029 */
[----:B------:R-:W-:Y:S01]  /*3f10*/  PRMT R40, RZ, 0x7610, R40 ;  /* 0x00007610ff287816 */ /* 0x000fe20000000028 */
[----:B------:R-:W-:Y:S01]  /*3f20*/  STL [R1+0x1280], R13 ;  /* 0x0012800d01007387 */ /* 0x000fe20000100800 */
[C---:B------:R-:W-:Y:S01]  /*3f30*/  IMAD R154, R162.reuse, 0x60, RZ ;  /* 0x00000060a29a7824 */ /* 0x040fe200078e02ff */
[----:B------:R-:W-:Y:S02]  /*3f40*/  PRMT R50, RZ, 0x7610, R50 ;  /* 0x00007610ff327816 */ /* 0x000fe40000000032 */
[----:B------:R-:W-:Y:S01]  /*3f50*/  PRMT R36, RZ, 0x7610, R36 ;  /* 0x00007610ff247816 */ /* 0x000fe20000000024 */
[----:B-1----:R-:W-:Y:S01]  /*3f60*/  BAR.SYNC.DEFER_BLOCKING 0x0 ;  /* 0x0000000000007b1d */ /* 0x002fe20000010000 */
[C---:B------:R-:W-:Y:S02]  /*3f70*/  IMAD R146, R162.reuse, 0x70, RZ ;  /* 0x00000070a2927824 */ /* 0x040fe400078e02ff */
[----:B------:R-:W-:Y:S01]  /*3f80*/  IMAD R150, R162, 0x68, RZ ;  /* 0x00000068a2967824 */ /* 0x000fe200078e02ff */
[----:B------:R-:W-:-:S02]  /*3f90*/  PRMT R51, RZ, 0x7610, R51 ;  /* 0x00007610ff337816 */ /* 0x000fc40000000033 */
[----:B------:R-:W-:Y:S02]  /*3fa0*/  PRMT R104, RZ, 0x7610, R104 ;  /* 0x00007610ff687816 */ /* 0x000fe40000000068 */
[----:B------:R-:W-:Y:S01]  /*3fb0*/  PRMT R105, RZ, 0x7610, R105 ;  /* 0x00007610ff697816 */ /* 0x000fe20000000069 */
[----:B------:R-:W-:Y:S01]  /*3fc0*/  STL [R1+0x127c], R12 ;  /* 0x00127c0c01007387 */ /* 0x000fe20000100800 */
[----:B------:R-:W-:Y:S01]  /*3fd0*/  PRMT R48, RZ, 0x7610, R48 ;  /* 0x00007610ff307816 */ /* 0x000fe20000000030 */
[----:B------:R-:W-:Y:S01]  /*3fe0*/  IMAD R142, R162, 0x78, RZ ;  /* 0x00000078a28e7824 */ /* 0x000fe200078e02ff */
[----:B------:R-:W-:Y:S01]  /*3ff0*/  PRMT R112, RZ, 0x7610, R112 ;  /* 0x00007610ff707816 */ /* 0x000fe20000000070 */
[----:B------:R-:W-:Y:S01]  /*4000*/  STL [R1+0x1278], R11 ;  /* 0x0012780b01007387 */ /* 0x000fe20000100800 */
[----:B------:R-:W-:Y:S02]  /*4010*/  PRMT R100, RZ, 0x7610, R100 ;  /* 0x00007610ff647816 */ /* 0x000fe40000000064 */
        /* <DEDUP_REMOVED lines=19> */
[----:B------:R1:W-:Y:S01]  /*4150*/  STL [R1+0x125c], R163 ;  /* 0x00125ca301007387 */ /* 0x0003e20000100800 */
[----:B------:R-:W-:-:S02]  /*4160*/  PRMT R102, RZ, 0x7610, R102 ;  /* 0x00007610ff667816 */ /* 0x000fc40000000066 */
[----:B------:R-:W-:Y:S01]  /*4170*/  PRMT R88, RZ, 0x7610, R88 ;  /* 0x00007610ff587816 */ /* 0x000fe20000000058 */
[----:B------:R-:W3:Y:S01]  /*4180*/  @!P6 LDG.E.U16 R35, desc[UR16][R160.64] ;  /* 0x00000010a023e981 */ /* 0x000ee2000c1e1500 */
[----:B------:R-:W-:Y:S02]  /*4190*/  PRMT R89, RZ, 0x7610, R89 ;  /* 0x00007610ff597816 */ /* 0x000fe40000000059 */
[----:B------:R-:W-:Y:S01]  /*41a0*/  PRMT R98, RZ, 0x7610, R98 ;  /* 0x00007610ff627816 */ /* 0x000fe20000000062 */
[----:B------:R-:W-:Y:S01]  /*41b0*/  STL [R1+0xe90], R164 ;  /* 0x000e90a401007387 */ /* 0x000fe20000100800 */
[----:B------:R-:W-:Y:S01]  /*41c0*/  PRMT R93, RZ, 0x7610, R93 ;  /* 0x00007610ff5d7816 */ /* 0x000fe2000000005d */
[----:B-1----:R-:W-:Y:S01]  /*41d0*/  IMAD.MOV.U32 R163, RZ, RZ, R29 ;  /* 0x000000ffffa37224 */ /* 0x002fe200078e001d */
[----:B------:R-:W-:Y:S01]  /*41e0*/  PRMT R92, RZ, 0x7610, R92 ;  /* 0x00007610ff5c7816 */ /* 0x000fe2000000005c */
[----:B------:R-:W-:Y:S01]  /*41f0*/  STL [R1+0xf98], R164 ;  /* 0x000f98a401007387 */ /* 0x000fe20000100800 */
[----:B------:R-:W-:Y:S01]  /*4200*/  PRMT R87, RZ, 0x7610, R87 ;  /* 0x00007610ff577816 */ /* 0x000fe20000000057 */
[----:B------:R-:W-:Y:S01]  /*4210*/  @!P5 IMAD.MOV R163, RZ, RZ, -R163 ;  /* 0x000000ffffa3d224 */ /* 0x000fe200078e0aa3 */
[----:B------:R-:W-:Y:S01]  /*4220*/  LEA R158, P5, R2, UR12, 0x1 ;  /* 0x0000000c029e7c11 */ /* 0x000fe2000f8a08ff */
[----:B------:R-:W-:Y:S01]  /*4230*/  STL [R1+0xff8], R164 ;  /* 0x000ff8a401007387 */ /* 0x000fe20000100800 */
[----:B------:R-:W-:Y:S01]  /*4240*/  PRMT R29, RZ, 0x7610, R29 ;  /* 0x00007610ff1d7816 */ /* 0x000fe2000000001d */
[----:B------:R-:W-:Y:S01]  /*4250*/  IMAD.WIDE R156, R154, 0x2, R160 ;  /* 0x000000029a9c7825 */ /* 0x000fe200078e02a0 */
[----:B------:R-:W-:Y:S01]  /*4260*/  LEA.HI.X.SX32 R159, R2, UR13, 0x1, P5 ;  /* 0x0000000d029f7c11 */ /* 0x000fe2000a8f0eff */
[----:B------:R-:W-:Y:S01]  /*4270*/  STL [R1+0x1060], R164 ;  /* 0x001060a401007387 */ /* 0x000fe20000100800 */
[----:B------:R-:W-:Y:S01]  /*4280*/  ISETP.GE.U32.AND P5, PT, R25, 0x7fffff78, PT ;  /* 0x7fffff781900780c */ /* 0x000fe20003fa6070 */
[----:B------:R-:W-:-:S02]  /*4290*/  VIADD R2, R113, 0xffffffdf ;  /* 0xffffffdf71027836 */ /* 0x000fc40000000000 */
[----:B------:R-:W-:Y:S01]  /*42a0*/  IMAD R140, R162, 0x59, RZ ;  /* 0x00000059a28c7824 */ /* 0x000fe200078e02ff */
[----:B------:R-:W4:Y:S01]  /*42b0*/  @!P6 LDG.E.U16 R34, desc[UR16][R158.64] ;  /* 0x000000109e22e981 */ /* 0x000f22000c1e1500 */
[----:B------:R-:W-:Y:S01]  /*42c0*/  ISETP.GE.U32.AND P6, PT, R0, 0x7fffff70, PT ;  /* 0x7fffff700000780c */ /* 0x000fe20003fc6070 */
[C---:B------:R-:W-:Y:S01]  /*42d0*/  IMAD.SHL.U32 R25, R162.reuse, 0x8, RZ ;  /* 0x00000008a2197824 */ /* 0x040fe200078e00ff */
[----:B------:R-:W-:Y:S01]  /*42e0*/  PRMT R86, RZ, 0x7610, R86 ;  /* 0x00007610ff567816 */ /* 0x000fe20000000056 */
[----:B------:R-:W-:Y:S01]  /*42f0*/  IMAD.WIDE R108, R27, 0x2, R158 ;  /* 0x000000021b6c7825 */ /* 0x000fe200078e029e */
[----:B------:R-:W-:Y:S01]  /*4300*/  STL [R1+0x11c8], R164 ;  /* 0x0011c8a401007387 */ /* 0x000fe20000100800 */
[----:B------:R-:W-:Y:S01]  /*4310*/  PRMT R85, RZ, 0x7610, R85 ;  /* 0x00007610ff557816 */ /* 0x000fe20000000055 */
[----:B------:R-:W1:Y:S01]  /*4320*/  LDCU UR59, c[0x0][0x3b0] ;  /* 0x00007600ff3b77ac */ /* 0x000e620008000800 */
[C---:B------:R-:W-:Y:S01]  /*4330*/  IMAD.WIDE R118, R25.reuse, 0x2, R160 ;  /* 0x0000000219767825 */ /* 0x040fe200078e02a0 */
[----:B------:R-:W-:Y:S03]  /*4340*/  STL [R1+0x12b0], R164 ;  /* 0x0012b0a401007387 */ /* 0x000fe60000100800 */
[----:B------:R-:W-:Y:S01]  /*4350*/  IMAD R136, R162, 0x61, RZ ;  /* 0x00000061a2887824 */ /* 0x000fe200078e02ff */
[----:B------:R0:W2:Y:S01]  /*4360*/  @!P5 LDG.E.U16 R33, desc[UR16][R118.64] ;  /* 0x000000107621d981 */ /* 0x0000a2000c1e1500 */
[----:B------:R-:W-:Y:S01]  /*4370*/  IMAD.WIDE R116, R25, 0x2, R158 ;  /* 0x0000000219747825 */ /* 0x000fe200078e029e */
[----:B------:R-:W-:Y:S01]  /*4380*/  PRMT R84, RZ, 0x7610, R84 ;  /* 0x00007610ff547816 */ /* 0x000fe20000000054 */
[----:B------:R-:W0:Y:S01]  /*4390*/  LDCU UR60, c[0x0][0x3b0] ;  /* 0x00007600ff3c77ac */ /* 0x000e220008000800 */
[----:B------:R-:W2:Y:S01]  /*43a0*/  @!P6 LDG.E.U16 R31, desc[UR16][R114.64] ;  /* 0x00000010721fe981 */ /* 0x000ea2000c1e1500 */
[----:B------:R-:W-:-:S02]  /*43b0*/  VIADD R0, R113, 0xffffffe7 ;  /* 0xffffffe771007836 */ /* 0x000fc40000000000 */
[--C-:B------:R-:W-:Y:S01]  /*43c0*/  IMAD.WIDE R148, R146, 0x2, R160.reuse ;  /* 0x0000000292947825 */ /* 0x100fe200078e02a0 */
[----:B------:R-:W2:Y:S01]  /*43d0*/  @!P6 LDG.E.U16 R30, desc[UR16][R108.64] ;  /* 0x000000106c1ee981 */ /* 0x000ea2000c1e1500 */
[----:B------:R-:W-:Y:S01]  /*43e0*/  ISETP.GE.U32.AND P6, PT, R2, 0x7fffff60, PT ;  /* 0x7fffff600200780c */ /* 0x000fe20003fc6070 */
[----:B------:R-:W0:Y:S02]  /*43f0*/  LDCU UR58, c[0x0][0x3b0] ;  /* 0x00007600ff3a77ac */ /* 0x000e240008000800 */
[----:B------:R0:W2:Y:S01]  /*4400*/  @!P5 LDG.E.U16 R32, desc[UR16][R116.64] ;  /* 0x000000107420d981 */ /* 0x0000a2000c1e1500 */
[----:B------:R-:W-:Y:S01]  /*4410*/  ISETP.GE.U32.AND P5, PT, R0, 0x7fffff68, PT ;  /* 0x7fffff680000780c */ /* 0x000fe20003fa6070 */
[----:B------:R-:W-:Y:S01]  /*4420*/  IMAD.WIDE R152, R150, 0x2, R160 ;  /* 0x0000000296987825 */ /* 0x000fe200078e02a0 */
[----:B------:R-:W-:Y:S01]  /*4430*/  PRMT R83, RZ, 0x7610, R83 ;  /* 0x00007610ff537816 */ /* 0x000fe20000000053 */
[----:B------:R-:W-:Y:S01]  /*4440*/  STL [R1+0x12b4], R163 ;  /* 0x0012b4a301007387 */ /* 0x000fe20000100800 */
[----:B------:R-:W-:Y:S01]  /*4450*/  PRMT R27, RZ, 0x7610, R27 ;  /* 0x00007610ff1b7816 */ /* 0x000fe2000000001b */
[----:B------:R-:W-:-:S02]  /*4460*/  IMAD R25, R162, 0x18, RZ ;  /* 0x00000018a2197824 */ /* 0x000fc400078e02ff */
[----:B------:R-:W-:Y:S01]  /*4470*/  IMAD R132, R162, 0x69, RZ ;  /* 0x00000069a2847824 */ /* 0x000fe200078e02ff */
[----:B------:R0:W-:Y:S01]  /*4480*/  STL.64 [R1+0x510], R118 ;  /* 0x0005107601007387 */ /* 0x0001e20000100a00 */
[----:B------:R-:W-:Y:S01]  /*4490*/  IMAD.WIDE R144, R142, 0x2, R160 ;  /* 0x000000028e907825 */ /* 0x000fe200078e02a0 */
[----:B------:R-:W-:Y:S01]  /*44a0*/  PRMT R82, RZ, 0x7610, R82 ;  /* 0x00007610ff527816 */ /* 0x000fe20000000052 */
[----:B------:R-:W1:Y:S01]  /*44b0*/  LDCU UR20, c[0x0][0x3b0] ;  /* 0x00007600ff1477ac */ /* 0x000e620008000800 */
[----:B------:R0:W-:Y:S01]  /*44c0*/  STL.64 [R1+0x508], R116 ;  /* 0x0005087401007387 */ /* 0x0001e20000100a00 */
[----:B------:R-:W-:Y:S01]  /*44d0*/  VIADD R2, R113, 0xffffffcf ;  /* 0xffffffcf71027836 */ /* 0x000fe20000000000 */
[----:B------:R-:W-:Y:S01]  /*44e0*/  PRMT R79, RZ, 0x7610, R79 ;  /* 0x00007610ff4f7816 */ /* 0x000fe2000000004f */
[C---:B------:R-:W-:Y:S01]  /*44f0*/  IMAD R128, R162.reuse, 0x71, RZ ;  /* 0x00000071a2807824 */ /* 0x040fe200078e02ff */
[----:B------:R1:W-:Y:S01]  /*4500*/  STL.64 [R1+0x490], R114 ;  /* 0x0004907201007387 */ /* 0x0003e20000100a00 */
[----:B------:R-:W-:Y:S01]  /*4510*/  IMAD R124, R162, 0x79, RZ ;  /* 0x00000079a27c7824 */ /* 0x000fe200078e02ff */
[----:B------:R-:W-:-:S02]  /*4520*/  PRMT R78, RZ, 0x7610, R78 ;  /* 0x00007610ff4e7816 */ /* 0x000fc4000000004e */
[----:B------:R-:W-:Y:S01]  /*4530*/  PRMT R75, RZ, 0x7610, R75 ;  /* 0x00007610ff4b7816 */ /* 0x000fe2000000004b */
[----:B------:R1:W-:Y:S01]  /*4540*/  STL.64 [R1+0x488], R108 ;  /* 0x0004886c01007387 */ /* 0x0003e20000100a00 */
[C---:B0-----:R-:W-:Y:S01]  /*4550*/  IMAD.WIDE R118, R25.reuse, 0x2, R160 ;  /* 0x0000000219767825 */ /* 0x041fe200078e02a0 */
[----:B------:R-:W-:Y:S01]  /*4560*/  PRMT R74, RZ, 0x7610, R74 ;  /* 0x00007610ff4a7816 */ /* 0x000fe2000000004a */
[----:B------:R-:W0:Y:S02]  /*4570*/  LDCU UR57, c[0x0][0x3b0] ;  /* 0x00007600ff3977ac */ /* 0x000e240008000800 */
[----:B------:R-:W-:Y:S01]  /*4580*/  IMAD.WIDE R116, R25, 0x2, R158 ;  /* 0x0000000219747825 */ /* 0x000fe200078e029e */
[----:B------:R0:W2:Y:S01]  /*4590*/  @!P5 LDG.E.U16 R29, desc[UR16][R118.64] ;  /* 0x00000010761dd981 */ /* 0x0000a2000c1e1500 */
[----:B------:R-:W-:Y:S01]  /*45a0*/  PRMT R80, RZ, 0x7610, R80 ;  /* 0x00007610ff507816 */ /* 0x000fe20000000050 */
[----:B------:R-:W0:Y:S01]  /*45b0*/  LDCU UR19, c[0x0][0x3b0] ;  /* 0x00007600ff1377ac */ /* 0x000e220008000800 */
[C---:B-1----:R-:W-:Y:S01]  /*45c0*/  IMAD.WIDE R114, R37.reuse, 0x2, R160 ;  /* 0x0000000225727825 */ /* 0x042fe200078e02a0 */
[----:B------:R1:W2:Y:S01]  /*45d0*/  @!P5 LDG.E.U16 R28, desc[UR16][R116.64] ;  /* 0x00000010741cd981 */ /* 0x0002a2000c1e1500 */
[----:B------:R-:W-:Y:S01]  /*45e0*/  PRMT R81, RZ, 0x7610, R81 ;  /* 0x00007610ff517816 */ /* 0x000fe20000000051 */
[----:B------:R-:W0:Y:S01]  /*45f0*/  LDCU UR9, c[0x0][0x3b0] ;  /* 0x00007600ff0977ac */ /* 0x000e220008000800 */
[----:B------:R-:W-:Y:S01]  /*4600*/  IMAD.WIDE R108, R37, 0x2, R158 ;  /* 0x00000002256c7825 */ /* 0x000fe200078e029e */
[----:B------:R0:W2:Y:S01]  /*4610*/  @!P6 LDG.E.U16 R27, desc[UR16][R114.64] ;  /* 0x00000010721be981 */ /* 0x0000a2000c1e1500 */
[----:B------:R-:W-:Y:S01]  /*4620*/  PRMT R70, RZ, 0x7610, R70 ;  /* 0x00007610ff467816 */ /* 0x000fe20000000046 */
[----:B------:R-:W0:Y:S01]  /*4630*/  LDCU UR12, c[0x0][0x3b0] ;  /* 0x00007600ff0c77ac */ /* 0x000e220008000800 */
[----:B------:R-:W-:Y:S01]  /*4640*/  VIADD R0, R113, 0xffffffd7 ;  /* 0xffffffd771007836 */ /* 0x000fe20000000000 */
[----:B------:R0:W2:Y:S01]  /*4650*/  @!P6 LDG.E.U16 R26, desc[UR16][R108.64] ;  /* 0x000000106c1ae981 */ /* 0x0000a2000c1e1500 */
[----:B------:R-:W-:-:S02]  /*4660*/  ISETP.GE.U32.AND P6, PT, R2, 0x7fffff50, PT ;  /* 0x7fffff500200780c */ /* 0x000fc40003fc6070 */
[----:B------:R-:W-:Y:S02]  /*4670*/  PRMT R71, RZ, 0x7610, R71 ;  /* 0x00007610ff477816 */ /* 0x000fe40000000047 */
[----:B------:R-:W-:Y:S02]  /*4680*/  PRMT R76, RZ, 0x7610, R76 ;  /* 0x00007610ff4c7816 */ /* 0x000fe4000000004c */
[----:B------:R-:W-:Y:S02]  /*4690*/  PRMT R77, RZ, 0x7610, R77 ;  /* 0x00007610ff4d7816 */ /* 0x000fe4000000004d */
[----:B------:R-:W-:Y:S02]  /*46a0*/  PRMT R66, RZ, 0x7610, R66 ;  /* 0x00007610ff427816 */ /* 0x000fe40000000042 */
[----:B------:R-:W-:Y:S02]  /*46b0*/  PRMT R67, RZ, 0x7610, R67 ;  /* 0x00007610ff437816 */ /* 0x000fe40000000043 */
[----:B------:R-:W-:-:S02]  /*46c0*/  PRMT R62, RZ, 0x7610, R62 ;  /* 0x00007610ff3e7816 */ /* 0x000fc4000000003e */
        /* <DEDUP_REMOVED lines=13> */
[----:B------:R-:W-:Y:S01]  /*47a0*/  PRMT R55, RZ, 0x7610, R55 ;  /* 0x00007610ff377816 */ /* 0x000fe20000000037 */
[----:B------:R-:W-:Y:S01]  /*47b0*/  IMAD R120, R162, 0x5a, RZ ;  /* 0x0000005aa2787824 */ /* 0x000fe200078e02ff */
[----:B------:R-:W-:Y:S01]  /*47c0*/  ISETP.GE.U32.AND P5, PT, R0, 0x7fffff58, PT ;  /* 0x7fffff580000780c */ /* 0x000fe20003fa6070 */
[----:B------:R0:W-:Y:S01]  /*47d0*/  STL.64 [R1+0x410], R118 ;  /* 0x0004107601007387 */ /* 0x0001e20000100a00 */
[----:B------:R-:W-:Y:S01]  /*47e0*/  IMAD R37, R162, 0x28, RZ ;  /* 0x00000028a2257824 */ /* 0x000fe200078e02ff */
[----:B------:R-:W-:Y:S01]  /*47f0*/  PRMT R4, RZ, 0x7610, R4 ;  /* 0x00007610ff047816 */ /* 0x000fe20000000004 */
[----:B------:R-:W2:Y:S01]  /*4800*/  LDCU UR13, c[0x0][0x3b0] ;  /* 0x00007600ff0d77ac */ /* 0x000ea20008000800 */
[----:B------:R1:W-:Y:S01]  /*4810*/  STL.64 [R1+0x408], R116 ;  /* 0x0004087401007387 */ /* 0x0003e20000100a00 */
[----:B------:R-:W-:-:S02]  /*4820*/  PRMT R25, RZ, 0x7610, R25 ;  /* 0x00007610ff197816 */ /* 0x000fc40000000019 */
[----:B------:R-:W-:Y:S01]  /*4830*/  PRMT R54, RZ, 0x7610, R54 ;  /* 0x00007610ff367816 */ /* 0x000fe20000000036 */
[----:B------:R1:W-:Y:S01]  /*4840*/  STL.64 [R1+0x390], R114 ;  /* 0x0003907201007387 */ /* 0x0003e20000100a00 */
[----:B------:R-:W-:Y:S01]  /*4850*/  VIADD R2, R113, 0xffffffbf ;  /* 0xffffffbf71027836 */ /* 0x000fe20000000000 */
[----:B------:R-:W-:Y:S01]  /*4860*/  PRMT R53, RZ, 0x7610, R53 ;  /* 0x00007610ff357816 */ /* 0x000fe20000000035 */
[----:B------:R-:W2:Y:S01]  /*4870*/  LDCU UR18, c[0x0][0x3b0] ;  /* 0x00007600ff1277ac */ /* 0x000ea20008000800 */
[----:B------:R1:W-:Y:S01]  /*4880*/  STL.64 [R1+0x388], R108 ;  /* 0x0003886c01007387 */ /* 0x0003e20000100a00 */
[C---:B0-----:R-:W-:Y:S01]  /*4890*/  IMAD.WIDE R118, R37.reuse, 0x2, R160 ;  /* 0x0000000225767825 */ /* 0x041fe200078e02a0 */
[----:B------:R-:W0:Y:S03]  /*48a0*/  LDCU UR21, c[0x0][0x3b0] ;  /* 0x00007600ff1577ac */ /* 0x000e260008000800 */
[----:B-1----:R-:W-:Y:S01]  /*48b0*/  IMAD.WIDE R116, R37, 0x2, R158 ;  /* 0x0000000225747825 */ /* 0x002fe200078e029e */
[----:B------:R1:W2:Y:S01]  /*48c0*/  @!P5 LDG.E.U16 R25, desc[UR16][R118.64] ;  /* 0x000000107619d981 */ /* 0x0002a2000c1e1500 */
[----:B------:R-:W0:Y:S02]  /*48d0*/  LDCU UR22, c[0x0][0x3b0] ;  /* 0x00007600ff1677ac */ /* 0x000e240008000800 */
[C---:B------:R-:W-:Y:S01]  /*48e0*/  IMAD.WIDE R114, R39.reuse, 0x2, R160 ;  /* 0x0000000227727825 */ /* 0x040fe200078e02a0 */
[----:B------:R0:W2:Y:S01]  /*48f0*/  @!P5 LDG.E.U16 R24, desc[UR16][R116.64] ;  /* 0x000000107418d981 */ /* 0x0000a2000c1e1500 */
[----:B------:R-:W0:Y:S02]  /*4900*/  LDCU UR24, c[0x0][0x3b0] ;  /* 0x00007600ff1877ac */ /* 0x000e240008000800 */
[----:B------:R-:W-:Y:S01]  /*4910*/  IMAD.WIDE R108, R39, 0x2, R158 ;  /* 0x00000002276c7825 */ /* 0x000fe200078e029e */
[----:B------:R0:W2:Y:S01]  /*4920*/  @!P6 LDG.E.U16 R47, desc[UR16][R114.64] ;  /* 0x00000010722fe981 */ /* 0x0000a2000c1e1500 */
[----:B------:R-:W0:Y:S02]  /*4930*/  LDCU UR23, c[0x0][0x3b0] ;  /* 0x00007600ff1777ac */ /* 0x000e240008000800 */
[C---:B------:R-:W-:Y:S01]  /*4940*/  VIADD R0, R113.reuse, 0xffffffc7 ;  /* 0xffffffc771007836 */ /* 0x040fe20000000000 */
[----:B------:R0:W2:Y:S01]  /*4950*/  @!P6 LDG.E.U16 R46, desc[UR16][R108.64] ;  /* 0x000000106c2ee981 */ /* 0x0000a2000c1e1500 */
[----:B------:R-:W-:Y:S01]  /*4960*/  ISETP.GE.U32.AND P6, PT, R2, 0x7fffff40, PT ;  /* 0x7fffff400200780c */ /* 0x000fe20003fc6070 */
[----:B------:R-:W-:Y:S01]  /*4970*/  IMAD.SHL.U32 R39, R162, 0x40, RZ ;  /* 0x00000040a2277824 */ /* 0x000fe200078e00ff */
[----:B------:R-:W0:Y:S01]  /*4980*/  LDCU UR25, c[0x0][0x3b0] ;  /* 0x00007600ff1977ac */ /* 0x000e220008000800 */
[----:B------:R-:W-:Y:S01]  /*4990*/  ISETP.GE.U32.AND P5, PT, R0, 0x7fffff48, PT ;  /* 0x7fffff480000780c */ /* 0x000fe20003fa6070 */
[----:B------:R1:W-:Y:S01]  /*49a0*/  STL.64 [R1+0x310], R118 ;  /* 0x0003107601007387 */ /* 0x0003e20000100a00 */
[----:B------:R-:W-:Y:S01]  /*49b0*/  IMAD R37, R162, 0x38, RZ ;  /* 0x00000038a2257824 */ /* 0x000fe200078e02ff */
[----:B------:R-:W2:Y:S02]  /*49c0*/  LDCU UR26, c[0x0][0x3b0] ;  /* 0x00007600ff1a77ac */ /* 0x000ea40008000800 */
[----:B------:R0:W-:Y:S01]  /*49d0*/  STL.64 [R1+0x308], R116 ;  /* 0x0003087401007387 */ /* 0x0001e20000100a00 */
[----:B------:R-:W-:Y:S01]  /*49e0*/  VIADD R2, R113, 0xffffffaf ;  /* 0xffffffaf71027836 */ /* 0x000fe20000000000 */
[----:B------:R-:W2:Y:S02]  /*49f0*/  LDCU UR27, c[0x0][0x3b0] ;  /* 0x00007600ff1b77ac */ /* 0x000ea40008000800 */
[----:B------:R0:W-:Y:S01]  /*4a00*/  STL.64 [R1+0x290], R114 ;  /* 0x0002907201007387 */ /* 0x0001e20000100a00 */
[----:B------:R-:W2:Y:S03]  /*4a10*/  LDCU UR28, c[0x0][0x3b0] ;  /* 0x00007600ff1c77ac */ /* 0x000ea60008000800 */
[----:B------:R0:W-:Y:S01]  /*4a20*/  STL.64 [R1+0x288], R108 ;  /* 0x0002886c01007387 */ /* 0x0001e20000100a00 */
[C---:B-1----:R-:W-:Y:S01]  /*4a30*/  IMAD.WIDE R118, R37.reuse, 0x2, R160 ;  /* 0x0000000225767825 */ /* 0x042fe200078e02a0 */
[----:B------:R-:W1:Y:S03]  /*4a40*/  LDCU UR30, c[0x0][0x3b0] ;  /* 0x00007600ff1e77ac */ /* 0x000e660008000800 */
[----:B0-----:R-:W-:Y:S01]  /*4a50*/  IMAD.WIDE R116, R37, 0x2, R158 ;  /* 0x0000000225747825 */ /* 0x001fe200078e029e */
        /* <DEDUP_REMOVED lines=11> */
[----:B------:R-:W1:Y:S02]  /*4b10*/  LDCU UR33, c[0x0][0x3b0] ;  /* 0x00007600ff2177ac */ /* 0x000e640008000800 */
[----:B------:R-:W-:Y:S01]  /*4b20*/  ISETP.GE.U32.AND P5, PT, R0, 0x7fffff38, PT ;  /* 0x7fffff380000780c */ /* 0x000fe20003fa6070 */
[----:B------:R0:W-:Y:S01]  /*4b30*/  STL.64 [R1+0x210], R118 ;  /* 0x0002107601007387 */ /* 0x0001e20000100a00 */
[----:B------:R-:W-:Y:S01]  /*4b40*/  IMAD R37, R162, 0x48, RZ ;  /* 0x00000048a2257824 */ /* 0x000fe200078e02ff */
[----:B------:R-:W-:Y:S01]  /*4b50*/  PRMT R39, RZ, 0x7610, R39 ;  /* 0x00007610ff277816 */ /* 0x000fe20000000027 */
[----:B------:R-:W1:Y:S01]  /*4b60*/  LDCU UR34, c[0x0][0x3b0] ;  /* 0x00007600ff2277ac */ /* 0x000e620008000800 */
[----:B------:R0:W-:Y:S01]  /*4b70*/  STL.64 [R1+0x208], R116 ;  /* 0x0002087401007387 */ /* 0x0001e20000100a00 */
[----:B------:R-:W-:Y:S01]  /*4b80*/  VIADD R2, R113, 0xffffff9f ;  /* 0xffffff9f71027836 */ /* 0x000fe20000000000 */
[----:B------:R-:W1:Y:S02]  /*4b90*/  LDCU UR35, c[0x0][0x3b0] ;  /* 0x00007600ff2377ac */ /* 0x000e640008000800 */
[----:B------:R1:W-:Y:S01]  /*4ba0*/  STL.64 [R1+0x190], R114 ;  /* 0x0001907201007387 */ /* 0x0003e20000100a00 */
[----:B------:R-:W2:Y:S03]  /*4bb0*/  LDCU UR36, c[0x0][0x3b0] ;  /* 0x00007600ff2477ac */ /* 0x000ea60008000800 */
[----:B------:R1:W-:Y:S01]  /*4bc0*/  STL.64 [R1+0x188], R108 ;  /* 0x0001886c01007387 */ /* 0x0003e20000100a00 */
[C---:B0-----:R-:W-:Y:S01]  /*4bd0*/  IMAD.WIDE R118, R37.reuse, 0x2, R160 ;  /* 0x0000000225767825 */ /* 0x041fe200078e02a0 */
[----:B------:R-:W0:Y:S03]  /*4be0*/  LDCU UR37, c[0x0][0x3b0] ;  /* 0x00007600ff2577ac */ /* 0x000e260008000800 */
[----:B------:R-:W-:Y:S01]  /*4bf0*/  IMAD.WIDE R116, R37, 0x2, R158 ;  /* 0x0000000225747825 */ /* 0x000fe200078e029e */
[----:B------:R-:W2:Y:S01]  /*4c00*/  @!P5 LDG.E.U16 R41, desc[UR16][R118.64] ;  /* 0x000000107629d981 */ /* 0x000ea2000c1e1500 */
[----:B------:R-:W0:Y:S02]  /*4c10*/  LDCU UR38, c[0x0][0x3b0] ;  /* 0x00007600ff2677ac */ /* 0x000e240008000800 */
[C---:B-1----:R-:W-:Y:S01]  /*4c20*/  IMAD.WIDE R114, R49.reuse, 0x2, R160 ;  /* 0x0000000231727825 */ /* 0x042fe200078e02a0 */
[----:B------:R-:W2:Y:S01]  /*4c30*/  @!P5 LDG.E.U16 R40, desc[UR16][R116.64] ;  /* 0x000000107428d981 */ /* 0x000ea2000c1e1500 */
[----:B------:R-:W1:Y:S02]  /*4c40*/  LDCU UR39, c[0x0][0x3b0] ;  /* 0x00007600ff2777ac */ /* 0x000e640008000800 */
[----:B------:R-:W-:Y:S01]  /*4c50*/  IMAD.WIDE R108, R49, 0x2, R158 ;  /* 0x00000002316c7825 */ /* 0x000fe200078e029e */
[----:B------:R0:W2:Y:S01]  /*4c60*/  @!P6 LDG.E.U16 R39, desc[UR16][R114.64] ;  /* 0x000000107227e981 */ /* 0x0000a2000c1e1500 */
[----:B------:R-:W0:Y:S02]  /*4c70*/  LDCU UR40, c[0x0][0x3b0] ;  /* 0x00007600ff2877ac */ /* 0x000e240008000800 */
[C---:B------:R-:W-:Y:S01]  /*4c80*/  VIADD R0, R113.reuse, 0xffffffa7 ;  /* 0xffffffa771007836 */ /* 0x040fe20000000000 */
[----:B------:R0:W2:Y:S01]  /*4c90*/  @!P6 LDG.E.U16 R38, desc[UR16][R108.64] ;  /* 0x000000106c26e981 */ /* 0x0000a2000c1e1500 */
[----:B------:R-:W-:Y:S01]  /*4ca0*/  ISETP.GE.U32.AND P6, PT, R2, 0x7fffff20, PT ;  /* 0x7fffff200200780c */ /* 0x000fe20003fc6070 */
[----:B------:R-:W0:Y:S02]  /*4cb0*/  LDCU UR41, c[0x0][0x3b0] ;  /* 0x00007600ff2977ac */ /* 0x000e240008000800 */
[----:B------:R-:W-:Y:S01]  /*4cc0*/  ISETP.GE.U32.AND P5, PT, R0, 0x7fffff28, PT ;  /* 0x7fffff280000780c */ /* 0x000fe20003fa6070 */
[----:B------:R-:W-:Y:S01]  /*4cd0*/  STL.64 [R1+0x110], R118 ;  /* 0x0001107601007387 */ /* 0x000fe20000100a00 */
[----:B------:R-:W-:Y:S01]  /*4ce0*/  IMAD R0, R162, 0x58, RZ ;  /* 0x00000058a2007824 */ /* 0x000fe200078e02ff */
[----:B------:R-:W-:Y:S01]  /*4cf0*/  PRMT R49, RZ, 0x7610, R49 ;  /* 0x00007610ff317816 */ /* 0x000fe20000000031 */
[----:B------:R-:W1:Y:S01]  /*4d00*/  LDCU UR42, c[0x0][0x3b0] ;  /* 0x00007600ff2a77ac */ /* 0x000e620008000800 */
[----:B------:R-:W-:Y:S01]  /*4d10*/  STL.64 [R1+0x108], R116 ;  /* 0x0001087401007387 */ /* 0x000fe20000100a00 */
[----:B------:R-:W-:Y:S01]  /*4d20*/  IMAD.WIDE R154, R154, 0x2, R158 ;  /* 0x000000029a9a7825 */ /* 0x000fe200078e029e */
[----:B------:R-:W1:Y:S02]  /*4d30*/  LDCU UR43, c[0x0][0x3b0] ;  /* 0x00007600ff2b77ac */ /* 0x000e640008000800 */
[----:B------:R0:W-:Y:S01]  /*4d40*/  STL.64 [R1+0x90], R114 ;  /* 0x0000907201007387 */ /* 0x0001e20000100a00 */
[----:B------:R-:W-:Y:S01]  /*4d50*/  PRMT R37, RZ, 0x7610, R37 ;  /* 0x00007610ff257816 */ /* 0x000fe20000000025 */
[----:B------:R-:W1:Y:S02]  /*4d60*/  LDCU UR44, c[0x0][0x3b0] ;  /* 0x00007600ff2c77ac */ /* 0x000e640008000800 */
[----:B------:R0:W-:Y:S01]  /*4d70*/  STL.64 [R1+0x88], R108 ;  /* 0x0000886c01007387 */ /* 0x0001e20000100a00 */
[----:B------:R-:W-:Y:S01]  /*4d80*/  VIADD R2, R113, 0xffffff97 ;  /* 0xffffff9771027836 */ /* 0x000fe20000000000 */
[----:B------:R-:W1:Y:S02]  /*4d90*/  LDCU UR45, c[0x0][0x3b0] ;  /* 0x00007600ff2d77ac */ /* 0x000e640008000800 */
[----:B------:R-:W2:Y:S01]  /*4da0*/  @!P6 LDG.E.U16 R50, desc[UR16][R156.64] ;  /* 0x000000109c32e981 */ /* 0x000ea2000c1e1500 */
[----:B------:R-:W1:Y:S01]  /*4db0*/  LDCU UR46, c[0x0][0x3b0] ;  /* 0x00007600ff2e77ac */ /* 0x000e620008000800 */
[----:B0-----:R-:W-:-:S02]  /*4dc0*/  IMAD.WIDE R114, R0, 0x2, R160 ;  /* 0x0000000200727825 */ /* 0x001fc400078e02a0 */
[----:B------:R0:W2:Y:S01]  /*4dd0*/  @!P6 LDG.E.U16 R49, desc[UR16][R154.64] ;  /* 0x000000109a31e981 */ /* 0x0000a2000c1e1500 */
[----:B------:R-:W0:Y:S01]  /*4de0*/  LDCU UR47, c[0x0][0x3b0] ;  /* 0x00007600ff2f77ac */ /* 0x000e220008000800 */
[--C-:B------:R-:W-:Y:S02]  /*4df0*/  IMAD.WIDE R108, R0, 0x2, R158.reuse ;  /* 0x00000002006c7825 */ /* 0x100fe400078e029e */
[----:B------:R-:W2:Y:S01]  /*4e00*/  @!P5 LDG.E.U16 R37, desc[UR16][R114.64] ;  /* 0x000000107225d981 */ /* 0x000ea2000c1e1500 */
[----:B------:R-:W0:Y:S01]  /*4e10*/  LDCU UR48, c[0x0][0x3b0] ;  /* 0x00007600ff3077ac */ /* 0x000e220008000800 */
[----:B------:R-:W-:Y:S02]  /*4e20*/  VIADD R0, R113, 0xffffff8f ;  /* 0xffffff8f71007836 */ /* 0x000fe40000000000 */
[----:B------:R0:W2:Y:S01]  /*4e30*/  @!P5 LDG.E.U16 R36, desc[UR16][R108.64] ;  /* 0x000000106c24d981 */ /* 0x0000a2000c1e1500 */
[----:B------:R-:W-:Y:S01]  /*4e40*/  ISETP.GE.U32.AND P5, PT, R2, 0x7fffff18, PT ;  /* 0x7fffff180200780c */ /* 0x000fe20003fa6070 */
[----:B------:R-:W0:Y:S01]  /*4e50*/  LDCU UR49, c[0x0][0x3b0] ;  /* 0x00007600ff3177ac */ /* 0x000e220008000800 */
[----:B------:R-:W-:Y:S01]  /*4e60*/  ISETP.GE.U32.AND P6, PT, R0, 0x7fffff10, PT ;  /* 0x7fffff100000780c */ /* 0x000fe20003fc6070 */
[--C-:B------:R-:W-:Y:S01]  /*4e70*/  IMAD.WIDE R146, R146, 0x2, R158.reuse ;  /* 0x0000000292927825 */ /* 0x100fe200078e029e */
[----:B------:R-:W0:Y:S03]  /*4e80*/  LDCU UR50, c[0x0][0x3b0] ;  /* 0x00007600ff3277ac */ /* 0x000e260008000800 */
[----:B------:R-:W-:Y:S01]  /*4e90*/  IMAD.WIDE R150, R150, 0x2, R158 ;  /* 0x0000000296967825 */ /* 0x000fe200078e029e */
[----:B------:R-:W0:Y:S05]  /*4ea0*/  LDCU UR51, c[0x0][0x3b0] ;  /* 0x00007600ff3377ac */ /* 0x000e2a0008000800 */
[----:B------:R-:W2:Y:S01]  /*4eb0*/  @!P5 LDG.E.U16 R105, desc[UR16][R150.64] ;  /* 0x000000109669d981 */ /* 0x000ea2000c1e1500 */
[----:B------:R-:W0:Y:S03]  /*4ec0*/  LDCU UR52, c[0x0][0x3b0] ;  /* 0x00007600ff3477ac */ /* 0x000e260008000800 */
[----:B------:R-:W2:Y:S01]  /*4ed0*/  @!P6 LDG.E.U16 R51, desc[UR16][R146.64] ;  /* 0x000000109233e981 */ /* 0x000ea2000c1e1500 */
[----:B------:R-:W0:Y:S03]  /*4ee0*/  LDCU UR54, c[0x0][0x3b0] ;  /* 0x00007600ff3677ac */ /* 0x000e260008000800 */
[----:B------:R-:W3:Y:S01]  /*4ef0*/  @!P6 LDG.E.U16 R104, desc[UR16][R148.64] ;  /* 0x000000109468e981 */ /* 0x000ee2000c1e1500 */
[----:B------:R-:W0:Y:S03]  /*4f00*/  LDCU UR53, c[0x0][0x3b0] ;  /* 0x00007600ff3577ac */ /* 0x000e260008000800 */
[----:B------:R-:W-:Y:S01]  /*4f10*/  STL.64 [R1+0x10], R114 ;  /* 0x0000107201007387 */ /* 0x000fe20000100a00 */
[----:B------:R-:W0:Y:S03]  /*4f20*/  LDCU UR55, c[0x0][0x3b0] ;  /* 0x00007600ff3777ac */ /* 0x000e260008000800 */
[----:B------:R-:W-:Y:S01]  /*4f30*/  STL.64 [R1+0x8], R108 ;  /* 0x0000086c01007387 */ /* 0x000fe20000100a00 */
[----:B------:R-:W0:Y:S03]  /*4f40*/  LDCU UR56, c[0x0][0x3b0] ;  /* 0x00007600ff3877ac */ /* 0x000e260008000800 */
[----:B------:R-:W-:Y:S04]  /*4f50*/  STL [R1+0xe98], R156 ;  /* 0x000e989c01007387 */ /* 0x000fe80000100800 */
        /* <DEDUP_REMOVED lines=12> */
[----:B------:R0:W-:Y:S04]  /*5020*/  STL.64 [R1+0xea0], R154 ;  /* 0x000ea09a01007387 */ /* 0x0001e80000100a00 */
[----:B------:R-:W4:Y:S01]  /*5030*/  @!P5 LDG.E.U16 R48, desc[UR16][R152.64] ;  /* 0x000000109830d981 */ /* 0x000f22000c1e1500 */
[----:B0-----:R-:W0:Y:S03]  /*5040*/  LDC R155, c[0x0][0x3a0] ;  /* 0x0000e800ff9b7b82 */ /* 0x001e260000000800 */
[----:B------:R-:W-:Y:S04]  /*5050*/  STL [R1+0xeb8], R152 ;  /* 0x000eb89801007387 */ /* 0x000fe80000100800 */
[----:B------:R-:W-:Y:S04]  /*5060*/  STL [R1+0xef0], R152 ;  /* 0x000ef09801007387 */ /* 0x000fe80000100800 */
[----:B------:R-:W-:Y:S04]  /*5070*/  STL [R1+0xf48], R152 ;  /* 0x000f489801007387 */ /* 0x000fe80000100800 */
[----:B------:R-:W-:Y:S04]  /*5080*/  STL [R1+0xf9c], R152 ;  /* 0x000f9c9801007387 */ /* 0x000fe80000100800 */
[----:B------:R-:W-:Y:S01]  /*5090*/  STL [R1+0x1070], R152 ;  /* 0x0010709801007387 */ /* 0x000fe20000100800 */
[----:B0-----:R-:W-:-:S03]  /*50a0*/  VIADD R2, R155, 0xffffff87 ;  /* 0xffffff879b027836 */ /* 0x001fc60000000000 */
[----:B------:R-:W-:Y:S01]  /*50b0*/  STL [R1+0x10e8], R152 ;  /* 0x0010e89801007387 */ /* 0x000fe20000100800 */
[----:B------:R-:W-:Y:S01]  /*50c0*/  VIADD R0, R155, 0xfffffff6 ;  /* 0xfffffff69b007836 */ /* 0x000fe20000000000 */
[----:B------:R-:W-:Y:S02]  /*50d0*/  ISETP.GE.U32.AND P5, PT, R2, 0x7fffff08, PT ;  /* 0x7fffff080200780c */ /* 0x000fe40003fa6070 */
[----:B------:R-:W-:Y:S04]  /*50e0*/  STL [R1+0xea8], R153 ;  /* 0x000ea89901007387 */ /* 0x000fe80000100800 */
[----:B------:R-:W-:Y:S04]  /*50f0*/  STL [R1+0xf10], R153 ;  /* 0x000f109901007387 */ /* 0x000fe80000100800 */
[----:B------:R-:W-:Y:S01]  /*5100*/  STL [R1+0xf58], R153 ;  /* 0x000f589901007387 */ /* 0x000fe20000100800 */
[----:B------:R-:W-:-:S03]  /*5110*/  ISETP.GE.U32.AND P6, PT, R0, 0x7fffff77, PT ;  /* 0x7fffff770000780c */ /* 0x000fc60003fc6070 */
[----:B------:R-:W-:Y:S04]  /*5120*/  STL [R1+0xfa8], R153 ;  /* 0x000fa89901007387 */ /* 0x000fe80000100800 */
[----:B------:R-:W-:Y:S04]  /*5130*/  STL [R1+0x1008], R153 ;  /* 0x0010089901007387 */ /* 0x000fe80000100800 */
[----:B------:R-:W-:Y:S04]  /*5140*/  STL [R1+0x1080], R153 ;  /* 0x0010809901007387 */ /* 0x000fe80000100800 */
[----:B------:R-:W-:Y:S01]  /*5150*/  STL [R1+0x10f8], R153 ;  /* 0x0010f89901007387 */ /* 0x000fe20000100800 */
[----:B------:R-:W-:-:S03]  /*5160*/  IMAD R0, R162, 0x9, RZ ;  /* 0x00000009a2007824 */ /* 0x000fc600078e02ff */
[----:B------:R-:W-:Y:S04]  /*5170*/  STL.64 [R1+0x1180], R152 ;  /* 0x0011809801007387 */ /* 0x000fe80000100a00 */
[----:B------:R-:W-:Y:S04]  /*5180*/  STL.64 [R1+0xeb0], R150 ;  /* 0x000eb09601007387 */ /* 0x000fe80000100a00 */
[----:B------:R-:W-:Y:S04]  /*5190*/  STL.64 [R1+0xec0], R148 ;  /* 0x000ec09401007387 */ /* 0x000fe80000100a00 */
[----:B------:R-:W-:Y:S01]  /*51a0*/  STL.64 [R1+0xed0], R146 ;  /* 0x000ed09201007387 */ /* 0x000fe20000100a00 */
[----:B------:R-:W-:-:S03]  /*51b0*/  IMAD.WIDE R108, R0, 0x2, R160 ;  /* 0x00000002006c7825 */ /* 0x000fc600078e02a0 */
[----:B------:R-:W4:Y:S04]  /*51c0*/  @!P5 LDG.E.U16 R112, desc[UR16][R144.64] ;  /* 0x000000109070d981 */ /* 0x000f28000c1e1500 */
[----:B------:R-:W4:Y:S04]  /*51d0*/  @!P6 LDG.E.U16 R101, desc[UR16][R108.64] ;  /* 0x000000106c65e981 */ /* 0x000f28000c1e1500 */
[----:B--2---:R-:W-:Y:S04]  /*51e0*/  STL [R1+0x31c], R51 ;  /* 0x00031c3301007387 */ /* 0x004fe80000100800 */
[----:B---3--:R-:W-:Y:S04]  /*51f0*/  STL [R1+0x320], R104 ;  /* 0x0003206801007387 */ /* 0x008fe80000100800 */
[----:B------:R0:W-:Y:S02]  /*5200*/  STL [R1+0x49c], R105 ;  /* 0x00049c6901007387 */ /* 0x0001e40000100800 */
[----:B0-----:R-:W-:-:S05]  /*5210*/  IMAD.WIDE R104, R0, 0x2, R158 ;  /* 0x0000000200687825 */ /* 0x001fca00078e029e */
[----:B------:R0:W2:Y:S01]  /*5220*/  @!P6 LDG.E.U16 R100, desc[UR16][R104.64] ;  /* 0x000000106864e981 */ /* 0x0000a2000c1e1500 */
[----:B------:R-:W-:-:S03]  /*5230*/  IMAD.WIDE R142, R142, 0x2, R158 ;  /* 0x000000028e8e7825 */ /* 0x000fc600078e029e */
[----:B------:R-:W-:Y:S01]  /*5240*/  STL.64 [R1+0xee0], R144 ;  /* 0x000ee09001007387 */ /* 0x000fe20000100a00 */
[----:B------:R-:W-:-:S03]  /*5250*/  VIADD R2, R155, 0xffffffe6 ;  /* 0xffffffe69b027836 */ /* 0x000fc60000000000 */
[----:B------:R-:W-:Y:S01]  /*5260*/  STL.64 [R1+0x500], R108 ;  /* 0x0005006c01007387 */ /* 0x000fe20000100a00 */
[----:B------:R-:W-:-:S03]  /*5270*/  IMAD R0, R162, 0x11, RZ ;  /* 0x00000011a2007824 */ /* 0x000fc600078e02ff */
[----:B------:R0:W-:Y:S04]  /*5280*/  STL.64 [R1+0x4f8], R104 ;  /* 0x0004f86801007387 */ /* 0x0001e80000100a00 */
[----:B------:R-:W-:Y:S01]  /*5290*/  STL.64 [R1+0xee8], R142 ;  /* 0x000ee88e01007387 */ /* 0x000fe20000100a00 */
[----:B------:R-:W-:-:S03]  /*52a0*/  ISETP.GE.U32.AND P6, PT, R2, 0x7fffff67, PT ;  /* 0x7fffff670200780c */ /* 0x000fc60003fc6070 */
[----:B------:R-:W-:Y:S04]  /*52b0*/  STL [R1+0x12c4], R142 ;  /* 0x0012c48e01007387 */ /* 0x000fe80000100800 */
[----:B------:R-:W-:Y:S01]  /*52c0*/  STL [R1+0x12c0], R143 ;  /* 0x0012c08f01007387 */ /* 0x000fe20000100800 */
[----:B------:R-:W-:-:S03]  /*52d0*/  IMAD R2, R162, 0x19, RZ ;  /* 0x00000019a2027824 */ /* 0x000fc600078e02ff */
[----:B------:R-:W3:Y:S01]  /*52e0*/  @!P5 LDG.E.U16 R111, desc[UR16][R142.64] ;  /* 0x000000108e6fd981 */ /* 0x000ee2000c1e1500 */
[----:B0-----:R-:W-:-:S05]  /*52f0*/  IMAD.WIDE R104, R2, 0x2, R160 ;  /* 0x0000000202687825 */ /* 0x001fca00078e02a0 */
[----:B------:R-:W3:Y:S04]  /*5300*/  @!P6 LDG.E.U16 R97, desc[UR16][R104.64] ;  /* 0x000000106861e981 */ /* 0x000ee8000c1e1500 */
[----:B----4-:R0:W-:Y:S02]  /*5310*/  STL [R1+0x318], R112 ;  /* 0x0003187001007387 */ /* 0x0101e40000100800 */
[----:B0-----:R-:W-:-:S05]  /*5320*/  IMAD.WIDE R112, R0, 0x2, R160 ;  /* 0x0000000200707825 */ /* 0x001fca00078e02a0 */
[----:B------:R-:W-:Y:S04]  /*5330*/  STL.64 [R1+0x480], R112 ;  /* 0x0004807001007387 */ /* 0x000fe80000100a00 */
[----:B--2---:R-:W-:Y:S04]  /*5340*/  STL [R1+0x4a0], R100 ;  /* 0x0004a06401007387 */ /* 0x004fe80000100800 */
[----:B------:R0:W-:Y:S02]  /*5350*/  STL [R1+0x4a4], R101 ;  /* 0x0004a46501007387 */ /* 0x0001e40000100800 */
[----:B0-----:R-:W-:-:S05]  /*5360*/  IMAD.WIDE R100, R2, 0x2, R158 ;  /* 0x0000000202647825 */ /* 0x001fca00078e029e */
[----:B------:R-:W2:Y:S01]  /*5370*/  @!P6 LDG.E.U16 R96, desc[UR16][R100.64] ;  /* 0x000000106460e981 */ /* 0x000ea2000c1e1500 */
[----:B------:R-:W-:-:S05]  /*5380*/  VIADD R51, R155, 0xffffffee ;  /* 0xffffffee9b337836 */ /* 0x000fca0000000000 */
[----:B------:R-:W-:Y:S01]  /*5390*/  ISETP.GE.U32.AND P5, PT, R51, 0x7fffff6f, PT ;  /* 0x7fffff6f3300780c */ /* 0x000fe20003fa6070 */
[----:B------:R-:W-:Y:S01]  /*53a0*/  IMAD.WIDE R108, R0, 0x2, R158 ;  /* 0x00000002006c7825 */ /* 0x000fe200078e029e */
[----:B------:R-:W-:-:S04]  /*53b0*/  IADD3 R0, PT, PT, R155, -0x2a, RZ ;  /* 0xffffffd69b007810 */ /* 0x000fc80007ffe0ff */
[----:B------:R-:W-:Y:S01]  /*53c0*/  ISETP.GE.U32.AND P6, PT, R0, 0x7fffff57, PT ;  /* 0x7fffff570000780c */ /* 0x000fe20003fc6070 */
[C---:B------:R-:W-:Y:S01]  /*53d0*/  IMAD R0, R162.reuse, 0x21, RZ ;  /* 0x00000021a2007824 */ /* 0x040fe200078e02ff */
[----:B------:R0:W-:Y:S05]  /*53e0*/  STL.64 [R1+0x478], R108 ;  /* 0x0004786c01007387 */ /* 0x0001ea0000100a00 */
[----:B------:R0:W4:Y:S01]  /*53f0*/  @!P5 LDG.E.U16 R107, desc[UR16][R108.64] ;  /* 0x000000106c6bd981 */ /* 0x000122000c1e1500 */
[----:B------:R-:W-:-:S03]  /*5400*/  IMAD R2, R162, 0x29, RZ ;  /* 0x00000029a2027824 */ /* 0x000fc600078e02ff */
[----:B------:R-:W-:Y:S04]  /*5410*/  STL.64 [R1+0x400], R104 ;  /* 0x0004006801007387 */ /* 0x000fe80000100a00 */
[----:B------:R-:W4:Y:S01]  /*5420*/  @!P5 LDG.E.U16 R110, desc[UR16][R112.64] ;  /* 0x00000010706ed981 */ /* 0x000f22000c1e1500 */
[----:B0-----:R-:W-:-:S03]  /*5430*/  IMAD.WIDE R108, R0, 0x2, R160 ;  /* 0x00000002006c7825 */ /* 0x001fc600078e02a0 */
[----:B------:R0:W-:Y:S04]  /*5440*/  STL.64 [R1+0x3f8], R100 ;  /* 0x0003f86401007387 */ /* 0x0001e80000100a00 */
[----:B---3--:R-:W-:Y:S04]  /*5450*/  STL [R1+0x2a4], R111 ;  /* 0x0002a46f01007387 */ /* 0x008fe80000100800 */
[----:B------:R-:W-:Y:S01]  /*5460*/  STL.64 [R1+0x380], R108 ;  /* 0x0003806c01007387 */ /* 0x000fe20000100a00 */
[----:B0-----:R-:W-:-:S05]  /*5470*/  IMAD.WIDE R100, R2, 0x2, R160 ;  /* 0x0000000202647825 */ /* 0x001fca00078e02a0 */
[----:B------:R-:W3:Y:S04]  /*5480*/  @!P6 LDG.E.U16 R95, desc[UR16][R100.64] ;  /* 0x00000010645fe981 */ /* 0x000ee8000c1e1500 */
[----:B--2---:R-:W-:Y:S04]  /*5490*/  STL [R1+0x41c], R96 ;  /* 0x00041c6001007387 */ /* 0x004fe80000100800 */
[----:B------:R0:W-:Y:S02]  /*54a0*/  STL [R1+0x420], R97 ;  /* 0x0004206101007387 */ /* 0x0001e40000100800 */
[----:B0-----:R-:W-:-:S05]  /*54b0*/  IMAD.WIDE R96, R2, 0x2, R158 ;  /* 0x0000000202607825 */ /* 0x001fca00078e029e */
[----:B------:R-:W2:Y:S01]  /*54c0*/  @!P6 LDG.E.U16 R94, desc[UR16][R96.64] ;  /* 0x00000010605ee981 */ /* 0x000ea2000c1e1500 */
[----:B------:R-:W-:Y:S02]  /*54d0*/  VIADD R51, R155, 0xffffffde ;  /* 0xffffffde9b337836 */ /* 0x000fe40000000000 */
[----:B------:R-:W-:-:S03]  /*54e0*/  IMAD.WIDE R104, R0, 0x2, R158 ;  /* 0x0000000200687825 */ /* 0x000fc600078e029e */
[----:B------:R-:W-:Y:S01]  /*54f0*/  ISETP.GE.U32.AND P5, PT, R51, 0x7fffff5f, PT ;  /* 0x7fffff5f3300780c */ /* 0x000fe20003fa6070 */
[----:B------:R-:W-:Y:S01]  /*5500*/  VIADD R0, R155, 0xffffffc6 ;  /* 0xffffffc69b007836 */ /* 0x000fe20000000000 */
[----:B------:R0:W-:Y:S04]  /*5510*/  STL.64 [R1+0x378], R104 ;  /* 0x0003786801007387 */ /* 0x0001e80000100a00 */
[----:B------:R-:W-:Y:S01]  /*5520*/  ISETP.GE.U32.AND P6, PT, R0, 0x7fffff47, PT ;  /* 0x7fffff470000780c */ /* 0x000fe20003fc6070 */
[C---:B------:R-:W-:Y:S01]  /*5530*/  IMAD R0, R162.reuse, 0x31, RZ ;  /* 0x00000031a2007824 */ /* 0x040fe200078e02ff */
[----:B------:R-:W-:Y:S05]  /*5540*/  STL.64 [R1+0x300], R100 ;  /* 0x0003006401007387 */ /* 0x000fea0000100a00 */
[----:B------:R0:W3:Y:S01]  /*5550*/  @!P5 LDG.E.U16 R103, desc[UR16][R104.64] ;  /* 0x000000106867d981 */ /* 0x0000e2000c1e1500 */
[----:B------:R-:W-:-:S03]  /*5560*/  IMAD R2, R162, 0x39, RZ ;  /* 0x00000039a2027824 */ /* 0x000fc600078e02ff */
[----:B------:R1:W-:Y:S04]  /*5570*/  STL.64 [R1+0x2f8], R96 ;  /* 0x0002f86001007387 */ /* 0x0003e80000100a00 */
[----:B------:R-:W3:Y:S01]  /*5580*/  @!P5 LDG.E.U16 R106, desc[UR16][R108.64] ;  /* 0x000000106c6ad981 */ /* 0x000ee2000c1e1500 */
[----:B0-----:R-:W-:-:S03]  /*5590*/  IMAD.WIDE R104, R0, 0x2, R160 ;  /* 0x0000000200687825 */ /* 0x001fc600078e02a0 */
[----:B----4-:R-:W-:Y:S04]  /*55a0*/  STL [R1+0x498], R110 ;  /* 0x0004986e01007387 */ /* 0x010fe80000100800 */
[----:B------:R-:W-:Y:S04]  /*55b0*/  STL [R1+0x424], R107 ;  /* 0x0004246b01007387 */ /* 0x000fe80000100800 */
[----:B------:R-:W-:Y:S01]  /*55c0*/  STL.64 [R1+0x280], R104 ;  /* 0x0002806801007387 */ /* 0x000fe20000100a00 */
[----:B-1----:R-:W-:-:S05]  /*55d0*/  IMAD.WIDE R96, R2, 0x2, R160 ;  /* 0x0000000202607825 */ /* 0x002fca00078e02a0 */
[----:B------:R-:W4:Y:S04]  /*55e0*/  @!P6 LDG.E.U16 R91, desc[UR16][R96.64] ;  /* 0x00000010605be981 */ /* 0x000f28000c1e1500 */
[----:B--2---:R-:W-:Y:S04]  /*55f0*/  STL [R1+0x234], R94 ;  /* 0x0002345e01007387 */ /* 0x004fe80000100800 */
[----:B---3--:R0:W-:Y:S02]  /*5600*/  STL [R1+0x298], R95 ;  /* 0x0002985f01007387 */ /* 0x0081e40000100800 */
        /* <DEDUP_REMOVED lines=15> */
[----:B------:R-:W-:Y:S04]  /*5700*/  STL [R1+0x2a0], R106 ;  /* 0x0002a06a01007387 */ /* 0x000fe80000100800 */
[----:B------:R-:W-:Y:S04]  /*5710*/  STL [R1+0x29c], R103 ;  /* 0x00029c6701007387 */ /* 0x000fe80000100800 */
[----:B------:R-:W-:Y:S01]  /*5720*/  STL.64 [R1+0x180], R100 ;  /* 0x0001806401007387 */ /* 0x000fe20000100a00 */
[----:B-1----:R-:W-:-:S05]  /*5730*/  IMAD.WIDE R94, R2, 0x2, R160 ;  /* 0x00000002025e7825 */ /* 0x002fca00078e02a0 */
[----:B------:R0:W3:Y:S04]  /*5740*/  @!P6 LDG.E.U16 R89, desc[UR16][R94.64] ;  /* 0x000000105e59e981 */ /* 0x0000e8000c1e1500 */
[----:B--2---:R-:W-:Y:S04]  /*5750*/  STL [R1+0x1ac], R90 ;  /* 0x0001ac5a01007387 */ /* 0x004fe80000100800 */
[----:B----4-:R1:W-:Y:S02]  /*5760*/  STL [R1+0x1b0], R91 ;  /* 0x0001b05b01007387 */ /* 0x0103e40000100800 */
[----:B-1----:R-:W-:-:S05]  /*5770*/  IMAD.WIDE R90, R2, 0x2, R158 ;  /* 0x00000002025a7825 */ /* 0x002fca00078e029e */
[----:B------:R1:W2:Y:S01]  /*5780*/  @!P6 LDG.E.U16 R88, desc[UR16][R90.64] ;  /* 0x000000105a58e981 */ /* 0x0002a2000c1e1500 */
[----:B------:R-:W-:-:S05]  /*5790*/  VIADD R51, R155, 0xffffffbe ;  /* 0xffffffbe9b337836 */ /* 0x000fca0000000000 */
[----:B------:R-:W-:Y:S01]  /*57a0*/  ISETP.GE.U32.AND P5, PT, R51, 0x7fffff3f, PT ;  /* 0x7fffff3f3300780c */ /* 0x000fe20003fa6070 */
[----:B------:R-:W-:-:S04]  /*57b0*/  IMAD.WIDE R96, R0, 0x2, R158 ;  /* 0x0000000200607825 */ /* 0x000fc800078e029e */
[C---:B------:R-:W-:Y:S02]  /*57c0*/  VIADD R51, R155.reuse, 0xffffffae ;  /* 0xffffffae9b337836 */ /* 0x040fe40000000000 */
[----:B------:R-:W-:-:S06]  /*57d0*/  VIADD R0, R155, 0xffffffa6 ;  /* 0xffffffa69b007836 */ /* 0x000fcc0000000000 */
[----:B------:R-:W4:Y:S04]  /*57e0*/  @!P5 LDG.E.U16 R98, desc[UR16][R100.64] ;  /* 0x000000106462d981 */ /* 0x000f28000c1e1500 */
[----:B------:R-:W4:Y:S01]  /*57f0*/  @!P5 LDG.E.U16 R93, desc[UR16][R96.64] ;  /* 0x00000010605dd981 */ /* 0x000f22000c1e1500 */
[----:B------:R-:W-:Y:S02]  /*5800*/  ISETP.GE.U32.AND P5, PT, R51, 0x7fffff2f, PT ;  /* 0x7fffff2f3300780c */ /* 0x000fe40003fa6070 */
[----:B------:R-:W-:Y:S01]  /*5810*/  ISETP.GE.U32.AND P6, PT, R0, 0x7fffff27, PT ;  /* 0x7fffff270000780c */ /* 0x000fe20003fc6070 */
[----:B------:R-:W-:Y:S01]  /*5820*/  IMAD R0, R162, 0x51, RZ ;  /* 0x00000051a2007824 */ /* 0x000fe200078e02ff */
[----:B------:R-:W-:Y:S01]  /*5830*/  STL.64 [R1+0x178], R96 ;  /* 0x0001786001007387 */ /* 0x000fe20000100a00 */
[----:B------:R-:W-:-:S03]  /*5840*/  VIADD R2, R155, 0xffffff9e ;  /* 0xffffff9e9b027836 */ /* 0x000fc60000000000 */
[----:B------:R0:W-:Y:S04]  /*5850*/  STL.64 [R1+0x100], R94 ;  /* 0x0001005e01007387 */ /* 0x0001e80000100a00 */
[----:B------:R1:W-:Y:S04]  /*5860*/  STL.64 [R1+0xf8], R90 ;  /* 0x0000f85a01007387 */ /* 0x0003e80000100a00 */
[----:B---3--:R-:W-:Y:S01]  /*5870*/  STL [R1+0x21c], R102 ;  /* 0x00021c6601007387 */ /* 0x008fe20000100800 */
[----:B0-----:R-:W-:-:S04]  /*5880*/  IMAD.WIDE R94, R0, 0x2, R160 ;  /* 0x00000002005e7825 */ /* 0x001fc800078e02a0 */
[----:B-1----:R-:W-:Y:S01]  /*5890*/  IMAD.WIDE R90, R0, 0x2, R158 ;  /* 0x00000002005a7825 */ /* 0x002fe200078e029e */
[----:B------:R-:W-:Y:S04]  /*58a0*/  STL [R1+0x218], R99 ;  /* 0x0002186301007387 */ /* 0x000fe80000100800 */
[----:B------:R-:W3:Y:S04]  /*58b0*/  @!P5 LDG.E.U16 R92, desc[UR16][R94.64] ;  /* 0x000000105e5cd981 */ /* 0x000ee8000c1e1500 */
[----:B------:R-:W3:Y:S01]  /*58c0*/  @!P5 LDG.E.U16 R87, desc[UR16][R90.64] ;  /* 0x000000105a57d981 */ /* 0x000ee2000c1e1500 */
[----:B------:R-:W-:Y:S01]  /*58d0*/  ISETP.GE.U32.AND P5, PT, R2, 0x7fffff1f, PT ;  /* 0x7fffff1f0200780c */ /* 0x000fe20003fa6070 */
[----:B------:R-:W-:-:S02]  /*58e0*/  VIADD R0, R155, 0xffffff96 ;  /* 0xffffff969b007836 */ /* 0x000fc40000000000 */
[----:B------:R-:W-:-:S04]  /*58f0*/  IMAD.WIDE R138, R136, 0x2, R160 ;  /* 0x00000002888a7825 */ /* 0x000fc800078e02a0 */
[----:B------:R-:W-:-:S06]  /*5900*/  IMAD.WIDE R136, R136, 0x2, R158 ;  /* 0x0000000288887825 */ /* 0x000fcc00078e029e */
[----:B------:R-:W3:Y:S01]  /*5910*/  @!P5 LDG.E.U16 R84, desc[UR16][R138.64] ;  /* 0x000000108a54d981 */ /* 0x000ee2000c1e1500 */
[----:B------:R-:W-:-:S03]  /*5920*/  IMAD.WIDE R134, R132, 0x2, R160 ;  /* 0x0000000284867825 */ /* 0x000fc600078e02a0 */
[----:B------:R-:W3:Y:S01]  /*5930*/  @!P5 LDG.E.U16 R83, desc[UR16][R136.64] ;  /* 0x000000108853d981 */ /* 0x000ee2000c1e1500 */
[----:B------:R-:W-:-:S04]  /*5940*/  IMAD.WIDE R132, R132, 0x2, R158 ;  /* 0x0000000284847825 */ /* 0x000fc800078e029e */
[----:B------:R-:W-:-:S05]  /*5950*/  VIADD R2, R155, 0xffffff8e ;  /* 0xffffff8e9b027836 */ /* 0x000fca0000000000 */
[----:B------:R-:W-:Y:S01]  /*5960*/  ISETP.GE.U32.AND P5, PT, R2, 0x7fffff0f, PT ;  /* 0x7fffff0f0200780c */ /* 0x000fe20003fa6070 */
[----:B------:R-:W-:Y:S01]  /*5970*/  IMAD.WIDE R130, R128, 0x2, R160 ;  /* 0x0000000280827825 */ /* 0x000fe200078e02a0 */
[----:B------:R-:W-:-:S03]  /*5980*/  PRMT R51, RZ, 0x7610, R51 ;  /* 0x00007610ff337816 */ /* 0x000fc60000000033 */
[----:B------:R-:W-:-:S04]  /*5990*/  IMAD.WIDE R128, R128, 0x2, R158 ;  /* 0x0000000280807825 */ /* 0x000fc800078e029e */
[----:B------:R-:W-:-:S04]  /*59a0*/  IMAD.WIDE R126, R124, 0x2, R160 ;  /* 0x000000027c7e7825 */ /* 0x000fc800078e02a0 */
[----:B------:R-:W-:Y:S01]  /*59b0*/  IMAD.WIDE R124, R124, 0x2, R158 ;  /* 0x000000027c7c7825 */ /* 0x000fe200078e029e */
[----:B------:R-:W3:Y:S04]  /*59c0*/  @!P5 LDG.E.U16 R78, desc[UR16][R130.64] ;  /* 0x00000010824ed981 */ /* 0x000ee8000c1e1500 */
[----:B------:R-:W3:Y:S04]  /*59d0*/  @!P5 LDG.E.U16 R75, desc[UR16][R128.64] ;  /* 0x00000010804bd981 */ /* 0x000ee8000c1e1500 */
[----:B--2---:R-:W-:Y:S04]  /*59e0*/  STL [R1+0x118], R88 ;  /* 0x0001185801007387 */ /* 0x004fe80000100800 */
[----:B------:R0:W-:Y:S02]  /*59f0*/  STL [R1+0x11c], R89 ;  /* 0x00011c5901007387 */ /* 0x0001e40000100800 */
[----:B0-----:R-:W-:-:S04]  /*5a00*/  IMAD.WIDE R88, R140, 0x2, R160 ;  /* 0x000000028c587825 */ /* 0x001fc800078e02a0 */
[----:B------:R-:W-:Y:S01]  /*5a10*/  IMAD.WIDE R140, R140, 0x2, R158 ;  /* 0x000000028c8c7825 */ /* 0x000fe200078e029e */
[----:B------:R-:W2:Y:S04]  /*5a20*/  @!P6 LDG.E.U16 R86, desc[UR16][R88.64] ;  /* 0x000000105856e981 */ /* 0x000ea8000c1e1500 */
[----:B------:R-:W2:Y:S01]  /*5a30*/  @!P6 LDG.E.U16 R85, desc[UR16][R140.64] ;  /* 0x000000108c55e981 */ /* 0x000ea2000c1e1500 */
[----:B------:R-:W-:Y:S01]  /*5a40*/  ISETP.GE.U32.AND P6, PT, R0, 0x7fffff17, PT ;  /* 0x7fffff170000780c */ /* 0x000fe20003fc6070 */
[----:B------:R-:W-:-:S12]  /*5a50*/  VIADD R0, R155, 0xffffff86 ;  /* 0xffffff869b007836 */ /* 0x000fd80000000000 */
[----:B------:R-:W2:Y:S04]  /*5a60*/  @!P6 LDG.E.U16 R82, desc[UR16][R134.64] ;  /* 0x000000108652e981 */ /* 0x000ea8000c1e1500 */
[----:B------:R-:W2:Y:S01]  /*5a70*/  @!P6 LDG.E.U16 R79, desc[UR16][R132.64] ;  /* 0x00000010844fe981 */ /* 0x000ea2000c1e1500 */
[----:B------:R-:W-:-:S13]  /*5a80*/  ISETP.GE.U32.AND P6, PT, R0, 0x7fffff07, PT ;  /* 0x7fffff070000780c */ /* 0x000fda0003fc6070 */
[----:B------:R-:W2:Y:S04]  /*5a90*/  @!P6 LDG.E.U16 R51, desc[UR16][R124.64] ;  /* 0x000000107c33e981 */ /* 0x000ea8000c1e1500 */
[----:B------:R-:W2:Y:S04]  /*5aa0*/  @!P6 LDG.E.U16 R74, desc[UR16][R126.64] ;  /* 0x000000107e4ae981 */ /* 0x000ea8000c1e1500 */
[----:B------:R-:W-:Y:S04]  /*5ab0*/  STL.64 [R1+0x80], R94 ;  /* 0x0000805e01007387 */ /* 0x000fe80000100a00 */
[----:B------:R-:W-:Y:S04]  /*5ac0*/  STL.64 [R1+0x78], R90 ;  /* 0x0000785a01007387 */ /* 0x000fe80000100a00 */
[----:B------:R-:W-:Y:S04]  /*5ad0*/  STL.64 [R1], R88 ;  /* 0x0000005801007387 */ /* 0x000fe80000100a00 */
[----:B------:R-:W-:Y:S04]  /*5ae0*/  STL.64 [R1+0xef8], R140 ;  /* 0x000ef88c01007387 */ /* 0x000fe80000100a00 */
[----:B------:R-:W-:Y:S04]  /*5af0*/  STL [R1+0x12cc], R140 ;  /* 0x0012cc8c01007387 */ /* 0x000fe80000100800 */
[----:B----4-:R-:W-:Y:S04]  /*5b00*/  STL [R1+0x124], R98 ;  /* 0x0001246201007387 */ /* 0x010fe80000100800 */
[----:B------:R-:W-:Y:S04]  /*5b10*/  STL [R1+0x12c8], R141 ;  /* 0x0012c88d01007387 */ /* 0x000fe80000100800 */
[----:B------:R-:W-:Y:S04]  /*5b20*/  STL [R1+0x120], R93 ;  /* 0x0001205d01007387 */ /* 0x000fe80000100800 */
[----:B------:R-:W-:Y:S04]  /*5b30*/  STL.64 [R1+0xf08], R138 ;  /* 0x000f088a01007387 */ /* 0x000fe80000100a00 */
[----:B------:R-:W-:Y:S04]  /*5b40*/  STL [R1+0x12d4], R138 ;  /* 0x0012d48a01007387 */ /* 0x000fe80000100800 */
[----:B------:R-:W-:Y:S04]  /*5b50*/  STL [R1+0x12d0], R139 ;  /* 0x0012d08b01007387 */ /* 0x000fe80000100800 */
[----:B------:R-:W-:Y:S04]  /*5b60*/  STL.64 [R1+0xf18], R136 ;  /* 0x000f188801007387 */ /* 0x000fe80000100a00 */
[----:B------:R-:W-:Y:S04]  /*5b70*/  STL [R1+0x12dc], R136 ;  /* 0x0012dc8801007387 */ /* 0x000fe80000100800 */
[----:B------:R-:W-:Y:S04]  /*5b80*/  STL [R1+0x12d8], R137 ;  /* 0x0012d88901007387 */ /* 0x000fe80000100800 */
[----:B---3--:R-:W-:Y:S04]  /*5b90*/  STL [R1+0xb4], R92 ;  /* 0x0000b45c01007387 */ /* 0x008fe80000100800 */
[----:B------:R-:W-:Y:S04]  /*5ba0*/  STL [R1+0xf20], R135 ;  /* 0x000f208701007387 */ /* 0x000fe80000100800 */
[----:B------:R-:W-:Y:S04]  /*5bb0*/  STL [R1+0xb0], R87 ;  /* 0x0000b05701007387 */ /* 0x000fe80000100800 */
[----:B------:R-:W-:Y:S04]  /*5bc0*/  STL.64 [R1+0xf60], R134 ;  /* 0x000f608601007387 */ /* 0x000fe80000100a00 */
[----:B------:R-:W-:Y:S04]  /*5bd0*/  STL [R1+0x12e4], R134 ;  /* 0x0012e48601007387 */ /* 0x000fe80000100800 */
[----:B------:R-:W-:Y:S01]  /*5be0*/  STL [R1+0x12e0], R135 ;  /* 0x0012e08701007387 */ /* 0x000fe20000100800 */
[----:B------:R-:W-:-:S02]  /*5bf0*/  VIADD R2, R155, 0xfffffffe ;  /* 0xfffffffe9b027836 */ /* 0x000fc40000000000 */
[----:B------:R-:W-:-:S03]  /*5c00*/  VIADD R0, R155, 0xfffffffd ;  /* 0xfffffffd9b007836 */ /* 0x000fc60000000000 */
[----:B------:R-:W-:Y:S02]  /*5c10*/  ISETP.GE.U32.AND P5, PT, R2, 0x7fffff7f, PT ;  /* 0x7fffff7f0200780c */ /* 0x000fe40003fa6070 */
[----:B------:R-:W-:Y:S01]  /*5c20*/  ISETP.GE.U32.AND P6, PT, R0, 0x7fffff7e, PT ;  /* 0x7fffff7e0000780c */ /* 0x000fe20003fc6070 */
[C---:B------:R-:W-:Y:S01]  /*5c30*/  IMAD.SHL.U32 R0, R162.reuse, 0x2, RZ ;  /* 0x00000002a2007824 */ /* 0x040fe200078e00ff */
[----:B--2---:R-:W-:Y:S04]  /*5c40*/  STL [R1+0xac], R86 ;  /* 0x0000ac5601007387 */ /* 0x004fe80000100800 */
[----:B------:R-:W-:Y:S04]  /*5c50*/  STL [R1+0xa8], R85 ;  /* 0x0000a85501007387 */ /* 0x000fe80000100800 */
[----:B------:R-:W-:Y:S04]  /*5c60*/  STL.64 [R1+0xf28], R132 ;  /* 0x000f288401007387 */ /* 0x000fe80000100a00 */
[----:B------:R-:W-:Y:S04]  /*5c70*/  STL [R1+0x12ec], R132 ;  /* 0x0012ec8401007387 */ /* 0x000fe80000100800 */
[----:B------:R-:W-:Y:S04]  /*5c80*/  STL [R1+0x12e8], R133 ;  /* 0x0012e88501007387 */ /* 0x000fe80000100800 */
        /* <DEDUP_REMOVED lines=8> */
[----:B------:R0:W-:Y:S04]  /*5d10*/  STL [R1+0x9c], R82 ;  /* 0x00009c5201007387 */ /* 0x0001e80000100800 */
[----:B------:R-:W-:Y:S04]  /*5d20*/  STL.64 [R1+0xf50], R126 ;  /* 0x000f507e01007387 */ /* 0x000fe80000100a00 */
        /* <DEDUP_REMOVED lines=11> */
[----:B------:R-:W-:Y:S01]  /*5de0*/  STL [R1+0xf68], R125 ;  /* 0x000f687d01007387 */ /* 0x000fe20000100800 */
[----:B0-----:R-:W-:-:S03]  /*5df0*/  IMAD.WIDE R82, R162, 0x2, R158 ;  /* 0x00000002a2527825 */ /* 0x001fc600078e029e */
[----:B------:R-:W-:Y:S01]  /*5e00*/  STL [R1+0xfc8], R125 ;  /* 0x000fc87d01007387 */ /* 0x000fe20000100800 */
[----:B------:R-:W-:-:S03]  /*5e10*/  IMAD.WIDE R84, R162, 0x2, R160 ;  /* 0x00000002a2547825 */ /* 0x000fc600078e02a0 */
[----:B------:R-:W-:Y:S04]  /*5e20*/  STL [R1+0x1028], R125 ;  /* 0x0010287d01007387 */ /* 0x000fe80000100800 */
[----:B------:R-:W-:Y:S04]  /*5e30*/  STL [R1+0x10a0], R125 ;  /* 0x0010a07d01007387 */ /* 0x000fe80000100800 */
[----:B------:R-:W-:Y:S04]  /*5e40*/  STL [R1+0x1118], R125 ;  /* 0x0011187d01007387 */ /* 0x000fe80000100800 */
[----:B------:R-:W-:Y:S04]  /*5e50*/  STL [R1+0x1198], R125 ;  /* 0x0011987d01007387 */ /* 0x000fe80000100800 */
[----:B------:R-:W-:Y:S04]  /*5e60*/  STL [R1+0x1238], R125 ;  /* 0x0012387d01007387 */ /* 0x000fe80000100800 */
[----:B------:R-:W-:Y:S04]  /*5e70*/  STL [R1+0x130c], R125 ;  /* 0x00130c7d01007387 */ /* 0x000fe80000100800 */
[----:B------:R0:W-:Y:S04]  /*5e80*/  STL [R1+0x34], R78 ;  /* 0x0000344e01007387 */ /* 0x0001e80000100800 */
[----:B------:R-:W-:Y:S04]  /*5e90*/  STL [R1+0x30], R75 ;  /* 0x0000304b01007387 */ /* 0x000fe80000100800 */
[----:B------:R-:W2:Y:S04]  /*5ea0*/  @!P5 LDG.E.U16 R80, desc[UR16][R82.64] ;  /* 0x000000105250d981 */ /* 0x000ea8000c1e1500 */
[----:B------:R-:W-:Y:S01]  /*5eb0*/  STL [R1+0x28], R51 ;  /* 0x0000283301007387 */ /* 0x000fe20000100800 */
[----:B0-----:R-:W-:-:S03]  /*5ec0*/  IMAD.WIDE R78, R0, 0x2, R160 ;  /* 0x00000002004e7825 */ /* 0x001fc600078e02a0 */
[----:B------:R-:W3:Y:S04]  /*5ed0*/  @!P5 LDG.E.U16 R81, desc[UR16][R84.64] ;  /* 0x000000105451d981 */ /* 0x000ee8000c1e1500 */
[----:B------:R0:W-:Y:S04]  /*5ee0*/  STL [R1+0x2c], R74 ;  /* 0x00002c4a01007387 */ /* 0x0001e80000100800 */
[----:B------:R1:W4:Y:S01]  /*5ef0*/  @!P6 LDG.E.U16 R71, desc[UR16][R78.64] ;  /* 0x000000104e47e981 */ /* 0x000322000c1e1500 */
[----:B0-----:R-:W-:-:S05]  /*5f00*/  IMAD.WIDE R74, R0, 0x2, R158 ;  /* 0x00000002004a7825 */ /* 0x001fca00078e029e */
[----:B------:R0:W4:Y:S01]  /*5f10*/  @!P6 LDG.E.U16 R70, desc[UR16][R74.64] ;  /* 0x000000104a46e981 */ /* 0x000122000c1e1500 */
[C---:B------:R-:W-:Y:S02]  /*5f20*/  VIADD R51, R155.reuse, 0xfffffff5 ;  /* 0xfffffff59b337836 */ /* 0x040fe40000000000 */
[----:B------:R-:W-:Y:S01]  /*5f30*/  VIADD R2, R155, 0xffffffed ;  /* 0xffffffed9b027836 */ /* 0x000fe20000000000 */
[----:B------:R-:W-:Y:S02]  /*5f40*/  STL.64 [R1+0x580], R84 ;  /* 0x0005805401007387 */ /* 0x000fe40000100a00 */
[----:B------:R-:W-:Y:S01]  /*5f50*/  ISETP.GE.U32.AND P5, PT, R51, 0x7fffff76, PT ;  /* 0x7fffff763300780c */ /* 0x000fe20003fa6070 */
[----:B------:R-:W-:Y:S01]  /*5f60*/  IMAD R0, R162, 0xa, RZ ;  /* 0x0000000aa2007824 */ /* 0x000fe200078e02ff */
[----:B------:R-:W-:Y:S04]  /*5f70*/  STL.64 [R1+0x578], R82 ;  /* 0x0005785201007387 */ /* 0x000fe80000100a00 */
[----:B------:R1:W-:Y:S01]  /*5f80*/  STL.64 [R1+0x570], R78 ;  /* 0x0005704e01007387 */ /* 0x0003e20000100a00 */
[----:B------:R-:W-:-:S03]  /*5f90*/  ISETP.GE.U32.AND P6, PT, R2, 0x7fffff6e, PT ;  /* 0x7fffff6e0200780c */ /* 0x000fc60003fc6070 */
[----:B------:R0:W-:Y:S01]  /*5fa0*/  STL.64 [R1+0x568], R74 ;  /* 0x0005684a01007387 */ /* 0x0001e20000100a00 */
[----:B------:R-:W-:Y:S02]  /*5fb0*/  IMAD R2, R162, 0x12, RZ ;  /* 0x00000012a2027824 */ /* 0x000fe400078e02ff */
[----:B-1----:R-:W-:-:S05]  /*5fc0*/  IMAD.WIDE R78, R0, 0x2, R158 ;  /* 0x00000002004e7825 */ /* 0x002fca00078e029e */
[----:B------:R-:W4:Y:S01]  /*5fd0*/  @!P5 LDG.E.U16 R76, desc[UR16][R78.64] ;  /* 0x000000104e4cd981 */ /* 0x000f22000c1e1500 */
[----:B0-----:R-:W-:-:S05]  /*5fe0*/  IMAD.WIDE R74, R2, 0x2, R160 ;  /* 0x00000002024a7825 */ /* 0x001fca00078e02a0 */
[----:B------:R-:W4:Y:S04]  /*5ff0*/  @!P6 LDG.E.U16 R67, desc[UR16][R74.64] ;  /* 0x000000104a43e981 */ /* 0x000f28000c1e1500 */
[----:B--2---:R-:W-:Y:S04]  /*6000*/  STL [R1+0x128], R80 ;  /* 0x0001285001007387 */ /* 0x004fe80000100800 */
[----:B---3--:R0:W-:Y:S02]  /*6010*/  STL [R1+0x12c], R81 ;  /* 0x00012c5101007387 */ /* 0x0081e40000100800 */
[----:B0-----:R-:W-:-:S05]  /*6020*/  IMAD.WIDE R80, R0, 0x2, R160 ;  /* 0x0000000200507825 */ /* 0x001fca00078e02a0 */
[----:B------:R-:W-:Y:S04]  /*6030*/  STL.64 [R1+0x4f0], R80 ;  /* 0x0004f05001007387 */ /* 0x000fe80000100a00 */
[----:B----4-:R-:W-:Y:S04]  /*6040*/  STL [R1+0x1a4], R70 ;  /* 0x0001a44601007387 */ /* 0x010fe80000100800 */
[----:B------:R-:W2:Y:S04]  /*6050*/  @!P5 LDG.E.U16 R77, desc[UR16][R80.64] ;  /* 0x00000010504dd981 */ /* 0x000ea8000c1e1500 */
[----:B------:R0:W-:Y:S02]  /*6060*/  STL [R1+0x1a8], R71 ;  /* 0x0001a84701007387 */ /* 0x0001e40000100800 */
[----:B0-----:R-:W-:-:S05]  /*6070*/  IMAD.WIDE R70, R2, 0x2, R158 ;  /* 0x0000000202467825 */ /* 0x001fca00078e029e */
[----:B------:R0:W3:Y:S01]  /*6080*/  @!P6 LDG.E.U16 R66, desc[UR16][R70.64] ;  /* 0x000000104642e981 */ /* 0x0000e2000c1e1500 */
[C---:B------:R-:W-:Y:S02]  /*6090*/  VIADD R0, R155.reuse, 0xffffffdd ;  /* 0xffffffdd9b007836 */ /* 0x040fe40000000000 */
[----:B------:R-:W-:Y:S01]  /*60a0*/  VIADD R51, R155, 0xffffffe5 ;  /* 0xffffffe59b337836 */ /* 0x000fe20000000000 */
[----:B------:R-:W-:Y:S02]  /*60b0*/  STL.64 [R1+0x4e8], R78 ;  /* 0x0004e84e01007387 */ /* 0x000fe40000100a00 */
[----:B------:R-:W-:Y:S01]  /*60c0*/  ISETP.GE.U32.AND P6, PT, R0, 0x7fffff5e, PT ;  /* 0x7fffff5e0000780c */ /* 0x000fe20003fc6070 */
[----:B------:R-:W-:Y:S01]  /*60d0*/  IMAD R0, R162, 0x1a, RZ ;  /* 0x0000001aa2007824 */ /* 0x000fe200078e02ff */
[----:B------:R-:W-:Y:S01]  /*60e0*/  STL.64 [R1+0x470], R74 ;  /* 0x0004704a01007387 */ /* 0x000fe20000100a00 */
[----:B------:R-:W-:-:S03]  /*60f0*/  ISETP.GE.U32.AND P5, PT, R51, 0x7fffff66, PT ;  /* 0x7fffff663300780c */ /* 0x000fc60003fa6070 */
[----:B------:R0:W-:Y:S04]  /*6100*/  STL.64 [R1+0x468], R70 ;  /* 0x0004684601007387 */ /* 0x0001e80000100a00 */
[----:B------:R-:W-:Y:S01]  /*6110*/  STL [R1+0x19c], R76 ;  /* 0x00019c4c01007387 */ /* 0x000fe20000100800 */
[----:B------:R-:W-:-:S04]  /*6120*/  IMAD R2, R162, 0x22, RZ ;  /* 0x00000022a2027824 */ /* 0x000fc800078e02ff */
[----:B0-----:R-:W-:-:S05]  /*6130*/  IMAD.WIDE R70, R2, 0x2, R160 ;  /* 0x0000000202467825 */ /* 0x001fca00078e02a0 */
[----:B------:R-:W4:Y:S04]  /*6140*/  @!P6 LDG.E.U16 R63, desc[UR16][R70.64] ;  /* 0x00000010463fe981 */ /* 0x000f28000c1e1500 */
[----:B--2---:R0:W-:Y:S02]  /*6150*/  STL [R1+0x1a0], R77 ;  /* 0x0001a04d01007387 */ /* 0x0041e40000100800 */
[----:B0-----:R-:W-:-:S05]  /*6160*/  IMAD.WIDE R76, R0, 0x2, R160 ;  /* 0x00000002004c7825 */ /* 0x001fca00078e02a0 */
[----:B------:R-:W-:Y:S04]  /*6170*/  STL.64 [R1+0x3f0], R76 ;  /* 0x0003f04c01007387 */ /* 0x000fe80000100a00 */
[----:B---3--:R-:W-:Y:S04]  /*6180*/  STL [R1+0x134], R66 ;  /* 0x0001344201007387 */ /* 0x008fe80000100800 */
[----:B------:R0:W-:Y:S04]  /*6190*/  STL [R1+0x198], R67 ;  /* 0x0001984301007387 */ /* 0x0001e80000100800 */
[----:B------:R-:W2:Y:S01]  /*61a0*/  @!P5 LDG.E.U16 R4, desc[UR16][R76.64] ;  /* 0x000000104c04d981 */ /* 0x000ea2000c1e1500 */
[----:B0-----:R-:W-:-:S05]  /*61b0*/  IMAD.WIDE R66, R2, 0x2, R158 ;  /* 0x0000000202427825 */ /* 0x001fca00078e029e */
[----:B------:R-:W3:Y:S01]  /*61c0*/  @!P6 LDG.E.U16 R62, desc[UR16][R66.64] ;  /* 0x00000010423ee981 */ /* 0x000ee2000c1e1500 */
[----:B------:R-:W-:-:S04]  /*61d0*/  IMAD.WIDE R74, R0, 0x2, R158 ;  /* 0x00000002004a7825 */ /* 0x000fc800078e029e */
[----:B------:R-:W-:Y:S01]  /*61e0*/  VIADD R0, R155, 0xffffffcd ;  /* 0xffffffcd9b007836 */ /* 0x000fe20000000000 */
[----:B------:R0:W-:Y:S04]  /*61f0*/  STL.64 [R1+0x3e8], R74 ;  /* 0x0003e84a01007387 */ /* 0x0001e80000100a00 */
[----:B------:R-:W-:Y:S01]  /*6200*/  ISETP.GE.U32.AND P6, PT, R0, 0x7fffff4e, PT ;  /* 0x7fffff4e0000780c */ /* 0x000fe20003fc6070 */
[C---:B------:R-:W-:Y:S01]  /*6210*/  IMAD R0, R162.reuse, 0x2a, RZ ;  /* 0x0000002aa2007824 */ /* 0x040fe200078e02ff */
[----:B------:R0:W4:Y:S01]  /*6220*/  @!P5 LDG.E.U16 R73, desc[UR16][R74.64] ;  /* 0x000000104a49d981 */ /* 0x000122000c1e1500 */
[----:B------:R-:W-:Y:S02]  /*6230*/  IMAD R2, R162, 0x32, RZ ;  /* 0x00000032a2027824 */ /* 0x000fe400078e02ff */
[--C-:B0-----:R-:W-:Y:S01]  /*6240*/  IMAD.WIDE R74, R0, 0x2, R160.reuse ;  /* 0x00000002004a7825 */ /* 0x101fe200078e02a0 */
[----:B--2---:R-:W-:Y:S04]  /*6250*/  STL [R1+0x1334], R4 ;  /* 0x0013340401007387 */ /* 0x004fe80000100800 */
[----:B------:R-:W-:Y:S04]  /*6260*/  STL.64 [R1+0x370], R70 ;  /* 0x0003704601007387 */ /* 0x000fe80000100a00 */
[----:B------:R0:W-:Y:S04]  /*6270*/  STL.64 [R1+0x368], R66 ;  /* 0x0003684201007387 */ /* 0x0001e80000100a00 */
[----:B------:R-:W-:Y:S04]  /*6280*/  STL.64 [R1+0x2f0], R74 ;  /* 0x0002f04a01007387 */ /* 0x000fe80000100a00 */
[----:B---3--:R-:W-:Y:S04]  /*6290*/  STL [R1+0x228], R62 ;  /* 0x0002283e01007387 */ /* 0x008fe80000100800 */
[----:B----4-:R1:W-:Y:S01]  /*62a0*/  STL [R1+0x22c], R63 ;  /* 0x00022c3f01007387 */ /* 0x0103e20000100800 */
[----:B0-----:R-:W-:-:S05]  /*62b0*/  IMAD.WIDE R66, R2, 0x2, R160 ;  /* 0x0000000202427825 */ /* 0x001fca00078e02a0 */
[----:B------:R-:W2:Y:S01]  /*62c0*/  @!P6 LDG.E.U16 R61, desc[UR16][R66.64] ;  /* 0x00000010423de981 */ /* 0x000ea2000c1e1500 */
[----:B-1----:R-:W-:-:S05]  /*62d0*/  IMAD.WIDE R62, R2, 0x2, R158 ;  /* 0x00000002023e7825 */ /* 0x002fca00078e029e */
[----:B------:R-:W3:Y:S01]  /*62e0*/  @!P6 LDG.E.U16 R60, desc[UR16][R62.64] ;  /* 0x000000103e3ce981 */ /* 0x000ee2000c1e1500 */
[----:B------:R-:W-:Y:S02]  /*62f0*/  VIADD R51, R155, 0xffffffd5 ;  /* 0xffffffd59b337836 */ /* 0x000fe40000000000 */
[----:B------:R-:W-:-:S03]  /*6300*/  IMAD.WIDE R70, R0, 0x2, R158 ;  /* 0x0000000200467825 */ /* 0x000fc600078e029e */
[----:B------:R-:W-:Y:S01]  /*6310*/  ISETP.GE.U32.AND P5, PT, R51, 0x7fffff56, PT ;  /* 0x7fffff563300780c */ /* 0x000fe20003fa6070 */
[C---:B------:R-:W-:Y:S01]  /*6320*/  VIADD R0, R155.reuse, 0xffffffbd ;  /* 0xffffffbd9b007836 */ /* 0x040fe20000000000 */
[----:B------:R0:W-:Y:S04]  /*6330*/  STL.64 [R1+0x2e8], R70 ;  /* 0x0002e84601007387 */ /* 0x0001e80000100a00 */
[----:B------:R-:W-:Y:S01]  /*6340*/  ISETP.GE.U32.AND P6, PT, R0, 0x7fffff3e, PT ;  /* 0x7fffff3e0000780c */ /* 0x000fe20003fc6070 */
[C---:B------:R-:W-:Y:S01]  /*6350*/  IMAD R0, R162.reuse, 0x3a, RZ ;  /* 0x0000003aa2007824 */ /* 0x040fe200078e02ff */
[----:B------:R-:W-:Y:S01]  /*6360*/  IADD3 R51, PT, PT, R155, -0x3b, RZ ;  /* 0xffffffc59b337810 */ /* 0x000fe20007ffe0ff */
[----:B------:R-:W-:Y:S04]  /*6370*/  STL.64 [R1+0x270], R66 ;  /* 0x0002704201007387 */ /* 0x000fe80000100a00 */
[----:B------:R0:W4:Y:S01]  /*6380*/  @!P5 LDG.E.U16 R69, desc[UR16][R70.64] ;  /* 0x000000104645d981 */ /* 0x000122000c1e1500 */
[----:B------:R-:W-:-:S03]  /*6390*/  IMAD R2, R162, 0x42, RZ ;  /* 0x00000042a2027824 */ /* 0x000fc600078e02ff */
[----:B------:R1:W-:Y:S04]  /*63a0*/  STL.64 [R1+0x268], R62 ;  /* 0x0002683e01007387 */ /* 0x0003e80000100a00 */
[----:B------:R-:W4:Y:S01]  /*63b0*/  @!P5 LDG.E.U16 R72, desc[UR16][R74.64] ;  /* 0x000000104a48d981 */ /* 0x000f22000c1e1500 */
[----:B0-----:R-:W-:-:S03]  /*63c0*/  IMAD.WIDE R70, R0, 0x2, R160 ;  /* 0x0000000200467825 */ /* 0x001fc600078e02a0 */
[----:B------:R-:W-:Y:S01]  /*63d0*/  STL [R1+0x230], R73 ;  /* 0x0002304901007387 */ /* 0x000fe20000100800 */
[----:B------:R-:W-:-:S03]  /*63e0*/  ISETP.GE.U32.AND P5, PT, R51, 0x7fffff46, PT ;  /* 0x7fffff463300780c */ /* 0x000fc60003fa6070 */
[----:B------:R-:W-:Y:S01]  /*63f0*/  STL.64 [R1+0x1f0], R70 ;  /* 0x0001f04601007387 */ /* 0x000fe20000100a00 */
[----:B-1----:R-:W-:-:S04]  /*6400*/  IMAD.WIDE R62, R2, 0x2, R160 ;  /* 0x00000002023e7825 */ /* 0x002fc800078e02a0 */
[----:B------:R-:W-:Y:S01]  /*6410*/  IMAD.WIDE R66, R0, 0x2, R158 ;  /* 0x0000000200427825 */ /* 0x000fe200078e029e */
[----:B------:R-:W4:Y:S03]  /*6420*/  @!P6 LDG.E.U16 R57, desc[UR16][R62.64] ;  /* 0x000000103e39e981 */ /* 0x000f26000c1e1500 */
[C---:B------:R-:W-:Y:S01]  /*6430*/  VIADD R51, R155.reuse, 0xffffffb5 ;  /* 0xffffffb59b337836 */ /* 0x040fe20000000000 */
[----:B------:R-:W4:Y:S01]  /*6440*/  @!P5 LDG.E.U16 R68, desc[UR16][R70.64] ;  /* 0x000000104644d981 */ /* 0x000f22000c1e1500 */
[----:B------:R-:W-:-:S03]  /*6450*/  VIADD R0, R155, 0xffffffad ;  /* 0xffffffad9b007836 */ /* 0x000fc60000000000 */
[----:B------:R0:W4:Y:S01]  /*6460*/  @!P5 LDG.E.U16 R65, desc[UR16][R66.64] ;  /* 0x000000104241d981 */ /* 0x000122000c1e1500 */
[----:B------:R-:W-:-:S03]  /*6470*/  ISETP.GE.U32.AND P5, PT, R51, 0x7fffff36, PT ;  /* 0x7fffff363300780c */ /* 0x000fc60003fa6070 */
[----:B---3--:R-:W-:Y:S04]  /*6480*/  STL [R1+0x418], R60 ;  /* 0x0004183c01007387 */ /* 0x008fe80000100800 */
[----:B--2---:R1:W-:Y:S02]  /*6490*/  STL [R1+0x1b4], R61 ;  /* 0x0001b43d01007387 */ /* 0x0043e40000100800 */
[----:B-1----:R-:W-:-:S05]  /*64a0*/  IMAD.WIDE R60, R2, 0x2, R158 ;  /* 0x00000002023c7825 */ /* 0x002fca00078e029e */
[----:B------:R1:W2:Y:S01]  /*64b0*/  @!P6 LDG.E.U16 R56, desc[UR16][R60.64] ;  /* 0x000000103c38e981 */ /* 0x0002a2000c1e1500 */
[----:B------:R-:W-:Y:S01]  /*64c0*/  ISETP.GE.U32.AND P6, PT, R0, 0x7fffff2e, PT ;  /* 0x7fffff2e0000780c */ /* 0x000fe20003fc6070 */
[----:B------:R-:W-:Y:S02]  /*64d0*/  IMAD R0, R162, 0x4a, RZ ;  /* 0x0000004aa2007824 */ /* 0x000fe400078e02ff */
[----:B------:R0:W-:Y:S02]  /*64e0*/  STL.64 [R1+0x1e8], R66 ;  /* 0x0001e84201007387 */ /* 0x0001e40000100a00 */
[----:B0-----:R-:W-:-:S05]  /*64f0*/  IMAD.WIDE R66, R0, 0x2, R160 ;  /* 0x0000000200427825 */ /* 0x001fca00078e02a0 */
[----:B------:R-:W3:Y:S01]  /*6500*/  @!P5 LDG.E.U16 R64, desc[UR16][R66.64] ;  /* 0x000000104240d981 */ /* 0x000ee2000c1e1500 */
[----:B------:R-:W-:-:S03]  /*6510*/  VIADD R51, R155, 0xffffffa5 ;  /* 0xffffffa59b337836 */ /* 0x000fc60000000000 */
[----:B------:R0:W-:Y:S01]  /*6520*/  STL.64 [R1+0x170], R62 ;  /* 0x0001703e01007387 */ /* 0x0001e20000100a00 */
[----:B------:R-:W-:-:S03]  /*6530*/  IMAD R2, R162, 0x52, RZ ;  /* 0x00000052a2027824 */ /* 0x000fc600078e02ff */
[----:B------:R1:W-:Y:S04]  /*6540*/  STL.64 [R1+0x168], R60 ;  /* 0x0001683c01007387 */ /* 0x0003e80000100a00 */
[----:B----4-:R-:W-:Y:S01]  /*6550*/  STL [R1+0x224], R72 ;  /* 0x0002244801007387 */ /* 0x010fe20000100800 */
[----:B0-----:R-:W-:-:S03]  /*6560*/  IMAD.WIDE R62, R0, 0x2, R158 ;  /* 0x00000002003e7825 */ /* 0x001fc600078e029e */
[----:B------:R-:W-:Y:S04]  /*6570*/  STL [R1+0x220], R69 ;  /* 0x0002204501007387 */ /* 0x000fe80000100800 */
[----:B------:R-:W-:Y:S01]  /*6580*/  STL.64 [R1+0xf0], R66 ;  /* 0x0000f04201007387 */ /* 0x000fe20000100a00 */
[----:B-1----:R-:W-:-:S03]  /*6590*/  IMAD.WIDE R60, R2, 0x2, R160 ;  /* 0x00000002023c7825 */ /* 0x002fc600078e02a0 */
[----:B------:R-:W4:Y:S01]  /*65a0*/  @!P5 LDG.E.U16 R59, desc[UR16][R62.64] ;  /* 0x000000103e3bd981 */ /* 0x000f22000c1e1500 */
[----:B------:R-:W-:Y:S01]  /*65b0*/  ISETP.GE.U32.AND P5, PT, R51, 0x7fffff26, PT ;  /* 0x7fffff263300780c */ /* 0x000fe20003fa6070 */
[----:B------:R-:W-:Y:S02]  /*65c0*/  VIADD R0, R155, 0xffffff9d ;  /* 0xffffff9d9b007836 */ /* 0x000fe40000000000 */
[----:B------:R-:W3:Y:S01]  /*65d0*/  @!P6 LDG.E.U16 R58, desc[UR16][R60.64] ;  /* 0x000000103c3ae981 */ /* 0x000ee2000c1e1500 */
[----:B------:R-:W-:-:S04]  /*65e0*/  IMAD.WIDE R122, R120, 0x2, R160 ;  /* 0x00000002787a7825 */ /* 0x000fc800078e02a0 */
[----:B------:R-:W-:Y:S02]  /*65f0*/  IMAD R116, R162, 0x62, RZ ;  /* 0x00000062a2747824 */ /* 0x000fe400078e02ff */
[----:B------:R-:W-:Y:S01]  /*6600*/  IMAD.WIDE R120, R120, 0x2, R158 ;  /* 0x0000000278787825 */ /* 0x000fe200078e029e */
[----:B------:R-:W-:Y:S02]  /*6610*/  PRMT R51, RZ, 0x7610, R51 ;  /* 0x00007610ff337816 */ /* 0x000fe40000000033 */
[----:B------:R-:W3:Y:S01]  /*6620*/  @!P5 LDG.E.U16 R54, desc[UR16][R122.64] ;  /* 0x000000107a36d981 */ /* 0x000ee2000c1e1500 */
[----:B------:R-:W-:-:S03]  /*6630*/  IMAD.WIDE R118, R116, 0x2, R160 ;  /* 0x0000000274767825 */ /* 0x000fc600078e02a0 */
[----:B------:R-:W3:Y:S01]  /*6640*/  @!P5 LDG.E.U16 R53, desc[UR16][R120.64] ;  /* 0x000000107835d981 */ /* 0x000ee2000c1e1500 */
[----:B------:R-:W-:-:S04]  /*6650*/  IMAD R112, R162, 0x6a, RZ ;  /* 0x0000006aa2707824 */ /* 0x000fc800078e02ff */
[----:B------:R-:W-:-:S04]  /*6660*/  IMAD.WIDE R114, R112, 0x2, R160 ;  /* 0x0000000270727825 */ /* 0x000fc800078e02a0 */
[----:B------:R-:W-:Y:S01]  /*6670*/  IMAD.WIDE R112, R112, 0x2, R158 ;  /* 0x0000000270707825 */ /* 0x000fe200078e029e */
[----:B------:R-:W-:-:S03]  /*6680*/  PRMT R4, RZ, 0x7610, R4 ;  /* 0x00007610ff047816 */ /* 0x000fc60000000004 */
[--C-:B------:R-:W-:Y:S01]  /*6690*/  IMAD.WIDE R116, R116, 0x2, R158.reuse ;  /* 0x0000000274747825 */ /* 0x100fe200078e029e */
[----:B--2---:R-:W-:Y:S04]  /*66a0*/  STL [R1+0x3a0], R56 ;  /* 0x0003a03801007387 */ /* 0x004fe80000100800 */
[----:B------:R0:W-:Y:S04]  /*66b0*/  STL [R1+0x3a4], R57 ;  /* 0x0003a43901007387 */ /* 0x0001e80000100800 */
[----:B------:R-:W-:Y:S01]  /*66c0*/  STL.64 [R1+0xe8], R62 ;  /* 0x0000e83e01007387 */ /* 0x000fe20000100a00 */
[----:B0-----:R-:W-:-:S03]  /*66d0*/  IMAD.WIDE R56, R2, 0x2, R158 ;  /* 0x0000000202387825 */ /* 0x001fc600078e029e */
[----:B------:R-:W-:Y:S04]  /*66e0*/  STL.64 [R1+0x70], R60 ;  /* 0x0000703c01007387 */ /* 0x000fe80000100a00 */
[----:B------:R-:W2:Y:S01]  /*66f0*/  @!P6 LDG.E.U16 R55, desc[UR16][R56.64] ;  /* 0x000000103837e981 */ /* 0x000ea2000c1e1500 */
[----:B------:R-:W-:Y:S01]  /*6700*/  ISETP.GE.U32.AND P6, PT, R0, 0x7fffff1e, PT ;  /* 0x7fffff1e0000780c */ /* 0x000fe20003fc6070 */
[----:B------:R-:W-:Y:S02]  /*6710*/  VIADD R2, R155, 0xffffff95 ;  /* 0xffffff959b027836 */ /* 0x000fe40000000000 */
[----:B------:R-:W-:Y:S04]  /*6720*/  STL.64 [R1+0x68], R56 ;  /* 0x0000683801007387 */ /* 0x000fe80000100a00 */
[----:B------:R-:W-:Y:S04]  /*6730*/  STL [R1+0x3ac], R68 ;  /* 0x0003ac4401007387 */ /* 0x000fe80000100800 */
[----:B------:R-:W-:Y:S01]  /*6740*/  STL [R1+0x3a8], R65 ;  /* 0x0003a84101007387 */ /* 0x000fe20000100800 */
[----:B------:R-:W-:-:S03]  /*6750*/  ISETP.GE.U32.AND P5, PT, R2, 0x7fffff16, PT ;  /* 0x7fffff160200780c */ /* 0x000fc60003fa6070 */
[----:B------:R-:W-:Y:S04]  /*6760*/  STL.64 [R1+0xf70], R122 ;  /* 0x000f707a01007387 */ /* 0x000fe80000100a00 */
[----:B------:R-:W-:Y:S04]  /*6770*/  STL [R1+0x1314], R122 ;  /* 0x0013147a01007387 */ /* 0x000fe80000100800 */
[----:B------:R-:W-:Y:S04]  /*6780*/  STL [R1+0x1310], R123 ;  /* 0x0013107b01007387 */ /* 0x000fe80000100800 */
[----:B------:R-:W-:Y:S04]  /*6790*/  STL.64 [R1+0xf80], R120 ;  /* 0x000f807801007387 */ /* 0x000fe80000100a00 */
[----:B------:R-:W-:Y:S04]  /*67a0*/  STL [R1+0x131c], R120 ;  /* 0x00131c7801007387 */ /* 0x000fe80000100800 */
[----:B------:R-:W-:Y:S04]  /*67b0*/  STL [R1+0x1318], R121 ;  /* 0x0013187901007387 */ /* 0x000fe80000100800 */
[----:B------:R-:W-:Y:S04]  /*67c0*/  STL.64 [R1+0xf88], R118 ;  /* 0x000f887601007387 */ /* 0x000fe80000100a00 */
[----:B------:R0:W-:Y:S04]  /*67d0*/  STL [R1+0x1324], R118 ;  /* 0x0013247601007387 */ /* 0x0001e80000100800 */
[----:B---3--:R-:W-:Y:S04]  /*67e0*/  STL [R1+0x39c], R64 ;  /* 0x00039c4001007387 */ /* 0x008fe80000100800 */
[----:B------:R0:W3:Y:S04]  /*67f0*/  @!P6 LDG.E.U16 R51, desc[UR16][R118.64] ;  /* 0x000000107633e981 */ /* 0x0000e8000c1e1500 */
[----:B------:R1:W-:Y:S04]  /*6800*/  STL [R1+0x1320], R119 ;  /* 0x0013207701007387 */ /* 0x0003e80000100800 */
[----:B------:R-:W3:Y:S01]  /*6810*/  @!P6 LDG.E.U16 R4, desc[UR16][R116.64] ;  /* 0x000000107404e981 */ /* 0x000ee2000c1e1500 */
[----:B0-----:R-:W-:-:S02]  /*6820*/  PRMT R118, RZ, 0x7610, R118 ;  /* 0x00007610ff767816 */ /* 0x001fc40000000076 */
[----:B-1----:R-:W-:-:S04]  /*6830*/  PRMT R119, RZ, 0x7610, R119 ;  /* 0x00007610ff777816 */ /* 0x002fc80000000077 */
[----:B------:R-:W3:Y:S04]  /*6840*/  @!P5 LDG.E.U16 R118, desc[UR16][R114.64] ;  /* 0x000000107276d981 */ /* 0x000ee8000c1e1500 */
[----:B------:R-:W3:Y:S01]  /*6850*/  @!P5 LDG.E.U16 R119, desc[UR16][R112.64] ;  /* 0x000000107077d981 */ /* 0x000ee2000c1e1500 */
[----:B------:R-:W-:Y:S02]  /*6860*/  VIADD R0, R155, 0xffffff8d ;  /* 0xffffff8d9b007836 */ /* 0x000fe40000000000 */
[----:B------:R-:W-:-:S03]  /*6870*/  IMAD R108, R162, 0x72, RZ ;  /* 0x00000072a26c7824 */ /* 0x000fc600078e02ff */
[----:B------:R-:W-:Y:S01]  /*6880*/  ISETP.GE.U32.AND P6, PT, R0, 0x7fffff0e, PT ;  /* 0x7fffff0e0000780c */ /* 0x000fe20003fc6070 */
[C---:B------:R-:W-:Y:S01]  /*6890*/  IMAD.WIDE R110, R108.reuse, 0x2, R160 ;  /* 0x000000026c6e7825 */ /* 0x040fe200078e02a0 */
[----:B------:R-:W-:Y:S02]  /*68a0*/  PRMT R120, RZ, 0x7610, R120 ;  /* 0x00007610ff787816 */ /* 0x000fe40000000078 */
[----:B------:R-:W-:Y:S01]  /*68b0*/  PRMT R121, RZ, 0x7610, R121 ;  /* 0x00007610ff797816 */ /* 0x000fe20000000079 */
[----:B------:R-:W-:Y:S01]  /*68c0*/  IMAD.WIDE R108, R108, 0x2, R158 ;  /* 0x000000026c6c7825 */ /* 0x000fe200078e029e */
[----:B----4-:R-:W-:Y:S03]  /*68d0*/  STL [R1+0x398], R59 ;  /* 0x0003983b01007387 */ /* 0x010fe60000100800 */
[C---:B------:R-:W-:Y:S01]  /*68e0*/  VIADD R0, R155.reuse, 0xfffffffc ;  /* 0xfffffffc9b007836 */ /* 0x040fe20000000000 */
[----:B------:R-:W-:Y:S01]  /*68f0*/  STL.64 [R1+0xf90], R116 ;  /* 0x000f907401007387 */ /* 0x000fe20000100a00 */
[----:B------:R-:W-:-:S03]  /*6900*/  VIADD R2, R155, 0xffffff85 ;  /* 0xffffff859b027836 */ /* 0x000fc60000000000 */
[----:B------:R-:W-:Y:S04]  /*6910*/  STL [R1+0x1338], R116 ;  /* 0x0013387401007387 */ /* 0x000fe80000100800 */
[----:B------:R-:W-:Y:S01]  /*6920*/  STL [R1+0x334], R58 ;  /* 0x0003343a01007387 */ /* 0x000fe20000100800 */
[----:B------:R-:W-:-:S03]  /*6930*/  ISETP.GE.U32.AND P5, PT, R2, 0x7fffff06, PT ;  /* 0x7fffff060200780c */ /* 0x000fc60003fa6070 */
[----:B------:R-:W4:Y:S04]  /*6940*/  @!P6 LDG.E.U16 R120, desc[UR16][R110.64] ;  /* 0x000000106e78e981 */ /* 0x000f28000c1e1500 */
[----:B------:R-:W4:Y:S01]  /*6950*/  @!P6 LDG.E.U16 R121, desc[UR16][R108.64] ;  /* 0x000000106c79e981 */ /* 0x000f22000c1e1500 */
[----:B------:R-:W-:Y:S01]  /*6960*/  ISETP.GE.U32.AND P6, PT, R0, 0x7fffff7d, PT ;  /* 0x7fffff7d0000780c */ /* 0x000fe20003fc6070 */
[C---:B------:R-:W-:Y:S02]  /*6970*/  IMAD R104, R162.reuse, 0x7a, RZ ;  /* 0x0000007aa2687824 */ /* 0x040fe400078e02ff */
[----:B------:R-:W-:Y:S01]  /*6980*/  IMAD R0, R162, 0x3, RZ ;  /* 0x00000003a2007824 */ /* 0x000fe200078e02ff */
[----:B------:R-:W-:Y:S01]  /*6990*/  PRMT R125, RZ, 0x7610, R125 ;  /* 0x00007610ff7d7816 */ /* 0x000fe2000000007d */
[----:B------:R-:W-:Y:S01]  /*69a0*/  IMAD.WIDE R106, R104, 0x2, R160 ;  /* 0x00000002686a7825 */ /* 0x000fe200078e02a0 */
[----:B------:R-:W-:-:S02]  /*69b0*/  PRMT R124, RZ, 0x7610, R124 ;  /* 0x00007610ff7c7816 */ /* 0x000fc4000000007c */
[----:B------:R-:W-:Y:S01]  /*69c0*/  PRMT R122, RZ, 0x7610, R122 ;  /* 0x00007610ff7a7816 */ /* 0x000fe2000000007a */
[----:B------:R-:W-:Y:S01]  /*69d0*/  IMAD.WIDE R56, R0, 0x2, R160 ;  /* 0x0000000200387825 */ /* 0x000fe200078e02a0 */
[----:B------:R-:W-:-:S03]  /*69e0*/  PRMT R123, RZ, 0x7610, R123 ;  /* 0x00007610ff7b7816 */ /* 0x000fc6000000007b */
[----:B------:R-:W-:Y:S01]  /*69f0*/  IMAD.WIDE R104, R104, 0x2, R158 ;  /* 0x0000000268687825 */ /* 0x000fe200078e029e */
[----:B------:R0:W4:Y:S03]  /*6a00*/  @!P6 LDG.E.U16 R125, desc[UR16][R56.64] ;  /* 0x00000010387de981 */ /* 0x000126000c1e1500 */
[----:B------:R-:W-:Y:S01]  /*6a10*/  VIADD R2, R155, 0xffffffec ;  /* 0xffffffec9b027836 */ /* 0x000fe20000000000 */
[----:B------:R-:W4:Y:S04]  /*6a20*/  @!P5 LDG.E.U16 R122, desc[UR16][R106.64] ;  /* 0x000000106a7ad981 */ /* 0x000f28000c1e1500 */
[----:B------:R-:W4:Y:S01]  /*6a30*/  @!P5 LDG.E.U16 R123, desc[UR16][R104.64] ;  /* 0x00000010687bd981 */ /* 0x000f22000c1e1500 */
        /* <DEDUP_REMOVED lines=19> */
[----:B------:R-:W-:Y:S01]  /*6b70*/  PRMT R143, RZ, 0x7610, R143 ;  /* 0x00007610ff8f7816 */ /* 0x000fe2000000008f */
[C---:B------:R-:W-:Y:S02]  /*6b80*/  IMAD R96, R162.reuse, 0x63, RZ ;  /* 0x00000063a2607824 */ /* 0x040fe400078e02ff */
[----:B------:R-:W-:Y:S01]  /*6b90*/  IMAD R100, R162, 0x5b, RZ ;  /* 0x0000005ba2647824 */ /* 0x000fe200078e02ff */
[----:B------:R-:W-:Y:S01]  /*6ba0*/  PRMT R165, RZ, 0x7610, R165 ;  /* 0x00007610ffa57816 */ /* 0x000fe200000000a5 */
[----:B------:R-:W-:Y:S01]  /*6bb0*/  IMAD.WIDE R98, R96, 0x2, R160 ;  /* 0x0000000260627825 */ /* 0x000fe200078e02a0 */
[----:B------:R-:W-:Y:S02]  /*6bc0*/  PRMT R23, RZ, 0x7610, R23 ;  /* 0x00007610ff177816 */ /* 0x000fe40000000017 */
[----:B------:R-:W-:Y:S01]  /*6bd0*/  PRMT R163, RZ, 0x7610, R163 ;  /* 0x00007610ffa37816 */ /* 0x000fe200000000a3 */
[----:B------:R-:W-:Y:S01]  /*6be0*/  IMAD.WIDE R102, R100, 0x2, R160 ;  /* 0x0000000264667825 */ /* 0x000fe200078e02a0 */
[----:B------:R-:W-:-:S03]  /*6bf0*/  PRMT R164, RZ, 0x7610, R164 ;  /* 0x00007610ffa47816 */ /* 0x000fc600000000a4 */
[----:B------:R-:W-:-:S04]  /*6c00*/  IMAD.WIDE R96, R96, 0x2, R158 ;  /* 0x0000000260607825 */ /* 0x000fc800078e029e */
[----:B------:R-:W-:-:S04]  /*6c10*/  IMAD.WIDE R100, R100, 0x2, R158 ;  /* 0x0000000264647825 */ /* 0x000fc800078e029e */
[C---:B------:R-:W-:Y:S02]  /*6c20*/  IMAD R88, R162.reuse, 0x73, RZ ;  /* 0x00000073a2587824 */ /* 0x040fe400078e02ff */
[----:B------:R-:W-:Y:S01]  /*6c30*/  IMAD R92, R162, 0x6b, RZ ;  /* 0x0000006ba25c7824 */ /* 0x000fe200078e02ff */
[----:B------:R-:W-:Y:S01]  /*6c40*/  PRMT R20, RZ, 0x7610, R20 ;  /* 0x00007610ff147816 */ /* 0x000fe20000000014 */
[----:B------:R-:W-:Y:S01]  /*6c50*/  IMAD.WIDE R90, R88, 0x2, R160 ;  /* 0x00000002585a7825 */ /* 0x000fe200078e02a0 */
[----:B------:R-:W-:Y:S01]  /*6c60*/  PRMT R19, RZ, 0x7610, R19 ;  /* 0x00007610ff137816 */ /* 0x000fe20000000013 */
[----:B--2---:R-:W-:Y:S04]  /*6c70*/  STL [R1+0x330], R55 ;  /* 0x0003303701007387 */ /* 0x004fe80000100800 */
[----:B------:R-:W-:Y:S04]  /*6c80*/  STL.64 [R1+0xfa0], R114 ;  /* 0x000fa07201007387 */ /* 0x000fe80000100a00 */
[----:B------:R-:W-:Y:S04]  /*6c90*/  STL [R1+0x1340], R114 ;  /* 0x0013407201007387 */ /* 0x000fe80000100800 */
[----:B------:R1:W-:Y:S04]  /*6ca0*/  STL [R1+0x32c], R54 ;  /* 0x00032c3601007387 */ /* 0x0003e80000100800 */
[----:B------:R-:W-:Y:S01]  /*6cb0*/  STL [R1+0x133c], R115 ;  /* 0x00133c7301007387 */ /* 0x000fe20000100800 */
[----:B-1----:R-:W-:-:S05]  /*6cc0*/  IMAD.WIDE R54, R0, 0x2, R158 ;  /* 0x0000000200367825 */ /* 0x002fca00078e029e */
[----:B------:R1:W2:Y:S01]  /*6cd0*/  @!P6 LDG.E.U16 R124, desc[UR16][R54.64] ;  /* 0x00000010367ce981 */ /* 0x0002a2000c1e1500 */
[----:B------:R-:W-:Y:S01]  /*6ce0*/  ISETP.GE.U32.AND P6, PT, R2, 0x7fffff6d, PT ;  /* 0x7fffff6d0200780c */ /* 0x000fe20003fc6070 */
[C---:B------:R-:W-:Y:S02]  /*6cf0*/  IMAD R0, R162.reuse, 0xb, RZ ;  /* 0x0000000ba2007824 */ /* 0x040fe400078e02ff */
[----:B------:R-:W-:Y:S02]  /*6d00*/  IMAD R2, R162, 0x13, RZ ;  /* 0x00000013a2027824 */ /* 0x000fe400078e02ff */
[----:B------:R-:W-:-:S04]  /*6d10*/  IMAD.WIDE R60, R0, 0x2, R160 ;  /* 0x00000002003c7825 */ /* 0x000fc800078e02a0 */
[----:B------:R-:W-:-:S04]  /*6d20*/  IMAD.WIDE R58, R0, 0x2, R158 ;  /* 0x00000002003a7825 */ /* 0x000fc800078e029e */
[C---:B------:R-:W-:Y:S01]  /*6d30*/  VIADD R0, R155.reuse, 0xffffffdc ;  /* 0xffffffdc9b007836 */ /* 0x040fe20000000000 */
[----:B---3--:R-:W-:Y:S04]  /*6d40*/  STL.64 [R1+0x1328], R118 ;  /* 0x0013287601007387 */ /* 0x008fe80000100a00 */
[----:B------:R-:W-:Y:S04]  /*6d50*/  STL.64 [R1+0xfb0], R112 ;  /* 0x000fb07001007387 */ /* 0x000fe80000100a00 */
[----:B------:R-:W-:Y:S04]  /*6d60*/  STL [R1+0x328], R53 ;  /* 0x0003283501007387 */ /* 0x000fe80000100800 */
[----:B------:R-:W-:Y:S04]  /*6d70*/  STL.64 [R1+0xfc0], R110 ;  /* 0x000fc06e01007387 */ /* 0x000fe80000100a00 */
[----:B------:R-:W-:Y:S04]  /*6d80*/  STL.64 [R1+0xfd0], R108 ;  /* 0x000fd06c01007387 */ /* 0x000fe80000100a00 */
[----:B------:R3:W-:Y:S02]  /*6d90*/  STL [R1+0x324], R51 ;  /* 0x0003243301007387 */ /* 0x0007e40000100800 */
[----:B---3--:R-:W-:-:S02]  /*6da0*/  VIADD R51, R155, 0xfffffff4 ;  /* 0xfffffff49b337836 */ /* 0x008fc40000000000 */
[----:B------:R-:W-:Y:S03]  /*6db0*/  STL [R1+0x638], R4 ;  /* 0x0006380401007387 */ /* 0x000fe60000100800 */
[----:B------:R-:W-:Y:S01]  /*6dc0*/  ISETP.GE.U32.AND P5, PT, R51, 0x7fffff75, PT ;  /* 0x7fffff753300780c */ /* 0x000fe20003fa6070 */
[----:B------:R-:W-:Y:S04]  /*6dd0*/  STL [R1+0xfd8], R107 ;  /* 0x000fd86b01007387 */ /* 0x000fe80000100800 */
[----:B------:R0:W-:Y:S04]  /*6de0*/  STL.64 [R1+0x560], R56 ;  /* 0x0005603801007387 */ /* 0x0001e80000100a00 */
[----:B------:R-:W-:Y:S01]  /*6df0*/  STL.64 [R1+0x1030], R106 ;  /* 0x0010306a01007387 */ /* 0x000fe20000100a00 */
[----:B------:R-:W-:-:S03]  /*6e00*/  VIADD R51, R155, 0xffffffe4 ;  /* 0xffffffe49b337836 */ /* 0x000fc60000000000 */
[----:B------:R1:W-:Y:S01]  /*6e10*/  STL.64 [R1+0x558], R54 ;  /* 0x0005583601007387 */ /* 0x0003e20000100a00 */
[----:B0-----:R-:W-:-:S03]  /*6e20*/  IMAD.WIDE R56, R2, 0x2, R160 ;  /* 0x0000000202387825 */ /* 0x001fc600078e02a0 */
[----:B------:R0:W3:Y:S04]  /*6e30*/  @!P5 LDG.E.U16 R126, desc[UR16][R60.64] ;  /* 0x000000103c7ed981 */ /* 0x0000e8000c1e1500 */
[----:B------:R-:W2:Y:S01]  /*6e40*/  @!P6 LDG.E.U16 R128, desc[UR16][R56.64] ;  /* 0x000000103880e981 */ /* 0x000ea2000c1e1500 */
[----:B-1----:R-:W-:-:S03]  /*6e50*/  IMAD.WIDE R54, R2, 0x2, R158 ;  /* 0x0000000202367825 */ /* 0x002fc600078e029e */
[----:B------:R1:W2:Y:S01]  /*6e60*/  @!P5 LDG.E.U16 R127, desc[UR16][R58.64] ;  /* 0x000000103a7fd981 */ /* 0x0002a2000c1e1500 */
[----:B------:R-:W-:-:S03]  /*6e70*/  ISETP.GE.U32.AND P5, PT, R51, 0x7fffff65, PT ;  /* 0x7fffff653300780c */ /* 0x000fc60003fa6070 */
[----:B------:R0:W2:Y:S01]  /*6e80*/  @!P6 LDG.E.U16 R129, desc[UR16][R54.64] ;  /* 0x000000103681e981 */ /* 0x0000a2000c1e1500 */
[----:B------:R-:W-:Y:S01]  /*6e90*/  ISETP.GE.U32.AND P6, PT, R0, 0x7fffff5d, PT ;  /* 0x7fffff5d0000780c */ /* 0x000fe20003fc6070 */
[C---:B------:R-:W-:Y:S02]  /*6ea0*/  IMAD R0, R162.reuse, 0x1b, RZ ;  /* 0x0000001ba2007824 */ /* 0x040fe400078e02ff */
[----:B------:R-:W-:Y:S01]  /*6eb0*/  STL.64 [R1+0xfe0], R104 ;  /* 0x000fe06801007387 */ /* 0x000fe20000100a00 */
[----:B------:R-:W-:-:S03]  /*6ec0*/  IMAD R2, R162, 0x23, RZ ;  /* 0x00000023a2027824 */ /* 0x000fc600078e02ff */
[----:B------:R0:W-:Y:S04]  /*6ed0*/  STL.64 [R1+0x4e0], R60 ;  /* 0x0004e03c01007387 */ /* 0x0001e80000100a00 */
[----:B------:R1:W-:Y:S04]  /*6ee0*/  STL.64 [R1+0x4d8], R58 ;  /* 0x0004d83a01007387 */ /* 0x0003e80000100a00 */
[----:B------:R4:W-:Y:S01]  /*6ef0*/  STL.64 [R1+0x460], R56 ;  /* 0x0004603801007387 */ /* 0x0009e20000100a00 */
[----:B------:R-:W-:-:S03]  /*6f00*/  VIADD R51, R155, 0xffffffd4 ;  /* 0xffffffd49b337836 */ /* 0x000fc60000000000 */
[----:B------:R4:W-:Y:S01]  /*6f10*/  STL.64 [R1+0x458], R54 ;  /* 0x0004583601007387 */ /* 0x0009e20000100a00 */
[----:B0-----:R-:W-:-:S04]  /*6f20*/  IMAD.WIDE R60, R0, 0x2, R160 ;  /* 0x00000002003c7825 */ /* 0x001fc800078e02a0 */
[----:B-1----:R-:W-:Y:S01]  /*6f30*/  IMAD.WIDE R58, R0, 0x2, R158 ;  /* 0x00000002003a7825 */ /* 0x002fe200078e029e */
[----:B------:R0:W2:Y:S03]  /*6f40*/  @!P5 LDG.E.U16 R130, desc[UR16][R60.64] ;  /* 0x000000103c82d981 */ /* 0x0000a6000c1e1500 */
[C---:B----4-:R-:W-:Y:S01]  /*6f50*/  IMAD.WIDE R56, R2.reuse, 0x2, R160 ;  /* 0x0000000202387825 */ /* 0x050fe200078e02a0 */
[----:B------:R1:W4:Y:S03]  /*6f60*/  @!P5 LDG.E.U16 R131, desc[UR16][R58.64] ;  /* 0x000000103a83d981 */ /* 0x000326000c1e1500 */
[----:B------:R-:W-:Y:S01]  /*6f70*/  IMAD.WIDE R54, R2, 0x2, R158 ;  /* 0x0000000202367825 */ /* 0x000fe200078e029e */
[----:B------:R0:W2:Y:S03]  /*6f80*/  @!P6 LDG.E.U16 R132, desc[UR16][R56.64] ;  /* 0x000000103884e981 */ /* 0x0000a6000c1e1500 */
[----:B------:R-:W-:Y:S01]  /*6f90*/  VIADD R0, R155, 0xffffffcc ;  /* 0xffffffcc9b007836 */ /* 0x000fe20000000000 */
[----:B------:R0:W2:Y:S01]  /*6fa0*/  @!P6 LDG.E.U16 R133, desc[UR16][R54.64] ;  /* 0x000000103685e981 */ /* 0x0000a2000c1e1500 */
[----:B------:R-:W-:-:S03]  /*6fb0*/  ISETP.GE.U32.AND P5, PT, R51, 0x7fffff55, PT ;  /* 0x7fffff553300780c */ /* 0x000fc60003fa6070 */
[----:B------:R-:W-:Y:S01]  /*6fc0*/  ISETP.GE.U32.AND P6, PT, R0, 0x7fffff4d, PT ;  /* 0x7fffff4d0000780c */ /* 0x000fe20003fc6070 */
[----:B------:R0:W-:Y:S01]  /*6fd0*/  STL.64 [R1+0x3e0], R60 ;  /* 0x0003e03c01007387 */ /* 0x0001e20000100a00 */
[C---:B------:R-:W-:Y:S02]  /*6fe0*/  IMAD R0, R162.reuse, 0x2b, RZ ;  /* 0x0000002ba2007824 */ /* 0x040fe400078e02ff */
[----:B------:R-:W-:Y:S01]  /*6ff0*/  IMAD R2, R162, 0x33, RZ ;  /* 0x00000033a2027824 */ /* 0x000fe200078e02ff */
[----:B------:R1:W-:Y:S04]  /*7000*/  STL.64 [R1+0x3d8], R58 ;  /* 0x0003d83a01007387 */ /* 0x0003e80000100a00 */
[----:B------:R1:W-:Y:S01]  /*7010*/  STL.64 [R1+0x360], R56 ;  /* 0x0003603801007387 */ /* 0x0003e20000100a00 */
[----:B------:R-:W-:-:S03]  /*7020*/  VIADD R51, R155, 0xffffffc4 ;  /* 0xffffffc49b337836 */ /* 0x000fc60000000000 */
[----:B------:R1:W-:Y:S01]  /*7030*/  STL.64 [R1+0x358], R54 ;  /* 0x0003583601007387 */ /* 0x0003e20000100a00 */
[----:B0-----:R-:W-:-:S04]  /*7040*/  IMAD.WIDE R60, R0, 0x2, R160 ;  /* 0x00000002003c7825 */ /* 0x001fc800078e02a0 */
[----:B-1----:R-:W-:Y:S01]  /*7050*/  IMAD.WIDE R58, R0, 0x2, R158 ;  /* 0x00000002003a7825 */ /* 0x002fe200078e029e */
[----:B------:R0:W2:Y:S03]  /*7060*/  @!P5 LDG.E.U16 R134, desc[UR16][R60.64] ;  /* 0x000000103c86d981 */ /* 0x0000a6000c1e1500 */
[C---:B------:R-:W-:Y:S01]  /*7070*/  IMAD.WIDE R56, R2.reuse, 0x2, R160 ;  /* 0x0000000202387825 */ /* 0x040fe200078e02a0 */
[----:B------:R1:W2:Y:S03]  /*7080*/  @!P5 LDG.E.U16 R135, desc[UR16][R58.64] ;  /* 0x000000103a87d981 */ /* 0x0002a6000c1e1500 */
        /* <DEDUP_REMOVED lines=28> */
[----:B------:R1:W-:Y:S04]  /*7250*/  STL.64 [R1+0x160], R56 ;  /* 0x0001603801007387 */ /* 0x0003e80000100a00 */
[----:B------:R1:W-:Y:S01]  /*7260*/  STL.64 [R1+0x158], R54 ;  /* 0x0001583601007387 */ /* 0x0003e20000100a00 */
[----:B0-----:R-:W-:Y:S01]  /*7270*/  IMAD.WIDE R60, R0, 0x2, R160 ;  /* 0x00000002003c7825 */ /* 0x001fe200078e02a0 */
[----:B------:R-:W-:-:S03]  /*7280*/  IADD3 R51, PT, PT, R155, -0x5c, RZ ;  /* 0xffffffa49b337810 */ /* 0x000fc60007ffe0ff */
[----:B-1----:R-:W-:Y:S01]  /*7290*/  IMAD.WIDE R58, R0, 0x2, R158 ;  /* 0x00000002003a7825 */ /* 0x002fe200078e029e */
[----:B------:R-:W2:Y:S03]  /*72a0*/  @!P5 LDG.E.U16 R142, desc[UR16][R60.64] ;  /* 0x000000103c8ed981 */ /* 0x000ea6000c1e1500 */
[C---:B------:R-:W-:Y:S01]  /*72b0*/  IMAD.WIDE R56, R2.reuse, 0x2, R160 ;  /* 0x0000000202387825 */ /* 0x040fe200078e02a0 */
[----:B------:R-:W2:Y:S03]  /*72c0*/  @!P5 LDG.E.U16 R143, desc[UR16][R58.64] ;  /* 0x000000103a8fd981 */ /* 0x000ea6000c1e1500 */
[----:B------:R-:W-:Y:S01]  /*72d0*/  IMAD.WIDE R54, R2, 0x2, R158 ;  /* 0x0000000202367825 */ /* 0x000fe200078e029e */
[----:B------:R0:W2:Y:S03]  /*72e0*/  @!P6 LDG.E.U16 R157, desc[UR16][R56.64] ;  /* 0x00000010389de981 */ /* 0x0000a6000c1e1500 */
[----:B------:R-:W-:Y:S01]  /*72f0*/  VIADD R0, R155, 0xffffff9c ;  /* 0xffffff9c9b007836 */ /* 0x000fe20000000000 */
[----:B------:R1:W2:Y:S01]  /*7300*/  @!P6 LDG.E.U16 R156, desc[UR16][R54.64] ;  /* 0x00000010369ce981 */ /* 0x0002a2000c1e1500 */
[----:B------:R-:W-:-:S03]  /*7310*/  ISETP.GE.U32.AND P5, PT, R51, 0x7fffff25, PT ;  /* 0x7fffff253300780c */ /* 0x000fc60003fa6070 */
[----:B------:R-:W-:Y:S01]  /*7320*/  ISETP.GE.U32.AND P6, PT, R0, 0x7fffff1d, PT ;  /* 0x7fffff1d0000780c */ /* 0x000fe20003fc6070 */
[C---:B------:R-:W-:Y:S02]  /*7330*/  VIADD R0, R155.reuse, 0xffffff8c ;  /* 0xffffff8c9b007836 */ /* 0x040fe40000000000 */
[----:B------:R-:W-:-:S07]  /*7340*/  VIADD R2, R155, 0xffffff94 ;  /* 0xffffff949b027836 */ /* 0x000fce0000000000 */
[----:B------:R-:W2:Y:S04]  /*7350*/  @!P5 LDG.E.U16 R163, desc[UR16][R102.64] ;  /* 0x0000001066a3d981 */ /* 0x000ea8000c1e1500 */
[----:B------:R-:W2:Y:S04]  /*7360*/  @!P6 LDG.E.U16 R165, desc[UR16][R98.64] ;  /* 0x0000001062a5e981 */ /* 0x000ea8000c1e1500 */
[----:B------:R-:W2:Y:S01]  /*7370*/  @!P6 LDG.E.U16 R23, desc[UR16][R96.64] ;  /* 0x000000106017e981 */ /* 0x000ea2000c1e1500 */
[----:B------:R-:W-:-:S03]  /*7380*/  ISETP.GE.U32.AND P6, PT, R0, 0x7fffff0d, PT ;  /* 0x7fffff0d0000780c */ /* 0x000fc60003fc6070 */
[----:B------:R-:W2:Y:S01]  /*7390*/  @!P5 LDG.E.U16 R164, desc[UR16][R100.64] ;  /* 0x0000001064a4d981 */ /* 0x000ea2000c1e1500 */
[----:B------:R-:W-:Y:S01]  /*73a0*/  ISETP.GE.U32.AND P5, PT, R2, 0x7fffff15, PT ;  /* 0x7fffff150200780c */ /* 0x000fe20003fa6070 */
[----:B------:R-:W-:Y:S01]  /*73b0*/  IMAD.WIDE R94, R92, 0x2, R160 ;  /* 0x000000025c5e7825 */ /* 0x000fe200078e02a0 */
[----:B------:R-:W-:Y:S02]  /*73c0*/  PRMT R22, RZ, 0x7610, R22 ;  /* 0x00007610ff167816 */ /* 0x000fe40000000016 */
[----:B------:R-:W-:Y:S01]  /*73d0*/  PRMT R21, RZ, 0x7610, R21 ;  /* 0x00007610ff157816 */ /* 0x000fe20000000015 */
[----:B------:R-:W-:-:S04]  /*73e0*/  IMAD.WIDE R88, R88, 0x2, R158 ;  /* 0x0000000258587825 */ /* 0x000fc800078e029e */
[----:B------:R-:W-:Y:S01]  /*73f0*/  IMAD.WIDE R92, R92, 0x2, R158 ;  /* 0x000000025c5c7825 */ /* 0x000fe200078e029e */
[----:B------:R-:W2:Y:S03]  /*7400*/  @!P6 LDG.E.U16 R20, desc[UR16][R90.64] ;  /* 0x000000105a14e981 */ /* 0x000ea6000c1e1500 */
[C---:B------:R-:W-:Y:S01]  /*7410*/  VIADD R0, R155.reuse, 0xfffffffb ;  /* 0xfffffffb9b007836 */ /* 0x040fe20000000000 */
[----:B------:R-:W2:Y:S01]  /*7420*/  @!P6 LDG.E.U16 R19, desc[UR16][R88.64] ;  /* 0x000000105813e981 */ /* 0x000ea2000c1e1500 */
[----:B------:R-:W-:-:S03]  /*7430*/  VIADD R2, R155, 0xffffff84 ;  /* 0xffffff849b027836 */ /* 0x000fc60000000000 */
[----:B------:R-:W-:Y:S01]  /*7440*/  STL.64 [R1+0xe0], R60 ;  /* 0x0000e03c01007387 */ /* 0x000fe20000100a00 */
[----:B------:R-:W-:-:S03]  /*7450*/  ISETP.GE.U32.AND P6, PT, R0, 0x7fffff7c, PT ;  /* 0x7fffff7c0000780c */ /* 0x000fc60003fc6070 */
[----:B------:R-:W2:Y:S04]  /*7460*/  @!P5 LDG.E.U16 R22, desc[UR16][R94.64] ;  /* 0x000000105e16d981 */ /* 0x000ea8000c1e1500 */
[----:B------:R-:W2:Y:S01]  /*7470*/  @!P5 LDG.E.U16 R21, desc[UR16][R92.64] ;  /* 0x000000105c15d981 */ /* 0x000ea2000c1e1500 */
[----:B------:R-:W-:-:S03]  /*7480*/  ISETP.GE.U32.AND P5, PT, R2, 0x7fffff05, PT ;  /* 0x7fffff050200780c */ /* 0x000fc60003fa6070 */
[----:B------:R-:W-:Y:S01]  /*7490*/  STL.64 [R1+0xd8], R58 ;  /* 0x0000d83a01007387 */ /* 0x000fe20000100a00 */
[----:B------:R-:W-:-:S03]  /*74a0*/  IMAD R84, R162, 0x7b, RZ ;  /* 0x0000007ba2547824 */ /* 0x000fc600078e02ff */
[----:B------:R0:W-:Y:S01]  /*74b0*/  STL.64 [R1+0x60], R56 ;  /* 0x0000603801007387 */ /* 0x0001e20000100a00 */
[----:B------:R-:W-:-:S03]  /*74c0*/  IMAD.SHL.U32 R0, R162, 0x4, RZ ;  /* 0x00000004a2007824 */ /* 0x000fc600078e00ff */
[----:B------:R1:W-:Y:S01]  /*74d0*/  STL.64 [R1+0x58], R54 ;  /* 0x0000583601007387 */ /* 0x0003e20000100a00 */
[----:B------:R-:W-:-:S03]  /*74e0*/  PRMT R16, RZ, 0x7610, R16 ;  /* 0x00007610ff107816 */ /* 0x000fc60000000010 */
[----:B------:R-:W-:Y:S01]  /*74f0*/  STL.64 [R1+0xfe8], R102 ;  /* 0x000fe86601007387 */ /* 0x000fe20000100a00 */
[----:B------:R-:W-:-:S03]  /*7500*/  PRMT R15, RZ, 0x7610, R15 ;  /* 0x00007610ff0f7816 */ /* 0x000fc6000000000f */
[----:B------:R-:W-:Y:S01]  /*7510*/  STL.64 [R1+0xff0], R100 ;  /* 0x000ff06401007387 */ /* 0x000fe20000100a00 */
[----:B------:R-:W-:Y:S01]  /*7520*/  PRMT R18, RZ, 0x7610, R18 ;  /* 0x00007610ff127816 */ /* 0x000fe20000000012 */
[----:B------:R-:W-:Y:S02]  /*7530*/  IMAD.WIDE R86, R84, 0x2, R160 ;  /* 0x0000000254567825 */ /* 0x000fe400078e02a0 */
[----:B------:R-:W-:Y:S01]  /*7540*/  STL.64 [R1+0x1000], R98 ;  /* 0x0010006201007387 */ /* 0x000fe20000100a00 */
[----:B------:R-:W-:Y:S01]  /*7550*/  PRMT R17, RZ, 0x7610, R17 ;  /* 0x00007610ff117816 */ /* 0x000fe20000000011 */
[C---:B0-----:R-:W-:Y:S02]  /*7560*/  IMAD.WIDE R56, R0.reuse, 0x2, R160 ;  /* 0x0000000200387825 */ /* 0x041fe400078e02a0 */
[----:B------:R-:W-:Y:S02]  /*7570*/  STL.64 [R1+0x1010], R96 ;  /* 0x0010106001007387 */ /* 0x000fe40000100a00 */
[----:B-1----:R-:W-:-:S02]  /*7580*/  IMAD.WIDE R54, R0, 0x2, R158 ;  /* 0x0000000200367825 */ /* 0x002fc400078e029e */
[----:B------:R-:W-:Y:S02]  /*7590*/  STL.64 [R1+0x1020], R94 ;  /* 0x0010205e01007387 */ /* 0x000fe40000100a00 */
[----:B------:R-:W-:Y:S02]  /*75a0*/  IMAD.WIDE R84, R84, 0x2, R158 ;  /* 0x0000000254547825 */ /* 0x000fe400078e029e */
[----:B------:R-:W-:Y:S02]  /*75b0*/  STL [R1+0x1048], R92 ;  /* 0x0010485c01007387 */ /* 0x000fe40000100800 */
[C---:B------:R-:W-:Y:S02]  /*75c0*/  VIADD R2, R155.reuse, 0xffffffeb ;  /* 0xffffffeb9b027836 */ /* 0x040fe40000000000 */
[----:B------:R-:W-:Y:S01]  /*75d0*/  STL [R1+0x10b0], R92 ;  /* 0x0010b05c01007387 */ /* 0x000fe20000100800 */
[----:B------:R-:W-:-:S03]  /*75e0*/  VIADD R51, R155, 0xfffffff3 ;  /* 0xfffffff39b337836 */ /* 0x000fc60000000000 */
[----:B------:R-:W-:Y:S04]  /*75f0*/  STL [R1+0x1128], R92 ;  /* 0x0011285c01007387 */ /* 0x000fe80000100800 */
[----:B------:R-:W-:Y:S04]  /*7600*/  STL [R1+0x11a8], R92 ;  /* 0x0011a85c01007387 */ /* 0x000fe80000100800 */
[----:B------:R-:W-:Y:S04]  /*7610*/  STL [R1+0x1038], R93 ;  /* 0x0010385d01007387 */ /* 0x000fe80000100800 */
[----:B------:R0:W2:Y:S04]  /*7620*/  @!P6 LDG.E.U16 R16, desc[UR16][R56.64] ;  /* 0x000000103810e981 */ /* 0x0000a8000c1e1500 */
[----:B------:R1:W2:Y:S01]  /*7630*/  @!P6 LDG.E.U16 R15, desc[UR16][R54.64] ;  /* 0x00000010360fe981 */ /* 0x0002a2000c1e1500 */
[----:B------:R-:W-:-:S03]  /*7640*/  ISETP.GE.U32.AND P6, PT, R2, 0x7fffff6c, PT ;  /* 0x7fffff6c0200780c */ /* 0x000fc60003fc6070 */
[----:B------:R-:W-:Y:S04]  /*7650*/  STL [R1+0x10c0], R93 ;  /* 0x0010c05d01007387 */ /* 0x000fe80000100800 */
[----:B------:R-:W2:Y:S04]  /*7660*/  @!P5 LDG.E.U16 R18, desc[UR16][R86.64] ;  /* 0x000000105612d981 */ /* 0x000ea8000c1e1500 */
[----:B------:R-:W2:Y:S01]  /*7670*/  @!P5 LDG.E.U16 R17, desc[UR16][R84.64] ;  /* 0x000000105411d981 */ /* 0x000ea2000c1e1500 */
[----:B------:R-:W-:-:S03]  /*7680*/  ISETP.GE.U32.AND P5, PT, R51, 0x7fffff74, PT ;  /* 0x7fffff743300780c */ /* 0x000fc60003fa6070 */
[----:B------:R-:W-:Y:S01]  /*7690*/  STL [R1+0x1138], R93 ;  /* 0x0011385d01007387 */ /* 0x000fe20000100800 */
[----:B------:R-:W-:-:S03]  /*76a0*/  IMAD R0, R162, 0xc, RZ ;  /* 0x0000000ca2007824 */ /* 0x000fc600078e02ff */
[----:B------:R-:W-:Y:S01]  /*76b0*/  STL [R1+0x11b8], R93 ;  /* 0x0011b85d01007387 */ /* 0x000fe20000100800 */
[----:B------:R-:W-:-:S03]  /*76c0*/  IMAD R2, R162, 0x14, RZ ;  /* 0x00000014a2027824 */ /* 0x000fc600078e02ff */
[----:B------:R-:W-:Y:S01]  /*76d0*/  STL.64 [R1+0x1040], R90 ;  /* 0x0010405a01007387 */ /* 0x000fe20000100a00 */
[----:B------:R-:W-:-:S03]  /*76e0*/  PRMT R12, RZ, 0x7610, R12 ;  /* 0x00007610ff0c7816 */ /* 0x000fc6000000000c */
[----:B------:R-:W-:Y:S01]  /*76f0*/  STL.64 [R1+0x1050], R88 ;  /* 0x0010505801007387 */ /* 0x000fe20000100a00 */
[----:B------:R-:W-:-:S03]  /*7700*/  PRMT R11, RZ, 0x7610, R11 ;  /* 0x00007610ff0b7816 */ /* 0x000fc6000000000b */
[----:B------:R-:W-:Y:S01]  /*7710*/  STL.64 [R1+0x1058], R86 ;  /* 0x0010585601007387 */ /* 0x000fe20000100a00 */
[----:B------:R-:W-:Y:S01]  /*7720*/  PRMT R14, RZ, 0x7610, R14 ;  /* 0x00007610ff0e7816 */ /* 0x000fe2000000000e */
[C---:B------:R-:W-:Y:S02]  /*7730*/  IMAD.WIDE R60, R0.reuse, 0x2, R160 ;  /* 0x00000002003c7825 */ /* 0x040fe400078e02a0 */
[----:B------:R0:W-:Y:S01]  /*7740*/  STL.64 [R1+0x550], R56 ;  /* 0x0005503801007387 */ /* 0x0001e20000100a00 */
[----:B------:R-:W-:Y:S01]  /*7750*/  PRMT R13, RZ, 0x7610, R13 ;  /* 0x00007610ff0d7816 */ /* 0x000fe2000000000d */
[----:B------:R-:W-:Y:S02]  /*7760*/  IMAD.WIDE R58, R0, 0x2, R158 ;  /* 0x00000002003a7825 */ /* 0x000fe400078e029e */
[----:B------:R1:W-:Y:S02]  /*7770*/  STL.64 [R1+0x548], R54 ;  /* 0x0005483601007387 */ /* 0x0003e40000100a00 */
[----:B------:R-:W-:-:S02]  /*7780*/  VIADD R0, R155, 0xffffffdb ;  /* 0xffffffdb9b007836 */ /* 0x000fc40000000000 */
[----:B------:R-:W-:Y:S01]  /*7790*/  VIADD R51, R155, 0xffffffe3 ;  /* 0xffffffe39b337836 */ /* 0x000fe20000000000 */
[----:B------:R3:W2:Y:S01]  /*77a0*/  @!P5 LDG.E.U16 R14, desc[UR16][R60.64] ;  /* 0x000000103c0ed981 */ /* 0x0006a2000c1e1500 */
[----:B0-----:R-:W-:-:S03]  /*77b0*/  IMAD.WIDE R56, R2, 0x2, R160 ;  /* 0x0000000202387825 */ /* 0x001fc600078e02a0 */
[----:B------:R0:W2:Y:S01]  /*77c0*/  @!P5 LDG.E.U16 R13, desc[UR16][R58.64] ;  /* 0x000000103a0dd981 */ /* 0x0000a2000c1e1500 */
        /* <DEDUP_REMOVED lines=8> */
[----:B------:R3:W-:Y:S01]  /*7850*/  STL.64 [R1+0x4d0], R60 ;  /* 0x0004d03c01007387 */ /* 0x0007e20000100a00 */
[----:B------:R-:W-:-:S03]  /*7860*/  PRMT R8, RZ, 0x7610, R8 ;  /* 0x00007610ff087816 */ /* 0x000fc60000000008 */
[----:B------:R0:W-:Y:S01]  /*7870*/  STL.64 [R1+0x4c8], R58 ;  /* 0x0004c83a01007387 */ /* 0x0001e20000100a00 */
[----:B------:R-:W-:-:S03]  /*7880*/  PRMT R7, RZ, 0x7610, R7 ;  /* 0x00007610ff077816 */ /* 0x000fc60000000007 */
[----:B------:R1:W-:Y:S01]  /*7890*/  STL.64 [R1+0x450], R56 ;  /* 0x0004503801007387 */ /* 0x0003e20000100a00 */
[----:B------:R-:W-:Y:S02]  /*78a0*/  PRMT R10, RZ, 0x7610, R10 ;  /* 0x00007610ff0a7816 */ /* 0x000fe4000000000a */
[----:B------:R-:W-:Y:S01]  /*78b0*/  PRMT R9, RZ, 0x7610, R9 ;  /* 0x00007610ff097816 */ /* 0x000fe20000000009 */
[----:B------:R4:W-:Y:S01]  /*78c0*/  STL.64 [R1+0x448], R54 ;  /* 0x0004483601007387 */ /* 0x0009e20000100a00 */
[----:B---3--:R-:W-:-:S04]  /*78d0*/  IMAD.WIDE R60, R0, 0x2, R160 ;  /* 0x00000002003c7825 */ /* 0x008fc800078e02a0 */
[----:B0-----:R-:W-:Y:S01]  /*78e0*/  IMAD.WIDE R58, R0, 0x2, R158 ;  /* 0x00000002003a7825 */ /* 0x001fe200078e029e */
[----:B------:R0:W3:Y:S03]  /*78f0*/  @!P5 LDG.E.U16 R10, desc[UR16][R60.64] ;  /* 0x000000103c0ad981 */ /* 0x0000e6000c1e1500 */
[C---:B-1----:R-:W-:Y:S01]  /*7900*/  IMAD.WIDE R56, R2.reuse, 0x2, R160 ;  /* 0x0000000202387825 */ /* 0x042fe200078e02a0 */
[----:B------:R1:W2:Y:S03]  /*7910*/  @!P5 LDG.E.U16 R9, desc[UR16][R58.64] ;  /* 0x000000103a09d981 */ /* 0x0002a6000c1e1500 */
[----:B----4-:R-:W-:Y:S01]  /*7920*/  IMAD.WIDE R54, R2, 0x2, R158 ;  /* 0x0000000202367825 */ /* 0x010fe200078e029e */
[----:B------:R4:W2:Y:S03]  /*7930*/  @!P6 LDG.E.U16 R8, desc[UR16][R56.64] ;  /* 0x000000103808e981 */ /* 0x0008a6000c1e1500 */
[C---:B------:R-:W-:Y:S01]  /*7940*/  VIADD R0, R155.reuse, 0xffffffcb ;  /* 0xffffffcb9b007836 */ /* 0x040fe20000000000 */
[----:B------:R0:W2:Y:S01]  /*7950*/  @!P6 LDG.E.U16 R7, desc[UR16][R54.64] ;  /* 0x000000103607e981 */ /* 0x0000a2000c1e1500 */
[----:B------:R-:W-:-:S03]  /*7960*/  VIADD R51, R155, 0xffffffd3 ;  /* 0xffffffd39b337836 */ /* 0x000fc60000000000 */
[----:B------:R-:W-:Y:S02]  /*7970*/  ISETP.GE.U32.AND P6, PT, R0, 0x7fffff4c, PT ;  /* 0x7fffff4c0000780c */ /* 0x000fe40003fc6070 */
[----:B------:R-:W-:Y:S01]  /*7980*/  ISETP.GE.U32.AND P5, PT, R51, 0x7fffff54, PT ;  /* 0x7fffff543300780c */ /* 0x000fe20003fa6070 */
[----:B------:R0:W-:Y:S01]  /*7990*/  STL.64 [R1+0x3d0], R60 ;  /* 0x0003d03c01007387 */ /* 0x0001e20000100a00 */
[C---:B------:R-:W-:Y:S02]  /*79a0*/  IMAD R0, R162.reuse, 0x2c, RZ ;  /* 0x0000002ca2007824 */ /* 0x040fe400078e02ff */
[----:B------:R-:W-:Y:S01]  /*79b0*/  IMAD R2, R162, 0x34, RZ ;  /* 0x00000034a2027824 */ /* 0x000fe200078e02ff */
[----:B------:R1:W-:Y:S01]  /*79c0*/  STL.64 [R1+0x3c8], R58 ;  /* 0x0003c83a01007387 */ /* 0x0003e20000100a00 */
[----:B------:R-:W-:Y:S02]  /*79d0*/  PRMT R154, RZ, 0x7610, R154 ;  /* 0x00007610ff9a7816 */ /* 0x000fe4000000009a */
[----:B------:R-:W-:Y:S01]  /*79e0*/  PRMT R153, RZ, 0x7610, R153 ;  /* 0x00007610ff997816 */ /* 0x000fe20000000099 */
[----:B------:R4:W-:Y:S01]  /*79f0*/  STL.64 [R1+0x350], R56 ;  /* 0x0003503801007387 */ /* 0x0009e20000100a00 */
[----:B------:R-:W-:-:S02]  /*7a00*/  PRMT R6, RZ, 0x7610, R6 ;  /* 0x00007610ff067816 */ /* 0x000fc40000000006 */
[----:B------:R-:W-:Y:S01]  /*7a10*/  PRMT R3, RZ, 0x7610, R3 ;  /* 0x00007610ff037816 */ /* 0x000fe20000000003 */
        /* <DEDUP_REMOVED lines=47> */
[----:B------:R-:W2:Y:S03]  /*7d10*/  @!P5 LDG.E.U16 R148, desc[UR16][R60.64] ;  /* 0x000000103c94d981 */ /* 0x000ea6000c1e1500 */
[C---:B------:R-:W-:Y:S01]  /*7d20*/  IMAD.WIDE R56, R2.reuse, 0x2, R160 ;  /* 0x0000000202387825 */ /* 0x040fe200078e02a0 */
[----:B------:R-:W2:Y:S03]  /*7d30*/  @!P5 LDG.E.U16 R147, desc[UR16][R58.64] ;  /* 0x000000103a93d981 */ /* 0x000ea6000c1e1500 */
[----:B------:R-:W-:Y:S01]  /*7d40*/  IMAD.WIDE R54, R2, 0x2, R158 ;  /* 0x0000000202367825 */ /* 0x000fe200078e029e */
[----:B------:R0:W2:Y:S03]  /*7d50*/  @!P6 LDG.E.U16 R146, desc[UR16][R56.64] ;  /* 0x000000103892e981 */ /* 0x0000a6000c1e1500 */
[C---:B------:R-:W-:Y:S01]  /*7d60*/  VIADD R0, R155.reuse, 0xffffff9b ;  /* 0xffffff9b9b007836 */ /* 0x040fe20000000000 */
[----:B------:R1:W2:Y:S01]  /*7d70*/  @!P6 LDG.E.U16 R145, desc[UR16][R54.64] ;  /* 0x000000103691e981 */ /* 0x0002a2000c1e1500 */
[----:B------:R-:W-:-:S03]  /*7d80*/  VIADD R51, R155, 0xffffffa3 ;  /* 0xffffffa39b337836 */ /* 0x000fc60000000000 */
[----:B------:R-:W-:Y:S02]  /*7d90*/  ISETP.GE.U32.AND P6, PT, R0, 0x7fffff1c, PT ;  /* 0x7fffff1c0000780c */ /* 0x000fe40003fc6070 */
[----:B------:R-:W-:Y:S01]  /*7da0*/  ISETP.GE.U32.AND P5, PT, R51, 0x7fffff24, PT ;  /* 0x7fffff243300780c */ /* 0x000fe20003fa6070 */
[C---:B------:R-:W-:Y:S02]  /*7db0*/  IMAD R76, R162.reuse, 0x64, RZ ;  /* 0x00000064a24c7824 */ /* 0x040fe400078e02ff */
[----:B------:R-:W-:Y:S01]  /*7dc0*/  IMAD R80, R162, 0x5c, RZ ;  /* 0x0000005ca2507824 */ /* 0x000fe200078e02ff */
[----:B------:R-:W-:Y:S01]  /*7dd0*/  PRMT R95, RZ, 0x7610, R95 ;  /* 0x00007610ff5f7816 */ /* 0x000fe2000000005f */
[----:B------:R-:W-:Y:S01]  /*7de0*/  IMAD.WIDE R78, R76, 0x2, R160 ;  /* 0x000000024c4e7825 */ /* 0x000fe200078e02a0 */
[----:B------:R-:W-:Y:S02]  /*7df0*/  PRMT R94, RZ, 0x7610, R94 ;  /* 0x00007610ff5e7816 */ /* 0x000fe4000000005e */
[----:B------:R-:W-:Y:S01]  /*7e00*/  PRMT R144, RZ, 0x7610, R144 ;  /* 0x00007610ff907816 */ /* 0x000fe20000000090 */
[----:B------:R-:W-:Y:S01]  /*7e10*/  IMAD.WIDE R82, R80, 0x2, R160 ;  /* 0x0000000250527825 */ /* 0x000fe200078e02a0 */
[----:B------:R-:W-:Y:S01]  /*7e20*/  PRMT R117, RZ, 0x7610, R117 ;  /* 0x00007610ff757816 */ /* 0x000fe20000000075 */
[----:B------:R-:W2:Y:S02]  /*7e30*/  @!P6 LDG.E.U16 R95, desc[UR16][R78.64] ;  /* 0x000000104e5fe981 */ /* 0x000ea4000c1e1500 */
[--C-:B------:R-:W-:Y:S01]  /*7e40*/  IMAD.WIDE R76, R76, 0x2, R158.reuse ;  /* 0x000000024c4c7825 */ /* 0x100fe200078e029e */
[----:B------:R-:W-:Y:S01]  /*7e50*/  IADD3 R0, PT, PT, R155, -0x75, RZ ;  /* 0xffffff8b9b007810 */ /* 0x000fe20007ffe0ff */
[----:B------:R-:W2:Y:S02]  /*7e60*/  @!P5 LDG.E.U16 R144, desc[UR16][R82.64] ;  /* 0x000000105290d981 */ /* 0x000ea4000c1e1500 */
[----:B------:R-:W-:-:S02]  /*7e70*/  IMAD.WIDE R80, R80, 0x2, R158 ;  /* 0x0000000250507825 */ /* 0x000fc400078e029e */
[----:B------:R-:W2:Y:S02]  /*7e80*/  @!P6 LDG.E.U16 R94, desc[UR16][R76.64] ;  /* 0x000000104c5ee981 */ /* 0x000ea4000c1e1500 */
[----:B------:R-:W-:Y:S01]  /*7e90*/  VIADD R2, R155, 0xffffff93 ;  /* 0xffffff939b027836 */ /* 0x000fe20000000000 */
[----:B------:R-:W-:Y:S01]  /*7ea0*/  ISETP.GE.U32.AND P6, PT, R0, 0x7fffff0c, PT ;  /* 0x7fffff0c0000780c */ /* 0x000fe20003fc6070 */
[----:B------:R0:W2:Y:S01]  /*7eb0*/  @!P5 LDG.E.U16 R117, desc[UR16][R80.64] ;  /* 0x000000105075d981 */ /* 0x0000a2000c1e1500 */
[----:B------:R-:W-:Y:S02]  /*7ec0*/  IMAD R68, R162, 0x74, RZ ;  /* 0x00000074a2447824 */ /* 0x000fe400078e02ff */
[----:B------:R-:W-:Y:S01]  /*7ed0*/  ISETP.GE.U32.AND P5, PT, R2, 0x7fffff14, PT ;  /* 0x7fffff140200780c */ /* 0x000fe20003fa6070 */
[----:B------:R-:W-:Y:S01]  /*7ee0*/  IMAD R72, R162, 0x6c, RZ ;  /* 0x0000006ca2487824 */ /* 0x000fe200078e02ff */
[----:B------:R-:W-:Y:S01]  /*7ef0*/  PRMT R89, RZ, 0x7610, R89 ;  /* 0x00007610ff597816 */ /* 0x000fe20000000059 */
[----:B------:R-:W-:Y:S01]  /*7f00*/  IMAD.WIDE R70, R68, 0x2, R160 ;  /* 0x0000000244467825 */ /* 0x000fe200078e02a0 */
[----:B------:R-:W-:-:S02]  /*7f10*/  PRMT R88, RZ, 0x7610, R88 ;  /* 0x00007610ff587816 */ /* 0x000fc40000000058 */
[----:B------:R-:W-:Y:S01]  /*7f20*/  PRMT R91, RZ, 0x7610, R91 ;  /* 0x00007610ff5b7816 */ /* 0x000fe2000000005b */
[----:B------:R-:W-:Y:S01]  /*7f30*/  IMAD.WIDE R74, R72, 0x2, R160 ;  /* 0x00000002484a7825 */ /* 0x000fe200078e02a0 */
[----:B------:R-:W-:Y:S01]  /*7f40*/  PRMT R90, RZ, 0x7610, R90 ;  /* 0x00007610ff5a7816 */ /* 0x000fe2000000005a */
[----:B------:R-:W2:Y:S02]  /*7f50*/  @!P6 LDG.E.U16 R89, desc[UR16][R70.64] ;  /* 0x000000104659e981 */ /* 0x000ea4000c1e1500 */
[--C-:B------:R-:W-:Y:S02]  /*7f60*/  IMAD.WIDE R68, R68, 0x2, R158.reuse ;  /* 0x0000000244447825 */ /* 0x100fe400078e029e */
[----:B------:R-:W2:Y:S02]  /*7f70*/  @!P5 LDG.E.U16 R91, desc[UR16][R74.64] ;  /* 0x000000104a5bd981 */ /* 0x000ea4000c1e1500 */
[----:B------:R-:W-:Y:S02]  /*7f80*/  IMAD.WIDE R72, R72, 0x2, R158 ;  /* 0x0000000248487825 */ /* 0x000fe400078e029e */
[----:B------:R-:W2:Y:S02]  /*7f90*/  @!P6 LDG.E.U16 R88, desc[UR16][R68.64] ;  /* 0x000000104458e981 */ /* 0x000ea4000c1e1500 */
[----:B------:R-:W-:-:S02]  /*7fa0*/  VIADD R0, R155, 0xfffffffa ;  /* 0xfffffffa9b007836 */ /* 0x000fc40000000000 */
[C---:B------:R-:W-:Y:S01]  /*7fb0*/  VIADD R2, R155.reuse, 0xffffff83 ;  /* 0xffffff839b027836 */ /* 0x040fe20000000000 */
[----:B------:R-:W2:Y:S02]  /*7fc0*/  @!P5 LDG.E.U16 R90, desc[UR16][R72.64] ;  /* 0x00000010485ad981 */ /* 0x000ea4000c1e1500 */
[----:B------:R-:W-:Y:S02]  /*7fd0*/  ISETP.GE.U32.AND P6, PT, R0, 0x7fffff7b, PT ;  /* 0x7fffff7b0000780c */ /* 0x000fe40003fc6070 */
[----:B------:R-:W-:Y:S01]  /*7fe0*/  ISETP.GE.U32.AND P5, PT, R2, 0x7fffff04, PT ;  /* 0x7fffff040200780c */ /* 0x000fe20003fa6070 */
[----:B------:R-:W-:Y:S01]  /*7ff0*/  STL.64 [R1+0xd0], R60 ;  /* 0x0000d03c01007387 */ /* 0x000fe20000100a00 */
[C---:B------:R-:W-:Y:S02]  /*8000*/  IMAD R64, R162.reuse, 0x7c, RZ ;  /* 0x0000007ca2407824 */ /* 0x040fe400078e02ff */
[----:B------:R-:W-:Y:S01]  /*8010*/  IMAD R0, R162, 0x5, RZ ;  /* 0x00000005a2007824 */ /* 0x000fe200078e02ff */
[----:B------:R-:W-:Y:S01]  /*8020*/  STL.64 [R1+0xc8], R58 ;  /* 0x0000c83a01007387 */ /* 0x000fe20000100a00 */
[----:B------:R-:W-:Y:S01]  /*8030*/  PRMT R85, RZ, 0x7610, R85 ;  /* 0x00007610ff557816 */ /* 0x000fe20000000055 */
[C---:B------:R-:W-:Y:S01]  /*8040*/  IMAD.WIDE R66, R64.reuse, 0x2, R160 ;  /* 0x0000000240427825 */ /* 0x040fe200078e02a0 */
[----:B------:R-:W-:Y:S01]  /*8050*/  PRMT R84, RZ, 0x7610, R84 ;  /* 0x00007610ff547816 */ /* 0x000fe20000000054 */
[----:B------:R0:W-:Y:S01]  /*8060*/  STL.64 [R1+0x50], R56 ;  /* 0x0000503801007387 */ /* 0x0001e20000100a00 */
[----:B------:R-:W-:Y:S01]  /*8070*/  PRMT R87, RZ, 0x7610, R87 ;  /* 0x00007610ff577816 */ /* 0x000fe20000000057 */
[----:B------:R-:W-:Y:S01]  /*8080*/  IMAD.WIDE R64, R64, 0x2, R158 ;  /* 0x0000000240407825 */ /* 0x000fe200078e029e */
[----:B------:R-:W-:Y:S01]  /*8090*/  PRMT R86, RZ, 0x7610, R86 ;  /* 0x00007610ff567816 */ /* 0x000fe20000000056 */
[----:B------:R1:W-:Y:S02]  /*80a0*/  STL.64 [R1+0x48], R54 ;  /* 0x0000483601007387 */ /* 0x0003e40000100a00 */
[----:B------:R-:W-:-:S02]  /*80b0*/  VIADD R2, R155, 0xffffffea ;  /* 0xffffffea9b027836 */ /* 0x000fc40000000000 */
[----:B------:R-:W-:Y:S01]  /*80c0*/  VIADD R51, R155, 0xfffffff2 ;  /* 0xfffffff29b337836 */ /* 0x000fe20000000000 */
[----:B------:R-:W-:Y:S01]  /*80d0*/  STL.64 [R1+0x1078], R82 ;  /* 0x0010785201007387 */ /* 0x000fe20000100a00 */
[----:B0-----:R-:W-:-:S03]  /*80e0*/  IMAD.WIDE R56, R0, 0x2, R160 ;  /* 0x0000000200387825 */ /* 0x001fc600078e02a0 */
[----:B------:R-:W2:Y:S01]  /*80f0*/  @!P5 LDG.E.U16 R87, desc[UR16][R66.64] ;  /* 0x000000104257d981 */ /* 0x000ea2000c1e1500 */
[----:B-1----:R-:W-:-:S03]  /*8100*/  IMAD.WIDE R54, R0, 0x2, R158 ;  /* 0x0000000200367825 */ /* 0x002fc600078e029e */
[----:B------:R0:W-:Y:S04]  /*8110*/  STL.64 [R1+0x1088], R80 ;  /* 0x0010885001007387 */ /* 0x0001e80000100a00 */
[----:B------:R1:W-:Y:S04]  /*8120*/  STL.64 [R1+0x1098], R78 ;  /* 0x0010984e01007387 */ /* 0x0003e80000100a00 */
[----:B------:R0:W2:Y:S04]  /*8130*/  @!P6 LDG.E.U16 R85, desc[UR16][R56.64] ;  /* 0x000000103855e981 */ /* 0x0000a8000c1e1500 */
[----:B------:R0:W2:Y:S01]  /*8140*/  @!P6 LDG.E.U16 R84, desc[UR16][R54.64] ;  /* 0x000000103654e981 */ /* 0x0000a2000c1e1500 */
[----:B------:R-:W-:-:S03]  /*8150*/  ISETP.GE.U32.AND P6, PT, R2, 0x7fffff6b, PT ;  /* 0x7fffff6b0200780c */ /* 0x000fc60003fc6070 */
[----:B------:R-:W-:Y:S04]  /*8160*/  STL.64 [R1+0x10a8], R76 ;  /* 0x0010a84c01007387 */ /* 0x000fe80000100a00 */
[----:B------:R-:W2:Y:S01]  /*8170*/  @!P5 LDG.E.U16 R86, desc[UR16][R64.64] ;  /* 0x000000104056d981 */ /* 0x000ea2000c1e1500 */
[----:B------:R-:W-:-:S03]  /*8180*/  ISETP.GE.U32.AND P5, PT, R51, 0x7fffff73, PT ;  /* 0x7fffff733300780c */ /* 0x000fc60003fa6070 */
[----:B------:R-:W-:Y:S01]  /*8190*/  STL.64 [R1+0x10b8], R74 ;  /* 0x0010b84a01007387 */ /* 0x000fe20000100a00 */
[----:B------:R-:W-:-:S03]  /*81a0*/  IMAD R0, R162, 0xd, RZ ;  /* 0x0000000da2007824 */ /* 0x000fc600078e02ff */
[----:B------:R-:W-:Y:S01]  /*81b0*/  STL.64 [R1+0x10c8], R72 ;  /* 0x0010c84801007387 */ /* 0x000fe20000100a00 */
[----:B------:R-:W-:-:S03]  /*81c0*/  IMAD R2, R162, 0x15, RZ ;  /* 0x00000015a2027824 */ /* 0x000fc600078e02ff */
[----:B------:R-:W-:Y:S01]  /*81d0*/  STL.64 [R1+0x10d0], R70 ;  /* 0x0010d04601007387 */ /* 0x000fe20000100a00 */
[----:B0-----:R-:W-:-:S03]  /*81e0*/  PRMT R80, RZ, 0x7610, R80 ;  /* 0x00007610ff507816 */ /* 0x001fc60000000050 */
[----:B------:R-:W-:Y:S01]  /*81f0*/  STL.64 [R1+0x10e0], R68 ;  /* 0x0010e04401007387 */ /* 0x000fe20000100a00 */
[----:B-1----:R-:W-:-:S03]  /*8200*/  PRMT R79, RZ, 0x7610, R79 ;  /* 0x00007610ff4f7816 */ /* 0x002fc6000000004f */
        /* <DEDUP_REMOVED lines=28> */
[----:B0-----:R-:W-:-:S04]  /*83d0*/  IMAD.WIDE R60, R0, 0x2, R160 ;  /* 0x00000002003c7825 */ /* 0x001fc800078e02a0 */
[----:B-1----:R-:W-:Y:S01]  /*83e0*/  IMAD.WIDE R58, R0, 0x2, R158 ;  /* 0x00000002003a7825 */ /* 0x002fe200078e029e */
[----:B------:R0:W2:Y:S03]  /*83f0*/  @!P5 LDG.E.U16 R78, desc[UR16][R60.64] ;  /* 0x000000103c4ed981 */ /* 0x0000a6000c1e1500 */
[C---:B---3--:R-:W-:Y:S01]  /*8400*/  IMAD.WIDE R56, R2.reuse, 0x2, R160 ;  /* 0x0000000202387825 */ /* 0x048fe200078e02a0 */
[----:B------:R1:W3:Y:S03]  /*8410*/  @!P5 LDG.E.U16 R77, desc[UR16][R58.64] ;  /* 0x000000103a4dd981 */ /* 0x0002e6000c1e1500 */
        /* <DEDUP_REMOVED lines=19> */
[----:B------:R-:W-:-:S04]  /*8550*/  @!UP1 UIADD3 UR10, UPT, UPT, -UR10, 0x100000, URZ ;  /* 0x001000000a0a9890 */ /* 0x000fc8000fffe1ff */
[----:B------:R-:W-:Y:S02]  /*8560*/  @!UP1 USHF.L.U32 UR11, UR10, 0xb, URZ ;  /* 0x0000000b0a0b9899 */ /* 0x000fe400080006ff */
[----:B------:R-:W-:Y:S01]  /*8570*/  @!UP1 USHF.L.U32 UR10, UR10, 0x1, URZ ;  /* 0x000000010a0a9899 */ /* 0x000fe200080006ff */
[----:B------:R-:W2:Y:S01]  /*8580*/  @!P5 LDG.E.U16 R74, desc[UR16][R60.64] ;  /* 0x000000103c4ad981 */ /* 0x000ea2000c1e1500 */
[----:B----4-:R-:W-:Y:S01]  /*8590*/  IMAD.WIDE R56, R2, 0x2, R160 ;  /* 0x0000000202387825 */ /* 0x010fe200078e02a0 */
[----:B------:R-:W-:Y:S02]  /*85a0*/  LOP3.LUT R64, R52, 0x40, RZ, 0xc0, !PT ;  /* 0x0000004034407812 */ /* 0x000fe400078ec0ff */
[----:B------:R-:W4:Y:S01]  /*85b0*/  @!P5 LDG.E.U16 R73, desc[UR16][R58.64] ;  /* 0x000000103a49d981 */ /* 0x000f22000c1e1500 */
[----:B------:R-:W-:-:S03]  /*85c0*/  IMAD.WIDE R54, R2, 0x2, R158 ;  /* 0x0000000202367825 */ /* 0x000fc600078e029e */
[----:B------:R0:W2:Y:S01]  /*85d0*/  @!P6 LDG.E.U16 R72, desc[UR16][R56.64] ;  /* 0x000000103848e981 */ /* 0x0000a2000c1e1500 */
[C---:B------:R-:W-:Y:S02]  /*85e0*/  VIADD R0, R155.reuse, 0xffffffba ;  /* 0xffffffba9b007836 */ /* 0x040fe40000000000 */
[----:B------:R-:W-:Y:S01]  /*85f0*/  VIADD R51, R155, 0xffffffc2 ;  /* 0xffffffc29b337836 */ /* 0x000fe20000000000 */
[----:B------:R1:W2:Y:S01]  /*8600*/  @!P6 LDG.E.U16 R71, desc[UR16][R54.64] ;  /* 0x000000103647e981 */ /* 0x0002a2000c1e1500 */
[----:B------:R-:W-:Y:S01]  /*8610*/  IMAD.SHL.U32 R2, R52, 0x2, RZ ;  /* 0x0000000234027824 */ /* 0x000fe200078e00ff */
[----:B------:R-:W-:Y:S01]  /*8620*/  ISETP.GE.U32.AND P6, PT, R0, 0x7fffff3b, PT ;  /* 0x7fffff3b0000780c */ /* 0x000fe20003fc6070 */
[----:B------:R-:W-:Y:S01]  /*8630*/  IMAD R0, R162, 0x3d, RZ ;  /* 0x0000003da2007824 */ /* 0x000fe200078e02ff */
[----:B------:R-:W-:Y:S01]  /*8640*/  STL.64 [R1+0x2c0], R60 ;  /* 0x0002c03c01007387 */ /* 0x000fe20000100a00 */
[----:B------:R-:W-:Y:S02]  /*8650*/  ISETP.GE.U32.AND P5, PT, R51, 0x7fffff43, PT ;  /* 0x7fffff433300780c */ /* 0x000fe40003fa6070 */
[----:B------:R-:W-:Y:S01]  /*8660*/  LOP3.LUT R2, R2, 0x7e, RZ, 0xc0, !PT ;  /* 0x0000007e02027812 */ /* 0x000fe200078ec0ff */
[----:B------:R-:W-:Y:S01]  /*8670*/  STL.64 [R1+0x2b8], R58 ;  /* 0x0002b83a01007387 */ /* 0x000fe20000100a00 */
[----:B------:R-:W-:-:S03]  /*8680*/  VOTEU.ALL UP1, P2 ;  /* 0x0000000000ff7886 */ /* 0x000fc60001020000 */
[----:B------:R0:W-:Y:S01]  /*8690*/  STL.64 [R1+0x240], R56 ;  /* 0x0002403801007387 */ /* 0x0001e20000100a00 */
[----:B------:R-:W-:Y:S02]  /*86a0*/  PRMT R70, RZ, 0x7610, R70 ;  /* 0x00007610ff467816 */ /* 0x000fe40000000046 */
[----:B------:R-:W-:Y:S01]  /*86b0*/  PRMT R69, RZ, 0x7610, R69 ;  /* 0x00007610ff457816 */ /* 0x000fe20000000045 */
[----:B------:R1:W-:Y:S01]  /*86c0*/  STL.64 [R1+0x238], R54 ;  /* 0x0002383601007387 */ /* 0x0003e20000100a00 */
[----:B------:R-:W-:Y:S01]  /*86d0*/  VIADD R51, R155, 0xffffffb2 ;  /* 0xffffffb29b337836 */ /* 0x000fe20000000000 */
[----:B------:R0:W2:Y:S02]  /*86e0*/  @!UP1 SYNCS.EXCH.64 URZ, [UR5+0x28008], UR10 ;  /* 0x0280080a05ff95b2 */ /* 0x0000a40008000100 */
[----:B0-----:R-:W-:-:S04]  /*86f0*/  IMAD.WIDE R56, R0, 0x2, R160 ;  /* 0x0000000200387825 */ /* 0x001fc800078e02a0 */
[----:B-1----:R-:W-:Y:S01]  /*8700*/  IMAD.WIDE R54, R0, 0x2, R158 ;  /* 0x0000000200367825 */ /* 0x002fe200078e029e */
[----:B------:R0:W2:Y:S01]  /*8710*/  @!P5 LDG.E.U16 R70, desc[UR16][R56.64] ;  /* 0x000000103846d981 */ /* 0x0000a2000c1e1500 */
[----:B------:R-:W-:Y:S01]  /*8720*/  PRMT R68, RZ, 0x7610, R68 ;  /* 0x00007610ff447816 */ /* 0x000fe20000000044 */
[----:B------:R-:W1:Y:S01]  /*8730*/  LDCU UR10, c[0x0][0x3b0] ;  /* 0x00007600ff0a77ac */ /* 0x000e620008000800 */
[----:B------:R-:W-:Y:S01]  /*8740*/  IMAD R0, R64, 0x100, R2 ;  /* 0x0000010040007824 */ /* 0x000fe200078e0202 */
[----:B------:R0:W2:Y:S01]  /*8750*/  @!P5 LDG.E.U16 R69, desc[UR16][R54.64] ;  /* 0x000000103645d981 */ /* 0x0000a2000c1e1500 */
[----:B------:R-:W-:Y:S02]  /*8760*/  PRMT R67, RZ, 0x7610, R67 ;  /* 0x00007610ff437816 */ /* 0x000fe40000000043 */
[----:B------:R-:W-:Y:S01]  /*8770*/  PRMT R66, RZ, 0x7610, R66 ;  /* 0x00007610ff427816 */ /* 0x000fe20000000042 */
[----:B------:R0:W-:Y:S01]  /*8780*/  STS.U16 [R0+UR5+0x9400], R24 ;  /* 0x0094001800007988 */ /* 0x0001e20008000405 */
[----:B------:R-:W-:-:S02]  /*8790*/  ISETP.GE.U32.AND P5, PT, R51, 0x7fffff33, PT ;  /* 0x7fffff333300780c */ /* 0x000fc40003fa6070 */
[----:B------:R-:W-:Y:S01]  /*87a0*/  PRMT R65, RZ, 0x7610, R65 ;  /* 0x00007610ff417816 */ /* 0x000fe20000000041 */
[----:B------:R1:W-:Y:S01]  /*87b0*/  STL.64 [R1+0x1c0], R56 ;  /* 0x0001c03801007387 */ /* 0x0003e20000100a00 */
[C---:B------:R-:W-:Y:S01]  /*87c0*/  IMAD R60, R162.reuse, 0x5d, RZ ;  /* 0x0000005da23c7824 */ /* 0x040fe200078e02ff */
[----:B------:R-:W-:Y:S01]  /*87d0*/  PRMT R113, RZ, 0x7610, R113 ;  /* 0x00007610ff717816 */ /* 0x000fe20000000071 */
[----:B------:R-:W2:Y:S01]  /*87e0*/  LDCU UR11, c[0x0][0x3b0] ;  /* 0x00007600ff0b77ac */ /* 0x000ea20008000800 */
[----:B0-----:R-:W-:Y:S01]  /*87f0*/  IMAD R24, R162, 0x45, RZ ;  /* 0x00000045a2187824 */ /* 0x001fe200078e02ff */
[----:B------:R0:W-:Y:S03]  /*8800*/  STS.U16 [R0+UR5+0x1400], R25 ;  /* 0x0014001900007988 */ /* 0x0001e60008000405 */
[----:B------:R-:W-:-:S04]  /*8810*/  IMAD.WIDE R52, R24, 0x2, R158 ;  /* 0x0000000218347825 */ /* 0x000fc800078e029e */
[--C-:B-1----:R-:W-:Y:S01]  /*8820*/  IMAD.WIDE R56, R24, 0x2, R160.reuse ;  /* 0x0000000218387825 */ /* 0x102fe200078e02a0 */
[----:B------:R1:W-:Y:S03]  /*8830*/  STL.64 [R1+0x1b8], R54 ;  /* 0x0001b83601007387 */ /* 0x0003e60000100a00 */
[----:B------:R-:W-:Y:S02]  /*8840*/  VIADD R24, R155, 0xffffffaa ;  /* 0xffffffaa9b187836 */ /* 0x000fe40000000000 */
[----:B0-----:R-:W-:Y:S01]  /*8850*/  IMAD R25, R162, 0x4d, RZ ;  /* 0x0000004da2197824 */ /* 0x001fe200078e02ff */
[----:B------:R-:W-:Y:S04]  /*8860*/  STL.64 [R1+0x140], R56 ;  /* 0x0001403801007387 */ /* 0x000fe80000100a00 */
[----:B------:R0:W-:Y:S01]  /*8870*/  STL.64 [R1+0x138], R52 ;  /* 0x0001383401007387 */ /* 0x0001e20000100a00 */
[----:B-1----:R-:W-:-:S03]  /*8880*/  IMAD.WIDE R54, R25, 0x2, R160 ;  /* 0x0000000219367825 */ /* 0x002fc600078e02a0 */
[----:B------:R-:W2:Y:S04]  /*8890*/  @!P6 LDG.E.U16 R68, desc[UR16][R56.64] ;  /* 0x000000103844e981 */ /* 0x000ea8000c1e1500 */
[----:B------:R0:W2:Y:S01]  /*88a0*/  @!P6 LDG.E.U16 R67, desc[UR16][R52.64] ;  /* 0x000000103443e981 */ /* 0x0000a2000c1e1500 */
[----:B------:R-:W-:Y:S01]  /*88b0*/  ISETP.GE.U32.AND P6, PT, R24, 0x7fffff2b, PT ;  /* 0x7fffff2b1800780c */ /* 0x000fe20003fc6070 */
[----:B------:R-:W-:Y:S02]  /*88c0*/  VIADD R24, R155, 0xffffffa2 ;  /* 0xffffffa29b187836 */ /* 0x000fe40000000000 */
[----:B------:R1:W2:Y:S01]  /*88d0*/  @!P5 LDG.E.U16 R66, desc[UR16][R54.64] ;  /* 0x000000103642d981 */ /* 0x0002a2000c1e1500 */
[----:B0-----:R-:W-:-:S03]  /*88e0*/  IMAD.WIDE R52, R25, 0x2, R158 ;  /* 0x0000000219347825 */ /* 0x001fc600078e029e */
[----:B------:R1:W-:Y:S04]  /*88f0*/  STL.64 [R1+0xc0], R54 ;  /* 0x0000c03601007387 */ /* 0x0003e80000100a00 */
[----:B------:R0:W2:Y:S01]  /*8900*/  @!P5 LDG.E.U16 R65, desc[UR16][R52.64] ;  /* 0x000000103441d981 */ /* 0x0000a2000c1e1500 */
[----:B------:R-:W-:Y:S01]  /*8910*/  ISETP.GE.U32.AND P5, PT, R24, 0x7fffff23, PT ;  /* 0x7fffff231800780c */ /* 0x000fe20003fa6070 */
[----:B------:R-:W-:Y:S02]  /*8920*/  IMAD R24, R162, 0x55, RZ ;  /* 0x00000055a2187824 */ /* 0x000fe400078e02ff */
[----:B------:R0:W-:Y:S04]  /*8930*/  STS.U16 [R0+UR5+0x2800], R39 ;  /* 0x0028002700007988 */ /* 0x0001e80008000405 */
[----:B------:R0:W-:Y:S01]  /*8940*/  STS.U16 [R0+UR5+0xa800], R38 ;  /* 0x00a8002600007988 */ /* 0x0001e20008000405 */
[----:B-1----:R-:W-:-:S03]  /*8950*/  IMAD.WIDE R54, R24, 0x2, R160 ;  /* 0x0000000218367825 */ /* 0x002fc600078e02a0 */
[----:B------:R1:W-:Y:S01]  /*8960*/  STL.64 [R1+0xb8], R52 ;  /* 0x0000b83401007387 */ /* 0x0003e20000100a00 */
[----:B0-----:R-:W-:Y:S02]  /*8970*/  PRMT R39, RZ, 0x7610, R39 ;  /* 0x00007610ff277816 */ /* 0x001fe40000000027 */
[----:B------:R-:W-:Y:S01]  /*8980*/  PRMT R38, RZ, 0x7610, R38 ;  /* 0x00007610ff267816 */ /* 0x000fe20000000026 */
[----:B------:R0:W-:Y:S01]  /*8990*/  STS.U16 [R0+UR5+0x2c00], R37 ;  /* 0x002c002500007988 */ /* 0x0001e20008000405 */
[----:B------:R-:W-:-:S03]  /*89a0*/  IMAD.WIDE R62, R60, 0x2, R160 ;  /* 0x000000023c3e7825 */ /* 0x000fc600078e02a0 */
[----:B------:R-:W2:Y:S01]  /*89b0*/  @!P6 LDG.E.U16 R39, desc[UR16][R54.64] ;  /* 0x000000103627e981 */ /* 0x000ea2000c1e1500 */
[----:B-1----:R-:W-:-:S04]  /*89c0*/  IMAD.WIDE R52, R24, 0x2, R158 ;  /* 0x0000000218347825 */ /* 0x002fc800078e029e */
[C---:B------:R-:W-:Y:S01]  /*89d0*/  VIADD R24, R155.reuse, 0xffffff9a ;  /* 0xffffff9a9b187836 */ /* 0x040fe20000000000 */
[----:B------:R1:W2:Y:S01]  /*89e0*/  @!P6 LDG.E.U16 R38, desc[UR16][R52.64] ;  /* 0x000000103426e981 */ /* 0x0002a2000c1e1500 */
[----:B0-----:R-:W-:Y:S01]  /*89f0*/  PRMT R37, RZ, 0x7610, R37 ;  /* 0x00007610ff257816 */ /* 0x001fe20000000025 */
[----:B------:R-:W-:Y:S02]  /*8a00*/  IMAD.WIDE R60, R60, 0x2, R158 ;  /* 0x000000023c3c7825 */ /* 0x000fe400078e029e */
[----:B------:R0:W-:Y:S01]  /*8a10*/  STS.U16 [R0+UR5+0xac00], R36 ;  /* 0x00ac002400007988 */ /* 0x0001e20008000405 */
[----:B------:R-:W-:Y:S01]  /*8a20*/  ISETP.GE.U32.AND P6, PT, R24, 0x7fffff1b, PT ;  /* 0x7fffff1b1800780c */ /* 0x000fe20003fc6070 */
[----:B------:R-:W-:Y:S02]  /*8a30*/  VIADD R24, R155, 0xffffff92 ;  /* 0xffffff929b187836 */ /* 0x000fe40000000000 */
[----:B------:R-:W-:Y:S01]  /*8a40*/  IMAD R56, R162, 0x65, RZ ;  /* 0x00000065a2387824 */ /* 0x000fe200078e02ff */
[----:B------:R1:W-:Y:S04]  /*8a50*/  STS.U16 [R0+UR5+0x1000], R27 ;  /* 0x0010001b00007988 */ /* 0x0003e80008000405 */
[----:B------:R1:W-:Y:S01]  /*8a60*/  STS.U16 [R0+UR5+0x9000], R26 ;  /* 0x0090001a00007988 */ /* 0x0003e20008000405 */
[----:B0-----:R-:W-:Y:S01]  /*8a70*/  PRMT R36, RZ, 0x7610, R36 ;  /* 0x00007610ff247816 */ /* 0x001fe20000000024 */
[----:B------:R-:W-:-:S02]  /*8a80*/  IMAD.WIDE R58, R56, 0x2, R160 ;  /* 0x00000002383a7825 */ /* 0x000fc400078e02a0 */
[----:B------:R-:W2:Y:S01]  /*8a90*/  @!P5 LDG.E.U16 R37, desc[UR16][R62.64] ;  /* 0x000000103e25d981 */ /* 0x000ea2000c1e1500 */
[----:B-1----:R-:W-:Y:S01]  /*8aa0*/  PRMT R27, RZ, 0x7610, R27 ;  /* 0x00007610ff1b7816 */ /* 0x002fe2000000001b */
[----:B------:R-:W-:Y:S02]  /*8ab0*/  IMAD.WIDE R56, R56, 0x2, R158 ;  /* 0x0000000238387825 */ /* 0x000fe400078e029e */
[----:B------:R-:W2:Y:S01]  /*8ac0*/  @!P5 LDG.E.U16 R36, desc[UR16][R60.64] ;  /* 0x000000103c24d981 */ /* 0x000ea2000c1e1500 */
[----:B------:R-:W-:Y:S02]  /*8ad0*/  ISETP.GE.U32.AND P5, PT, R24, 0x7fffff13, PT ;  /* 0x7fffff131800780c */ /* 0x000fe40003fa6070 */
[----:B------:R-:W-:Y:S01]  /*8ae0*/  PRMT R26, RZ, 0x7610, R26 ;  /* 0x00007610ff1a7816 */ /* 0x000fe2000000001a */
[----:B------:R-:W-:Y:S01]  /*8af0*/  STL.64 [R1+0x40], R54 ;  /* 0x0000403601007387 */ /* 0x000fe20000100a00 */
[----:B------:R-:W-:-:S03]  /*8b00*/  VIADD R24, R155, 0xffffff8a ;  /* 0xffffff8a9b187836 */ /* 0x000fc60000000000 */
[----:B------:R0:W-:Y:S01]  /*8b10*/  STL.64 [R1+0x38], R52 ;  /* 0x0000383401007387 */ /* 0x0001e20000100a00 */
[----:B------:R-:W-:-:S03]  /*8b20*/  PRMT R25, RZ, 0x7610, R25 ;  /* 0x00007610ff197816 */ /* 0x000fc60000000019 */
[----:B------:R-:W2:Y:S04]  /*8b30*/  @!P6 LDG.E.U16 R27, desc[UR16][R58.64] ;  /* 0x000000103a1be981 */ /* 0x000ea8000c1e1500 */
[----:B------:R-:W2:Y:S01]  /*8b40*/  @!P6 LDG.E.U16 R26, desc[UR16][R56.64] ;  /* 0x00000010381ae981 */ /* 0x000ea2000c1e1500 */
[----:B------:R-:W-:Y:S01]  /*8b50*/  ISETP.GE.U32.AND P6, PT, R24, 0x7fffff0b, PT ;  /* 0x7fffff0b1800780c */ /* 0x000fe20003fc6070 */
[----:B0-----:R-:W-:Y:S01]  /*8b60*/  IMAD R52, R162, 0x6d, RZ ;  /* 0x0000006da2347824 */ /* 0x001fe200078e02ff */
[----:B------:R-:W-:Y:S01]  /*8b70*/  PRMT R24, RZ, 0x7610, R24 ;  /* 0x00007610ff187816 */ /* 0x000fe20000000018 */
[----:B------:R0:W-:Y:S02]  /*8b80*/  STS.U16 [R0+UR5+0x8c00], R28 ;  /* 0x008c001c00007988 */ /* 0x0001e40008000405 */
[----:B------:R-:W-:-:S02]  /*8b90*/  IMAD.WIDE R54, R52, 0x2, R160 ;  /* 0x0000000234367825 */ /* 0x000fc400078e02a0 */
[----:B------:R1:W-:Y:S02]  /*8ba0*/  STS.U16 [R0+UR5+0x3400], R48 ;  /* 0x0034003000007988 */ /* 0x0003e40008000405 */
[----:B------:R-:W-:Y:S02]  /*8bb0*/  IMAD.WIDE R52, R52, 0x2, R158 ;  /* 0x0000000234347825 */ /* 0x000fe400078e029e */
[----:B------:R1:W-:Y:S02]  /*8bc0*/  STS.U16 [R0+UR5+0x800], R31 ;  /* 0x0008001f00007988 */ /* 0x0003e40008000405 */
[----:B0-----:R-:W-:Y:S02]  /*8bd0*/  VIADD R28, R155, 0xffffff82 ;  /* 0xffffff829b1c7836 */ /* 0x001fe40000000000 */
[----:B------:R0:W-:Y:S01]  /*8be0*/  STS.U16 [R0+UR5+0x8800], R30 ;  /* 0x0088001e00007988 */ /* 0x0001e20008000405 */
[----:B-1----:R-:W-:-:S03]  /*8bf0*/  IMAD R48, R162, 0x75, RZ ;  /* 0x00000075a2307824 */ /* 0x002fc600078e02ff */
[----:B------:R1:W-:Y:S01]  /*8c00*/  STS.U16 [R0+UR5+0x3000], R50 ;  /* 0x0030003200007988 */ /* 0x0003e20008000405 */
[----:B------:R-:W-:-:S03]  /*8c10*/  PRMT R31, RZ, 0x7610, R31 ;  /* 0x00007610ff1f7816 */ /* 0x000fc6000000001f */
[----:B------:R1:W-:Y:S01]  /*8c20*/  STS.U16 [R0+UR5+0xb000], R49 ;  /* 0x00b0003100007988 */ /* 0x0003e20008000405 */
[----:B0-----:R-:W-:-:S03]  /*8c30*/  PRMT R30, RZ, 0x7610, R30 ;  /* 0x00007610ff1e7816 */ /* 0x001fc6000000001e */
[----:B------:R-:W2:Y:S01]  /*8c40*/  @!P5 LDG.E.U16 R25, desc[UR16][R54.64] ;  /* 0x000000103619d981 */ /* 0x000ea2000c1e1500 */
[----:B-1----:R-:W-:-:S03]  /*8c50*/  IMAD.WIDE R50, R48, 0x2, R160 ;  /* 0x0000000230327825 */ /* 0x002fc600078e02a0 */
[----:B------:R-:W2:Y:S01]  /*8c60*/  @!P5 LDG.E.U16 R24, desc[UR16][R52.64] ;  /* 0x000000103418d981 */ /* 0x000ea2000c1e1500 */
[----:B------:R-:W-:Y:S01]  /*8c70*/  ISETP.GE.U32.AND P5, PT, R28, 0x7fffff03, PT ;  /* 0x7fffff031c00780c */ /* 0x000fe20003fa6070 */
[----:B------:R-:W-:Y:S01]  /*8c80*/  IMAD.WIDE R48, R48, 0x2, R158 ;  /* 0x0000000230307825 */ /* 0x000fe200078e029e */
[----:B------:R-:W-:Y:S01]  /*8c90*/  IADD3 R28, PT, PT, R155, -0x7, RZ ;  /* 0xfffffff99b1c7810 */ /* 0x000fe20007ffe0ff */
[----:B------:R0:W-:Y:S04]  /*8ca0*/  STS.U16 [R0+UR5+0x9c00], R44 ;  /* 0x009c002c00007988 */ /* 0x0001e80008000405 */
[----:B------:R-:W2:Y:S04]  /*8cb0*/  @!P6 LDG.E.U16 R31, desc[UR16][R50.64] ;  /* 0x00000010321fe981 */ /* 0x000ea8000c1e1500 */
[----:B------:R-:W2:Y:S01]  /*8cc0*/  @!P6 LDG.E.U16 R30, desc[UR16][R48.64] ;  /* 0x00000010301ee981 */ /* 0x000ea2000c1e1500 */
[----:B0-----:R-:W-:Y:S01]  /*8cd0*/  IMAD R44, R162, 0x7d, RZ ;  /* 0x0000007da22c7824 */ /* 0x001fe200078e02ff */
[----:B------:R-:W-:-:S02]  /*8ce0*/  ISETP.GE.U32.AND P6, PT, R28, 0x7fffff7a, PT ;  /* 0x7fffff7a1c00780c */ /* 0x000fc40003fc6070 */
[----:B------:R0:W-:Y:S01]  /*8cf0*/  STS.U16 [R0+UR5+0xc00], R29 ;  /* 0x000c001d00007988 */ /* 0x0001e20008000405 */
[----:B------:R-:W-:-:S03]  /*8d00*/  PRMT R28, RZ, 0x7610, R28 ;  /* 0x00007610ff1c7816 */ /* 0x000fc6000000001c */
[----:B------:R-:W-:Y:S04]  /*8d10*/  STS.U16 [R0+UR5+0x1800], R47 ;  /* 0x0018002f00007988 */ /* 0x000fe80008000405 */
[----:B------:R1:W-:Y:S01]  /*8d20*/  STS.U16 [R0+UR5+0x9800], R46 ;  /* 0x0098002e00007988 */ /* 0x0003e20008000405 */
[----:B0-----:R-:W-:-:S03]  /*8d30*/  PRMT R29, RZ, 0x7610, R29 ;  /* 0x00007610ff1d7816 */ /* 0x001fc6000000001d */
[----:B------:R0:W-:Y:S04]  /*8d40*/  STS.U16 [R0+UR5+0x1c00], R45 ;  /* 0x001c002d00007988 */ /* 0x0001e80008000405 */
[----:B------:R0:W-:Y:S01]  /*8d50*/  STS.U16 [R0+UR5+0x8400], R32 ;  /* 0x0084002000007988 */ /* 0x0001e20008000405 */
[----:B-1----:R-:W-:-:S04]  /*8d60*/  IMAD.WIDE R46, R44, 0x2, R160 ;  /* 0x000000022c2e7825 */ /* 0x002fc800078e02a0 */
[----:B0-----:R-:W-:Y:S01]  /*8d70*/  IMAD.WIDE R44, R44, 0x2, R158 ;  /* 0x000000022c2c7825 */ /* 0x001fe200078e029e */
[----:B------:R-:W-:Y:S03]  /*8d80*/  STL.64 [R1+0x1110], R62 ;  /* 0x0011103e01007387 */ /* 0x000fe60000100a00 */
[----:B------:R-:W-:Y:S01]  /*8d90*/  VIADD R32, R155, 0xfffffff1 ;  /* 0xfffffff19b207836 */ /* 0x000fe20000000000 */
[----:B------:R-:W-:Y:S04]  /*8da0*/  STL.64 [R1+0x1120], R60 ;  /* 0x0011203c01007387 */ /* 0x000fe80000100a00 */
[----:B------:R-:W-:Y:S04]  /*8db0*/  STL.64 [R1+0x1130], R58 ;  /* 0x0011303a01007387 */ /* 0x000fe80000100a00 */
[----:B------:R0:W2:Y:S04]  /*8dc0*/  @!P5 LDG.E.U16 R29, desc[UR16][R46.64] ;  /* 0x000000102e1dd981 */ /* 0x0000a8000c1e1500 */
[----:B------:R1:W2:Y:S01]  /*8dd0*/  @!P5 LDG.E.U16 R28, desc[UR16][R44.64] ;  /* 0x000000102c1cd981 */ /* 0x0002a2000c1e1500 */
[----:B------:R-:W-:Y:S01]  /*8de0*/  ISETP.GE.U32.AND P5, PT, R32, 0x7fffff72, PT ;  /* 0x7fffff722000780c */ /* 0x000fe20003fa6070 */
[----:B------:R-:W-:-:S02]  /*8df0*/  IMAD R32, R162, 0x6, RZ ;  /* 0x00000006a2207824 */ /* 0x000fc400078e02ff */
[----:B------:R-:W-:Y:S04]  /*8e00*/  STL.64 [R1+0x1140], R56 ;  /* 0x0011403801007387 */ /* 0x000fe80000100a00 */
[----:B------:R-:W-:Y:S01]  /*8e10*/  STL [R1+0x1158], R54 ;  /* 0x0011583601007387 */ /* 0x000fe20000100800 */
[----:B------:R-:W-:-:S03]  /*8e20*/  IMAD.WIDE R118, R32, 0x2, R160 ;  /* 0x0000000220767825 */ /* 0x000fc600078e02a0 */
[----:B------:R-:W-:Y:S01]  /*8e30*/  STL [R1+0x11e8], R54 ;  /* 0x0011e83601007387 */ /* 0x000fe20000100800 */
[----:B------:R-:W-:-:S03]  /*8e40*/  IMAD.WIDE R114, R32, 0x2, R158 ;  /* 0x0000000220727825 */ /* 0x000fc600078e029e */
[----:B------:R-:W-:Y:S01]  /*8e50*/  STL [R1+0x1148], R55 ;  /* 0x0011483701007387 */ /* 0x000fe20000100800 */
[----:B------:R-:W-:-:S03]  /*8e60*/  VIADD R32, R155, 0xffffffe9 ;  /* 0xffffffe99b207836 */ /* 0x000fc60000000000 */
[----:B------:R0:W-:Y:S04]  /*8e70*/  STS.U16 [R0+UR5], R35 ;  /* 0x0000002300007988 */ /* 0x0001e80008000405 */
[----:B------:R1:W-:Y:S04]  /*8e80*/  STS.U16 [R0+UR5+0x8000], R34 ;  /* 0x0080002200007988 */ /* 0x0003e80008000405 */
[----:B------:R-:W-:Y:S01]  /*8e90*/  STL [R1+0x11d8], R55 ;  /* 0x0011d83701007387 */ /* 0x000fe20000100800 */
[----:B0-----:R-:W-:-:S03]  /*8ea0*/  PRMT R35, RZ, 0x7610, R35 ;  /* 0x00007610ff237816 */ /* 0x001fc60000000023 */
[----:B------:R-:W-:Y:S01]  /*8eb0*/  STL.64 [R1+0x1150], R52 ;  /* 0x0011503401007387 */ /* 0x000fe20000100a00 */
[----:B-1----:R-:W-:-:S03]  /*8ec0*/  PRMT R34, RZ, 0x7610, R34 ;  /* 0x00007610ff227816 */ /* 0x002fc60000000022 */
[----:B------:R-:W-:Y:S04]  /*8ed0*/  STL.64 [R1+0x1160], R50 ;  /* 0x0011603201007387 */ /* 0x000fe80000100a00 */
[----:B------:R-:W-:Y:S04]  /*8ee0*/  STL.64 [R1+0x1170], R48 ;  /* 0x0011703001007387 */ /* 0x000fe80000100a00 */
[----:B------:R0:W-:Y:S04]  /*8ef0*/  STS.U16 [R0+UR5+0xa400], R40 ;  /* 0x00a4002800007988 */ /* 0x0001e80008000405 */
[----:B------:R1:W-:Y:S04]  /*8f00*/  STL.64 [R1+0x1178], R46 ;  /* 0x0011782e01007387 */ /* 0x0003e80000100a00 */
[----:B------:R3:W-:Y:S01]  /*8f10*/  STL.64 [R1+0x1190], R44 ;  /* 0x0011902c01007387 */ /* 0x0007e20000100a00 */
[----:B0-----:R-:W-:-:S03]  /*8f20*/  IMAD R40, R162, 0xe, RZ ;  /* 0x0000000ea2287824 */ /* 0x001fc600078e02ff */
[----:B------:R-:W-:Y:S04]  /*8f30*/  STL.64 [R1+0x530], R118 ;  /* 0x0005307601007387 */ /* 0x000fe80000100a00 */
[----:B------:R-:W2:Y:S01]  /*8f40*/  @!P6 LDG.E.U16 R35, desc[UR16][R118.64] ;  /* 0x000000107623e981 */ /* 0x000ea2000c1e1500 */
[----:B-1----:R-:W-:-:S03]  /*8f50*/  IMAD.WIDE R46, R40, 0x2, R160 ;  /* 0x00000002282e7825 */ /* 0x002fc600078e02a0 */
[----:B------:R0:W-:Y:S01]  /*8f60*/  STL.64 [R1+0x528], R114 ;  /* 0x0005287201007387 */ /* 0x0001e20000100a00 */
[----:B---3--:R-:W-:-:S03]  /*8f70*/  IMAD.WIDE R44, R40, 0x2, R158 ;  /* 0x00000002282c7825 */ /* 0x008fc600078e029e */
[----:B------:R-:W3:Y:S01]  /*8f80*/  @!P6 LDG.E.U16 R34, desc[UR16][R114.64] ;  /* 0x000000107222e981 */ /* 0x000ee2000c1e1500 */
[----:B------:R-:W-:Y:S02]  /*8f90*/  ISETP.GE.U32.AND P6, PT, R32, 0x7fffff6a, PT ;  /* 0x7fffff6a2000780c */ /* 0x000fe40003fc6070 */
[----:B------:R-:W-:Y:S01]  /*8fa0*/  PRMT R32, RZ, 0x7610, R32 ;  /* 0x00007610ff207816 */ /* 0x000fe20000000020 */
[----:B------:R-:W2:Y:S04]  /*8fb0*/  LDL.LU R60, [R1+0x49c] ;  /* 0x00049c00013c7983 */ /* 0x000ea80000300800 */
[----:B------:R-:W3:Y:S04]  /*8fc0*/  LDL.LU R61, [R1+0x320] ;  /* 0x00032000013d7983 */ /* 0x000ee80000300800 */
[----:B------:R-:W4:Y:S04]  /*8fd0*/  LDL.LU R62, [R1+0x31c] ;  /* 0x00031c00013e7983 */ /* 0x000f280000300800 */
[----:B------:R1:W-:Y:S04]  /*8fe0*/  STS.U16 [R0+UR5+0x2000], R43 ;  /* 0x0020002b00007988 */ /* 0x0003e80008000405 */
[----:B------:R-:W4:Y:S04]  /*8ff0*/  LDL.LU R63, [R1+0x318] ;  /* 0x00031800013f7983 */ /* 0x000f280000300800 */
[----:B0-----:R-:W4:Y:S01]  /*9000*/  LDL.LU R115, [R1+0x2a4] ;  /* 0x0002a40001737983 */ /* 0x001f220000300800 */
[----:B-1----:R-:W-:-:S03]  /*9010*/  IMAD R43, R162, 0x16, RZ ;  /* 0x00000016a22b7824 */ /* 0x002fc600078e02ff */
[----:B------:R-:W4:Y:S04]  /*9020*/  LDL.LU R114, [R1+0x4a4] ;  /* 0x0004a40001727983 */ /* 0x000f280000300800 */
[----:B------:R-:W-:Y:S04]  /*9030*/  STL.64 [R1+0x4b0], R46 ;  /* 0x0004b02e01007387 */ /* 0x000fe80000100a00 */
[----:B------:R0:W-:Y:S04]  /*9040*/  STL.64 [R1+0x4a8], R44 ;  /* 0x0004a82c01007387 */ /* 0x0001e80000100a00 */
[----:B------:R0:W4:Y:S02]  /*9050*/  @!P5 LDG.E.U16 R32, desc[UR16][R44.64] ;  /* 0x000000102c20d981 */ /* 0x000124000c1e1500 */
[----:B0-----:R-:W-:-:S05]  /*9060*/  IMAD.WIDE R44, R43, 0x2, R160 ;  /* 0x000000022b2c7825 */ /* 0x001fca00078e02a0 */
[----:B------:R-:W-:Y:S04]  /*9070*/  STL.64 [R1+0x430], R44 ;  /* 0x0004302c01007387 */ /* 0x000fe80000100a00 */
[----:B------:R-:W4:Y:S04]  /*9080*/  LDL.LU R2, [R1+0x4a0] ;  /* 0x0004a00001027983 */ /* 0x000f280000300800 */
[----:B------:R-:W4:Y:S04]  /*9090*/  LDL.LU R83, [R1+0x498] ;  /* 0x0004980001537983 */ /* 0x000f280000300800 */
[----:B------:R-:W4:Y:S04]  /*90a0*/  LDL.LU R118, [R1+0x424] ;  /* 0x0004240001767983 */ /* 0x000f280000300800 */
[----:B------:R-:W4:Y:S04]  /*90b0*/  LDL.LU R119, [R1+0x420] ;  /* 0x0004200001777983 */ /* 0x000f280000300800 */
[----:B------:R-:W4:Y:S04]  /*90c0*/  LDL.LU R116, [R1+0x41c] ;  /* 0x00041c0001747983 */ /* 0x000f280000300800 */
[----:B------:R-:W4:Y:S01]  /*90d0*/  LDL.LU R4, [R1+0x2a0] ;  /* 0x0002a00001047983 */ /* 0x000f220000300800 */
[----:B------:R-:W0:Y:S03]  /*90e0*/  S2R R59, SR_TID.X ;  /* 0x00000000003b7919 */ /* 0x000e260000002100 */
[----:B------:R1:W-:Y:S01]  /*90f0*/  STS.U16 [R0+UR5+0xa000], R42 ;  /* 0x00a0002a00007988 */ /* 0x0003e20008000405 */
[----:B------:R-:W-:-:S03]  /*9100*/  IMAD.WIDE R48, R43, 0x2, R158 ;  /* 0x000000022b307825 */ /* 0x000fc600078e029e */
[----:B------:R1:W-:Y:S02]  /*9110*/  STS.U16 [R0+UR5+0x2400], R41 ;  /* 0x0024002900007988 */ /* 0x0003e40008000405 */
[----:B-1----:R-:W-:Y:S02]  /*9120*/  PRMT R42, RZ, 0x7610, R42 ;  /* 0x00007610ff2a7816 */ /* 0x002fe4000000002a */
[----:B------:R1:W-:Y:S01]  /*9130*/  STS.U16 [R0+UR5+0x400], R33 ;  /* 0x0004002100007988 */ /* 0x0003e20008000405 */
[----:B------:R-:W-:-:S03]  /*9140*/  PRMT R41, RZ, 0x7610, R41 ;  /* 0x00007610ff297816 */ /* 0x000fc60000000029 */
[----:B------:R0:W4:Y:S04]  /*9150*/  @!P6 LDG.E.U16 R42, desc[UR16][R44.64] ;  /* 0x000000102c2ae981 */ /* 0x000128000c1e1500 */
[----:B------:R0:W-:Y:S01]  /*9160*/  STL.64 [R1+0x428], R48 ;  /* 0x0004283001007387 */ /* 0x0001e20000100a00 */
[----:B-1----:R-:W-:-:S03]  /*9170*/  PRMT R33, RZ, 0x7610, R33 ;  /* 0x00007610ff217816 */ /* 0x002fc60000000021 */
[----:B------:R1:W4:Y:S01]  /*9180*/  @!P6 LDG.E.U16 R41, desc[UR16][R48.64] ;  /* 0x000000103029e981 */ /* 0x000322000c1e1500 */
[----:B0-----:R-:W-:-:S03]  /*9190*/  IMAD R44, R162, 0x1e, RZ ;  /* 0x0000001ea22c7824 */ /* 0x001fc600078e02ff */
[----:B------:R0:W4:Y:S01]  /*91a0*/  @!P5 LDG.E.U16 R33, desc[UR16][R46.64] ;  /* 0x000000102e21d981 */ /* 0x000122000c1e1500 */
[----:B------:R-:W-:Y:S01]  /*91b0*/  SHF.R.U32.HI R59, RZ, 0x5, R59 ;  /* 0x00000005ff3b7819 */ /* 0x000fe2000001163b */
[----:B-1----:R-:W-:Y:S01]  /*91c0*/  IMAD.MOV.U32 R49, RZ, RZ, R5 ;  /* 0x000000ffff317224 */ /* 0x002fe200078e0005 */
[----:B------:R-:W-:Y:S01]  /*91d0*/  LOP3.LUT R5, R0, 0x10, RZ, 0x3c, !PT ;  /* 0x0000001000057812 */ /* 0x000fe200078e3cff */
[----:B0-----:R-:W-:-:S05]  /*91e0*/  IMAD.WIDE R46, R44, 0x2, R160 ;  /* 0x000000022c2e7825 */ /* 0x001fca00078e02a0 */
[----:B------:R-:W-:Y:S01]  /*91f0*/  STL.64 [R1+0x3b0], R46 ;  /* 0x0003b02e01007387 */ /* 0x000fe20000100a00 */
[----:B------:R-:W-:Y:S01]  /*9200*/  @!P1 IMAD.MOV R49, RZ, RZ, -R49 ;  /* 0x000000ffff319224 */ /* 0x000fe200078e0a31 */
[----:B------:R-:W-:Y:S02]  /*9210*/  ISETP.NE.U32.AND P1, PT, R59, RZ, PT ;  /* 0x000000ff3b00720c */ /* 0x000fe40003f25070 */
[----:B--2---:R-:W-:Y:S04]  /*9220*/  STS.U16 [R0+UR5+0xb400], R60 ;  /* 0x00b4003c00007988 */ /* 0x004fe80008000405 */
[----:B---3--:R-:W-:Y:S04]  /*9230*/  STS.U16 [R0+UR5+0x3800], R61 ;  /* 0x0038003d00007988 */ /* 0x008fe80008000405 */
[----:B----4-:R-:W-:Y:S04]  /*9240*/  STS.U16 [R0+UR5+0xb800], R62 ;  /* 0x00b8003e00007988 */ /* 0x010fe80008000405 */
[----:B------:R-:W-:Y:S04]  /*9250*/  STS.U16 [R0+UR5+0x3c00], R63 ;  /* 0x003c003f00007988 */ /* 0x000fe80008000405 */
[----:B------:R-:W-:Y:S04]  /*9260*/  STS.U16 [R0+UR5+0xbc00], R115 ;  /* 0x00bc007300007988 */ /* 0x000fe80008000405 */
[----:B------:R0:W-:Y:S04]  /*9270*/  STS.U16 [R5+UR5+0x480], R114 ;  /* 0x0004807205007988 */ /* 0x0001e80008000405 */
[----:B0-----:R-:W2:Y:S04]  /*9280*/  LDL.LU R114, [R1+0x29c] ;  /* 0x00029c0001727983 */ /* 0x001ea80000300800 */
[----:B------:R-:W3:Y:S04]  /*9290*/  LDL.LU R115, [R1+0x298] ;  /* 0x0002980001737983 */ /* 0x000ee80000300800 */
[----:B------:R-:W4:Y:S04]  /*92a0*/  LDL.LU R58, [R1+0x234] ;  /* 0x00023400013a7983 */ /* 0x000f280000300800 */
[----:B------:R-:W4:Y:S04]  /*92b0*/  LDL.LU R59, [R1+0x21c] ;  /* 0x00021c00013b7983 */ /* 0x000f280000300800 */
[----:B------:R-:W4:Y:S04]  /*92c0*/  LDL.LU R60, [R1+0x218] ;  /* 0x00021800013c7983 */ /* 0x000f280000300800 */
[----:B------:R-:W4:Y:S04]  /*92d0*/  LDL.LU R61, [R1+0x1b0] ;  /* 0x0001b000013d7983 */ /* 0x000f280000300800 */
[----:B------:R-:W-:Y:S04]  /*92e0*/  STS.U16 [R5+UR5+0x8480], R2 ;  /* 0x0084800205007988 */ /* 0x000fe80008000405 */
[----:B------:R-:W-:Y:S04]  /*92f0*/  STS.U16 [R5+UR5+0x880], R83 ;  /* 0x0008805305007988 */ /* 0x000fe80008000405 */
[----:B------:R-:W-:Y:S04]  /*9300*/  STS.U16 [R5+UR5+0x8880], R118 ;  /* 0x0088807605007988 */ /* 0x000fe80008000405 */
[----:B------:R-:W4:Y:S04]  /*9310*/  LDL.LU R62, [R1+0x1ac] ;  /* 0x0001ac00013e7983 */ /* 0x000f280000300800 */
[----:B------:R-:W-:Y:S04]  /*9320*/  STS.U16 [R5+UR5+0xc80], R119 ;  /* 0x000c807705007988 */ /* 0x000fe80008000405 */
[----:B------:R-:W4:Y:S04]  /*9330*/  LDL.LU R63, [R1+0x124] ;  /* 0x00012400013f7983 */ /* 0x000f280000300800 */
[----:B------:R0:W-:Y:S04]  /*9340*/  STS.U16 [R5+UR5+0x8c80], R116 ;  /* 0x008c807405007988 */ /* 0x0001e80008000405 */
[----:B------:R1:W-:Y:S04]  /*9350*/  STS.U16 [R5+UR5+0x1080], R4 ;  /* 0x0010800405007988 */ /* 0x0003e80008000405 */
[----:B0-----:R-:W4:Y:S04]  /*9360*/  LDL.LU R116, [R1+0x120] ;  /* 0x0001200001747983 */ /* 0x001f280000300800 */
[----:B-1----:R-:W4:Y:S01]  /*9370*/  LDL.LU R4, [R1+0x11c] ;  /* 0x00011c0001047983 */ /* 0x002f220000300800 */
[----:B------:R-:W-:-:S03]  /*9380*/  VIADD R40, R155, 0xffffffe1 ;  /* 0xffffffe19b287836 */ /* 0x000fc60000000000 */
[----:B------:R-:W4:Y:S02]  /*9390*/  LDL.LU R2, [R1+0x118] ;  /* 0x0001180001027983 */ /* 0x000f240000300800 */
[----:B------:R-:W-:Y:S02]  /*93a0*/  ISETP.GE.U32.AND P5, PT, R40, 0x7fffff62, PT ;  /* 0x7fffff622800780c */ /* 0x000fe40003fa6070 */
[----:B------:R-:W-:Y:S01]  /*93b0*/  PRMT R40, RZ, 0x7610, R40 ;  /* 0x00007610ff287816 */ /* 0x000fe20000000028 */
[----:B------:R-:W4:Y:S04]  /*93c0*/  LDL.LU R43, [R1+0xb4] ;  /* 0x0000b400012b7983 */ /* 0x000f280000300800 */
[----:B------:R-:W4:Y:S06]  /*93d0*/  LDL.LU R45, [R1+0xb0] ;  /* 0x0000b000012d7983 */ /* 0x000f2c0000300800 */
[----:B------:R0:W4:Y:S04]  /*93e0*/  @!P5 LDG.E.U16 R40, desc[UR16][R46.64] ;  /* 0x000000102e28d981 */ /* 0x000128000c1e1500 */
[----:B------:R-:W4:Y:S04]  /*93f0*/  LDL.LU R46, [R1+0xac] ;  /* 0x0000ac00012e7983 */ /* 0x000f280000300800 */
        /* <DEDUP_REMOVED lines=11> */
[----:B--2---:R1:W-:Y:S04]  /*94b0*/  STS.U16 [R5+UR5+0x9080], R114 ;  /* 0x0090807205007988 */ /* 0x0043e80008000405 */
[----:B---3--:R2:W-:Y:S04]  /*94c0*/  STS.U16 [R5+UR5+0x1480], R115 ;  /* 0x0014807305007988 */ /* 0x0085e80008000405 */
[----:B----4-:R3:W-:Y:S04]  /*94d0*/  STS.U16 [R5+UR5+0x9480], R58 ;  /* 0x0094803a05007988 */ /* 0x0107e80008000405 */
[----:B-1----:R-:W4:Y:S04]  /*94e0*/  LDL.LU R114, [R1+0x1340] ;  /* 0x0013400001727983 */ /* 0x002f280000300800 */
[----:B--2---:R-:W2:Y:S04]  /*94f0*/  LDL.LU R115, [R1+0x133c] ;  /* 0x00133c0001737983 */ /* 0x004ea80000300800 */
[----:B------:R1:W-:Y:S04]  /*9500*/  STS.U16 [R5+UR5+0x1880], R59 ;  /* 0x0018803b05007988 */ /* 0x0003e80008000405 */
[----:B---3--:R-:W3:Y:S04]  /*9510*/  LDL.LU R58, [R1+0x1a8] ;  /* 0x0001a800013a7983 */ /* 0x008ee80000300800 */
[----:B------:R0:W-:Y:S04]  /*9520*/  STS.U16 [R5+UR5+0x9880], R60 ;  /* 0x0098803c05007988 */ /* 0x0001e80008000405 */
[----:B-1----:R-:W2:Y:S04]  /*9530*/  LDL.LU R59, [R1+0x1a4] ;  /* 0x0001a400013b7983 */ /* 0x002ea80000300800 */
[----:B------:R1:W-:Y:S04]  /*9540*/  STS.U16 [R5+UR5+0x1c80], R61 ;  /* 0x001c803d05007988 */ /* 0x0003e80008000405 */
[----:B0-----:R-:W4:Y:S04]  /*9550*/  LDL.LU R60, [R1+0x1a0] ;  /* 0x0001a000013c7983 */ /* 0x001f280000300800 */
[----:B------:R0:W-:Y:S04]  /*9560*/  STS.U16 [R5+UR5+0x9c80], R62 ;  /* 0x009c803e05007988 */ /* 0x0001e80008000405 */
[----:B-1----:R-:W4:Y:S04]  /*9570*/  LDL.LU R61, [R1+0x19c] ;  /* 0x00019c00013d7983 */ /* 0x002f280000300800 */
[----:B------:R1:W-:Y:S04]  /*9580*/  STS.U16 [R5+UR5+0x2080], R63 ;  /* 0x0020803f05007988 */ /* 0x0003e80008000405 */
[----:B0-----:R-:W4:Y:S04]  /*9590*/  LDL.LU R62, [R1+0x198] ;  /* 0x00019800013e7983 */ /* 0x001f280000300800 */
[----:B------:R0:W-:Y:S04]  /*95a0*/  STS.U16 [R5+UR5+0xa080], R116 ;  /* 0x00a0807405007988 */ /* 0x0001e80008000405 */
[----:B-1----:R-:W4:Y:S04]  /*95b0*/  LDL.LU R63, [R1+0x134] ;  /* 0x00013400013f7983 */ /* 0x002f280000300800 */
[----:B------:R1:W-:Y:S04]  /*95c0*/  STS.U16 [R5+UR5+0x2480], R4 ;  /* 0x0024800405007988 */ /* 0x0003e80008000405 */
[----:B0-----:R-:W4:Y:S04]  /*95d0*/  LDL.LU R116, [R1+0x1338] ;  /* 0x0013380001747983 */ /* 0x001f280000300800 */
[----:B-1----:R-:W4:Y:S04]  /*95e0*/  LDL.LU R4, [R1+0x1334] ;  /* 0x0013340001047983 */ /* 0x002f280000300800 */
[----:B------:R-:W-:Y:S04]  /*95f0*/  STS.U16 [R5+UR5+0xa480], R2 ;  /* 0x00a4800205007988 */ /* 0x000fe80008000405 */
[----:B------:R0:W-:Y:S04]  /*9600*/  STS.U16 [R5+UR5+0x2880], R43 ;  /* 0x0028802b05007988 */ /* 0x0001e80008000405 */
[----:B------:R1:W-:Y:S04]  /*9610*/  STS.U16 [R5+UR5+0xa880], R45 ;  /* 0x00a8802d05007988 */ /* 0x0003e80008000405 */
[----:B------:R0:W-:Y:S04]  /*9620*/  STS.U16 [R5+UR5+0x2c80], R46 ;  /* 0x002c802e05007988 */ /* 0x0001e80008000405 */
[----:B------:R1:W-:Y:S04]  /*9630*/  STS.U16 [R5+UR5+0xac80], R47 ;  /* 0x00ac802f05007988 */ /* 0x0003e80008000405 */
[----:B------:R-:W-:Y:S04]  /*9640*/  STS.U16 [R5+UR5+0x3080], R48 ;  /* 0x0030803005007988 */ /* 0x000fe80008000405 */
[----:B------:R-:W-:Y:S01]  /*9650*/  STS.U16 [R5+UR5+0xb080], R50 ;  /* 0x00b0803205007988 */ /* 0x000fe20008000405 */
[----:B0-----:R-:W-:-:S03]  /*9660*/  LOP3.LUT R43, R0, 0x20, RZ, 0x3c, !PT ;  /* 0x00000020002b7812 */ /* 0x001fc600078e3cff */
[----:B------:R-:W-:Y:S04]  /*9670*/  STS.U16 [R5+UR5+0x3480], R51 ;  /* 0x0034803305007988 */ /* 0x000fe80008000405 */
[----:B------:R-:W-:Y:S04]  /*9680*/  STS.U16 [R5+UR5+0xb480], R52 ;  /* 0x00b4803405007988 */ /* 0x000fe80008000405 */
[----:B------:R-:W-:Y:S04]  /*9690*/  STS.U16 [R5+UR5+0x3880], R53 ;  /* 0x0038803505007988 */ /* 0x000fe80008000405 */
[----:B------:R-:W-:Y:S04]  /*96a0*/  STS.U16 [R5+UR5+0xb880], R56 ;  /* 0x00b8803805007988 */ /* 0x000fe80008000405 */
[----:B------:R-:W-:Y:S04]  /*96b0*/  STS.U16 [R5+UR5+0x3c80], R57 ;  /* 0x003c803905007988 */ /* 0x000fe80008000405 */
[----:B------:R0:W-:Y:S04]  /*96c0*/  STS.U16 [R5+UR5+0xbc80], R83 ;  /* 0x00bc805305007988 */ /* 0x0001e80008000405 */
[----:B------:R0:W-:Y:S04]  /*96d0*/  STS.U16 [R5+UR5+0x80], R118 ;  /* 0x0000807605007988 */ /* 0x0001e80008000405 */
[----:B------:R0:W-:Y:S04]  /*96e0*/  STS.U16 [R5+UR5+0x8080], R119 ;  /* 0x0080807705007988 */ /* 0x0001e80008000405 */
[----:B-1----:R-:W4:Y:S04]  /*96f0*/  LDL.LU R45, [R1+0x230] ;  /* 0x00023000012d7983 */ /* 0x002f280000300800 */
[----:B------:R-:W4:Y:S04]  /*9700*/  LDL.LU R46, [R1+0x22c] ;  /* 0x00022c00012e7983 */ /* 0x000f280000300800 */
[----:B------:R-:W4:Y:S04]  /*9710*/  LDL.LU R47, [R1+0x228] ;  /* 0x00022800012f7983 */ /* 0x000f280000300800 */
[----:B0-----:R-:W4:Y:S04]  /*9720*/  LDL.LU R83, [R1+0x224] ;  /* 0x0002240001537983 */ /* 0x001f280000300800 */
[----:B------:R-:W4:Y:S04]  /*9730*/  LDL.LU R118, [R1+0x220] ;  /* 0x0002200001767983 */ /* 0x000f280000300800 */
[----:B------:R-:W4:Y:S04]  /*9740*/  LDL.LU R119, [R1+0x1b4] ;  /* 0x0001b40001777983 */ /* 0x000f280000300800 */
[----:B---3--:R-:W-:Y:S04]  /*9750*/  STS.U16 [R43+UR5+0x100], R58 ;  /* 0x0001003a2b007988 */ /* 0x008fe80008000405 */
[----:B--2---:R-:W-:Y:S04]  /*9760*/  STS.U16 [R43+UR5+0x8100], R59 ;  /* 0x0081003b2b007988 */ /* 0x004fe80008000405 */
[----:B----4-:R-:W-:Y:S04]  /*9770*/  STS.U16 [R43+UR5+0x500], R60 ;  /* 0x0005003c2b007988 */ /* 0x010fe80008000405 */
[----:B------:R-:W-:Y:S04]  /*9780*/  STS.U16 [R43+UR5+0x8500], R61 ;  /* 0x0085003d2b007988 */ /* 0x000fe80008000405 */
[----:B------:R-:W-:Y:S04]  /*9790*/  STS.U16 [R43+UR5+0x900], R62 ;  /* 0x0009003e2b007988 */ /* 0x000fe80008000405 */
[----:B------:R-:W-:Y:S04]  /*97a0*/  STS.U16 [R43+UR5+0x8900], R63 ;  /* 0x0089003f2b007988 */ /* 0x000fe80008000405 */
[----:B------:R0:W-:Y:S04]  /*97b0*/  STS.U16 [R43+UR5+0xd00], R4 ;  /* 0x000d00042b007988 */ /* 0x0001e80008000405 */
[----:B0-----:R-:W2:Y:S04]  /*97c0*/  LDL.LU R4, [R1+0x1330] ;  /* 0x0013300001047983 */ /* 0x001ea80000300800 */
[----:B------:R-:W3:Y:S04]  /*97d0*/  LDL.LU R50, [R1+0x418] ;  /* 0x0004180001327983 */ /* 0x000ee80000300800 */
[----:B------:R-:W4:Y:S04]  /*97e0*/  LDL.LU R51, [R1+0x3ac] ;  /* 0x0003ac0001337983 */ /* 0x000f280000300800 */
[----:B------:R-:W3:Y:S04]  /*97f0*/  LDL.LU R52, [R1+0x3a8] ;  /* 0x0003a80001347983 */ /* 0x000ee80000300800 */
[----:B------:R-:W3:Y:S01]  /*9800*/  LDL.LU R53, [R1+0x3a4] ;  /* 0x0003a40001357983 */ /* 0x000ee20000300800 */
[----:B------:R-:W-:-:S03]  /*9810*/  PRMT R115, RZ, 0x7610, R115 ;  /* 0x00007610ff737816 */ /* 0x000fc60000000073 */
[----:B------:R-:W3:Y:S04]  /*9820*/  LDL.LU R56, [R1+0x3a0] ;  /* 0x0003a00001387983 */ /* 0x000ee80000300800 */
[----:B------:R-:W3:Y:S04]  /*9830*/  LDL.LU R57, [R1+0x39c] ;  /* 0x00039c0001397983 */ /* 0x000ee80000300800 */
[----:B------:R-:W3:Y:S04]  /*9840*/  LDL.LU R58, [R1+0x398] ;  /* 0x00039800013a7983 */ /* 0x000ee80000300800 */
[----:B------:R-:W3:Y:S04]  /*9850*/  LDL.LU R59, [R1+0x334] ;  /* 0x00033400013b7983 */ /* 0x000ee80000300800 */
[----:B------:R-:W3:Y:S04]  /*9860*/  LDL.LU R60, [R1+0x330] ;  /* 0x00033000013c7983 */ /* 0x000ee80000300800 */
[----:B------:R-:W3:Y:S04]  /*9870*/  LDL.LU R61, [R1+0x32c] ;  /* 0x00032c00013d7983 */ /* 0x000ee80000300800 */
[----:B------:R-:W3:Y:S04]  /*9880*/  LDL.LU R62, [R1+0x328] ;  /* 0x00032800013e7983 */ /* 0x000ee80000300800 */
[----:B------:R-:W3:Y:S04]  /*9890*/  LDL.LU R63, [R1+0x324] ;  /* 0x00032400013f7983 */ /* 0x000ee80000300800 */
[----:B------:R-:W-:Y:S04]  /*98a0*/  STS.U16 [R43+UR5+0x8d00], R45 ;  /* 0x008d002d2b007988 */ /* 0x000fe80008000405 */
[----:B------:R-:W-:Y:S04]  /*98b0*/  STS.U16 [R43+UR5+0x1100], R46 ;  /* 0x0011002e2b007988 */ /* 0x000fe80008000405 */
[----:B------:R-:W-:Y:S04]  /*98c0*/  STS.U16 [R43+UR5+0x9100], R47 ;  /* 0x0091002f2b007988 */ /* 0x000fe80008000405 */
[----:B------:R-:W-:Y:S04]  /*98d0*/  STS.U16 [R43+UR5+0x1500], R83 ;  /* 0x001500532b007988 */ /* 0x000fe80008000405 */
[----:B------:R-:W-:Y:S04]  /*98e0*/  STS.U16 [R43+UR5+0x9500], R118 ;  /* 0x009500762b007988 */ /* 0x000fe80008000405 */
[----:B------:R0:W-:Y:S01]  /*98f0*/  STS.U16 [R43+UR5+0x1900], R119 ;  /* 0x001900772b007988 */ /* 0x0001e20008000405 */
[----:B--2---:R-:W-:-:S02]  /*9900*/  IMAD.MOV.U32 R48, RZ, RZ, R4 ;  /* 0x000000ffff307224 */ /* 0x004fc400078e0004 */
[----:B------:R-:W-:Y:S02]  /*9910*/  VIADD R4, R155, 0xfffffff8 ;  /* 0xfffffff89b047836 */ /* 0x000fe40000000000 */
[----:B------:R-:W-:-:S03]  /*9920*/  @!P0 IMAD.MOV R48, RZ, RZ, -R48 ;  /* 0x000000ffff308224 */ /* 0x000fc600078e0a30 */
[----:B------:R-:W-:Y:S01]  /*9930*/  ISETP.GE.U32.AND P0, PT, R4, 0x7fffff79, PT ;  /* 0x7fffff790400780c */ /* 0x000fe20003f06070 */
[----:B------:R-:W-:-:S04]  /*9940*/  IMAD R4, R162, 0x7, RZ ;  /* 0x00000007a2047824 */ /* 0x000fc800078e02ff */
[----:B0-----:R-:W-:-:S04]  /*9950*/  IMAD.WIDE R118, R4, 0x2, R160 ;  /* 0x0000000204767825 */ /* 0x001fc800078e02a0 */
[----:B------:R-:W-:Y:S01]  /*9960*/  IMAD.WIDE R46, R4, 0x2, R158 ;  /* 0x00000002042e7825 */ /* 0x000fe200078e029e */
[----:B------:R0:W-:Y:S04]  /*9970*/  STL.64 [R1+0x520], R118 ;  /* 0x0005207601007387 */ /* 0x0001e80000100a00 */
[----:B------:R-:W2:Y:S04]  /*9980*/  @!P0 LDG.E.U16 R115, desc[UR16][R118.64] ;  /* 0x0000001076738981 */ /* 0x000ea8000c1e1500 */
[----:B0-----:R-:W2:Y:S04]  /*9990*/  LDL.LU.64 R118, [R1+0x1328] ;  /* 0x0013280001767983 */ /* 0x001ea80000300a00 */
[----:B------:R0:W-:Y:S04]  /*99a0*/  STL.64 [R1+0x518], R46 ;  /* 0x0005182e01007387 */ /* 0x0001e80000100a00 */
[----:B------:R-:W2:Y:S01]  /*99b0*/  LDL.LU R83, [R1+0x638] ;  /* 0x0006380001537983 */ /* 0x000ea20000300800 */
[C---:B------:R-:W-:Y:S01]  /*99c0*/  VIADD R5, R155.reuse, 0xfffffff0 ;  /* 0xfffffff09b057836 */ /* 0x040fe20000000000 */
[----:B------:R-:W-:Y:S01]  /*99d0*/  PRMT R114, RZ, 0x7610, R114 ;  /* 0x00007610ff727816 */ /* 0x000fe20000000072 */
[----:B------:R-:W-:-:S03]  /*99e0*/  VIADD R4, R155, 0xffffffe8 ;  /* 0xffffffe89b047836 */ /* 0x000fc60000000000 */
[----:B------:R-:W-:Y:S02]  /*99f0*/  ISETP.GE.U32.AND P6, PT, R5, 0x7fffff71, PT ;  /* 0x7fffff710500780c */ /* 0x000fe40003fc6070 */
[----:B------:R0:W2:Y:S01]  /*9a00*/  @!P0 LDG.E.U16 R114, desc[UR16][R46.64] ;  /* 0x000000102e728981 */ /* 0x0000a2000c1e1500 */
[----:B------:R-:W-:Y:S01]  /*9a10*/  ISETP.GE.U32.AND P0, PT, R4, 0x7fffff69, PT ;  /* 0x7fffff690400780c */ /* 0x000fe20003f06070 */
[----:B------:R-:W-:Y:S02]  /*9a20*/  IMAD R4, R162, 0xf, RZ ;  /* 0x0000000fa2047824 */ /* 0x000fe400078e02ff */
[----:B---3--:R-:W-:Y:S01]  /*9a30*/  STS.U16 [R43+UR5+0x9900], R50 ;  /* 0x009900322b007988 */ /* 0x008fe20008000405 */
[----:B------:R-:W-:-:S03]  /*9a40*/  PRMT R112, RZ, 0x7610, R112 ;  /* 0x00007610ff707816 */ /* 0x000fc60000000070 */
[----:B----4-:R-:W-:Y:S04]  /*9a50*/  STS.U16 [R43+UR5+0x1d00], R51 ;  /* 0x001d00332b007988 */ /* 0x010fe80008000405 */
[----:B------:R-:W-:Y:S01]  /*9a60*/  STS.U16 [R43+UR5+0x9d00], R52 ;  /* 0x009d00342b007988 */ /* 0x000fe20008000405 */
[----:B0-----:R-:W-:-:S03]  /*9a70*/  IMAD.WIDE R46, R4, 0x2, R158 ;  /* 0x00000002042e7825 */ /* 0x001fc600078e029e */
[----:B------:R0:W-:Y:S01]  /*9a80*/  STS.U16 [R43+UR5+0x2100], R53 ;  /* 0x002100352b007988 */ /* 0x0001e20008000405 */
[----:B------:R-:W-:Y:S01]  /*9a90*/  IMAD R5, R162, 0x17, RZ ;  /* 0x00000017a2057824 */ /* 0x000fe200078e02ff */
[----:B------:R-:W-:Y:S02]  /*9aa0*/  PRMT R111, RZ, 0x7610, R111 ;  /* 0x00007610ff6f7816 */ /* 0x000fe4000000006f */
[----:B------:R-:W-:Y:S01]  /*9ab0*/  STS.U16 [R43+UR5+0xa100], R56 ;  /* 0x00a100382b007988 */ /* 0x000fe20008000405 */
[----:B------:R-:W-:-:S03]  /*9ac0*/  PRMT R110, RZ, 0x7610, R110 ;  /* 0x00007610ff6e7816 */ /* 0x000fc6000000006e */
[----:B------:R1:W3:Y:S01]  /*9ad0*/  @!P6 LDG.E.U16 R112, desc[UR16][R46.64] ;  /* 0x000000102e70e981 */ /* 0x0002e2000c1e1500 */
[----:B0-----:R-:W-:-:S04]  /*9ae0*/  IMAD.WIDE R52, R4, 0x2, R160 ;  /* 0x0000000204347825 */ /* 0x001fc800078e02a0 */
[----:B------:R-:W-:Y:S01]  /*9af0*/  VIADD R4, R155, 0xffffffe0 ;  /* 0xffffffe09b047836 */ /* 0x000fe20000000000 */
[----:B------:R-:W-:Y:S01]  /*9b00*/  STS.U16 [R43+UR5+0x2500], R57 ;  /* 0x002500392b007988 */ /* 0x000fe20008000405 */
[----:B------:R-:W-:-:S03]  /*9b10*/  IMAD.WIDE R50, R5, 0x2, R160 ;  /* 0x0000000205327825 */ /* 0x000fc600078e02a0 */
[----:B------:R-:W-:Y:S04]  /*9b20*/  STL.64 [R1+0x4a0], R52 ;  /* 0x0004a03401007387 */ /* 0x000fe80000100a00 */
[----:B------:R-:W-:Y:S04]  /*9b30*/  STS.U16 [R43+UR5+0xa500], R58 ;  /* 0x00a5003a2b007988 */ /* 0x000fe80008000405 */
[----:B------:R1:W-:Y:S04]  /*9b40*/  STL.64 [R1+0x498], R46 ;  /* 0x0004982e01007387 */ /* 0x0003e80000100a00 */
[----:B------:R-:W4:Y:S01]  /*9b50*/  @!P6 LDG.E.U16 R113, desc[UR16][R52.64] ;  /* 0x000000103471e981 */ /* 0x000f22000c1e1500 */
[----:B------:R-:W-:Y:S01]  /*9b60*/  ISETP.GE.U32.AND P6, PT, R4, 0x7fffff61, PT ;  /* 0x7fffff610400780c */ /* 0x000fe20003fc6070 */
[----:B------:R-:W-:-:S02]  /*9b70*/  VIADD R4, R155, 0xffffffd9 ;  /* 0xffffffd99b047836 */ /* 0x000fc40000000000 */
[----:B------:R-:W-:Y:S01]  /*9b80*/  STS.U16 [R43+UR5+0x2900], R59 ;  /* 0x0029003b2b007988 */ /* 0x000fe20008000405 */
[----:B-1----:R-:W-:-:S03]  /*9b90*/  IMAD.WIDE R46, R5, 0x2, R158 ;  /* 0x00000002052e7825 */ /* 0x002fc600078e029e */
[----:B------:R-:W-:Y:S04]  /*9ba0*/  STS.U16 [R43+UR5+0xa900], R60 ;  /* 0x00a9003c2b007988 */ /* 0x000fe80008000405 */
[----:B------:R-:W-:Y:S04]  /*9bb0*/  STS.U16 [R43+UR5+0x2d00], R61 ;  /* 0x002d003d2b007988 */ /* 0x000fe80008000405 */
[----:B------:R-:W-:Y:S04]  /*9bc0*/  STS.U16 [R43+UR5+0xad00], R62 ;  /* 0x00ad003e2b007988 */ /* 0x000fe80008000405 */
[----:B------:R-:W-:Y:S04]  /*9bd0*/  STS.U16 [R43+UR5+0x3100], R63 ;  /* 0x0031003f2b007988 */ /* 0x000fe80008000405 */
[----:B------:R-:W-:Y:S04]  /*9be0*/  STL.64 [R1+0x420], R50 ;  /* 0x0004203201007387 */ /* 0x000fe80000100a00 */
[----:B------:R-:W3:Y:S04]  /*9bf0*/  @!P0 LDG.E.U16 R111, desc[UR16][R50.64] ;  /* 0x00000010326f8981 */ /* 0x000ee8000c1e1500 */
[----:B------:R-:W3:Y:S01]  /*9c00*/  @!P0 LDG.E.U16 R110, desc[UR16][R46.64] ;  /* 0x000000102e6e8981 */ /* 0x000ee2000c1e1500 */
[----:B------:R-:W-:-:S02]  /*9c10*/  ISETP.GE.U32.AND P0, PT, R4, 0x7fffff5a, PT ;  /* 0x7fffff5a0400780c */ /* 0x000fc40003f06070 */
[C---:B------:R-:W-:Y:S01]  /*9c20*/  LOP3.LUT R4, R0.reuse, 0x30, RZ, 0x3c, !PT ;  /* 0x0000003000047812 */ /* 0x040fe200078e3cff */
[----:B------:R-:W-:Y:S04]  /*9c30*/  STL.64 [R1+0x418], R46 ;  /* 0x0004182e01007387 */ /* 0x000fe80000100a00 */
[----:B--2---:R-:W-:Y:S04]  /*9c40*/  STS.U16 [R43+UR5+0xb100], R83 ;  /* 0x00b100532b007988 */ /* 0x004fe80008000405 */
[----:B------:R0:W-:Y:S04]  /*9c50*/  STS.U16 [R43+UR5+0x3500], R118 ;  /* 0x003500762b007988 */ /* 0x0001e80008000405 */
[----:B------:R1:W-:Y:S04]  /*9c60*/  STS.U16 [R43+UR5+0xb500], R119 ;  /* 0x00b500772b007988 */ /* 0x0003e80008000405 */
[----:B------:R2:W-:Y:S04]  /*9c70*/  STS.U16 [R43+UR5+0x3900], R120 ;  /* 0x003900782b007988 */ /* 0x0005e80008000405 */
[----:B0-----:R-:W3:Y:S04]  /*9c80*/  LDL.LU R118, [R1+0x1324] ;  /* 0x0013240001767983 */ /* 0x001ee80000300800 */
[----:B-1----:R-:W3:Y:S04]  /*9c90*/  LDL.LU R119, [R1+0x1320] ;  /* 0x0013200001777983 */ /* 0x002ee80000300800 */
[----:B--2---:R-:W2:Y:S04]  /*9ca0*/  LDL.LU R120, [R1+0x131c] ;  /* 0x00131c0001787983 */ /* 0x004ea80000300800 */
[----:B------:R0:W-:Y:S04]  /*9cb0*/  STS.U16 [R43+UR5+0xb900], R121 ;  /* 0x00b900792b007988 */ /* 0x0001e80008000405 */
[----:B------:R1:W-:Y:S04]  /*9cc0*/  STS.U16 [R43+UR5+0x3d00], R122 ;  /* 0x003d007a2b007988 */ /* 0x0003e80008000405 */
[----:B------:R1:W-:Y:S04]  /*9cd0*/  STS.U16 [R43+UR5+0xbd00], R123 ;  /* 0x00bd007b2b007988 */ /* 0x0003e80008000405 */
[----:B0-----:R-:W2:Y:S04]  /*9ce0*/  LDL.LU R121, [R1+0x1318] ;  /* 0x0013180001797983 */ /* 0x001ea80000300800 */
[----:B-1----:R-:W2:Y:S04]  /*9cf0*/  LDL.LU R122, [R1+0x1314] ;  /* 0x00131400017a7983 */ /* 0x002ea80000300800 */
[----:B------:R-:W2:Y:S04]  /*9d00*/  LDL.LU R123, [R1+0x1310] ;  /* 0x00131000017b7983 */ /* 0x000ea80000300800 */
[----:B------:R0:W-:Y:S04]  /*9d10*/  STS.U16 [R4+UR5+0x180], R125 ;  /* 0x0001807d04007988 */ /* 0x0001e80008000405 */
[----:B------:R1:W-:Y:S04]  /*9d20*/  STS.U16 [R4+UR5+0x8180], R124 ;  /* 0x0081807c04007988 */ /* 0x0003e80008000405 */
[----:B------:R4:W-:Y:S04]  /*9d30*/  STS.U16 [R4+UR5+0x580], R126 ;  /* 0x0005807e04007988 */ /* 0x0009e80008000405 */
[----:B0-----:R-:W2:Y:S04]  /*9d40*/  LDL.LU R125, [R1+0x130c] ;  /* 0x00130c00017d7983 */ /* 0x001ea80000300800 */
[----:B-1----:R-:W2:Y:S04]  /*9d50*/  LDL.LU R124, [R1+0x1308] ;  /* 0x00130800017c7983 */ /* 0x002ea80000300800 */
[----:B----4-:R-:W4:Y:S04]  /*9d60*/  LDL.LU R126, [R1+0x1304] ;  /* 0x00130400017e7983 */ /* 0x010f280000300800 */
        /* <DEDUP_REMOVED lines=32> */
[----:B0-----:R-:W2:Y:S04]  /*9f70*/  LDL.LU R142, [R1+0x12c4] ;  /* 0x0012c400018e7983 */ /* 0x001ea80000300800 */
[----:B-1----:R-:W2:Y:S04]  /*9f80*/  LDL.LU R143, [R1+0x12c0] ;  /* 0x0012c000018f7983 */ /* 0x002ea80000300800 */
[----:B------:R-:W-:Y:S04]  /*9f90*/  STS.U16 [R4+UR5+0x2980], R157 ;  /* 0x0029809d04007988 */ /* 0x000fe80008000405 */
[----:B------:R-:W-:Y:S04]  /*9fa0*/  STS.U16 [R4+UR5+0xa980], R156 ;  /* 0x00a9809c04007988 */ /* 0x000fe80008000405 */
[----:B------:R-:W-:Y:S04]  /*9fb0*/  STS.U16 [R4+UR5+0x2d80], R163 ;  /* 0x002d80a304007988 */ /* 0x000fe80008000405 */
[----:B------:R-:W-:Y:S01]  /*9fc0*/  STS.U16 [R4+UR5+0xad80], R164 ;  /* 0x00ad80a404007988 */ /* 0x000fe20008000405 */
[----:B------:R-:W-:-:S03]  /*9fd0*/  LOP3.LUT R5, R0, 0x40, RZ, 0x3c, !PT ;  /* 0x0000004000057812 */ /* 0x000fc600078e3cff */
[----:B------:R-:W-:Y:S04]  /*9fe0*/  STS.U16 [R4+UR5+0x3180], R165 ;  /* 0x003180a504007988 */ /* 0x000fe80008000405 */
[----:B------:R-:W-:Y:S04]  /*9ff0*/  STS.U16 [R4+UR5+0xb180], R23 ;  /* 0x00b1801704007988 */ /* 0x000fe80008000405 */
[----:B------:R-:W-:Y:S04]  /*a000*/  STS.U16 [R4+UR5+0x3580], R22 ;  /* 0x0035801604007988 */ /* 0x000fe80008000405 */
[----:B------:R-:W-:Y:S04]  /*a010*/  STS.U16 [R4+UR5+0xb580], R21 ;  /* 0x00b5801504007988 */ /* 0x000fe80008000405 */
[----:B------:R-:W-:Y:S04]  /*a020*/  STS.U16 [R4+UR5+0x3980], R20 ;  /* 0x0039801404007988 */ /* 0x000fe80008000405 */
[----:B------:R-:W-:Y:S04]  /*a030*/  STS.U16 [R4+UR5+0xb980], R19 ;  /* 0x00b9801304007988 */ /* 0x000fe80008000405 */
[----:B------:R-:W-:Y:S04]  /*a040*/  STS.U16 [R4+UR5+0x3d80], R18 ;  /* 0x003d801204007988 */ /* 0x000fe80008000405 */
[----:B------:R0:W-:Y:S04]  /*a050*/  STS.U16 [R4+UR5+0xbd80], R17 ;  /* 0x00bd801104007988 */ /* 0x0001e80008000405 */
[----:B------:R-:W-:Y:S04]  /*a060*/  STS.U16 [R5+UR5+0x200], R16 ;  /* 0x0002001005007988 */ /* 0x000fe80008000405 */
        /* <DEDUP_REMOVED lines=50> */
[----:B------:R-:W3:Y:S04]  /*a390*/  LDL.LU R157, [R1+0x12bc] ;  /* 0x0012bc00019d7983 */ /* 0x000ee80000300800 */
        /* <DEDUP_REMOVED lines=16> */
[----:B------:R-:W-:Y:S01]  /*a4a0*/  STS.U16 [R4+UR5+0x3680], R25 ;  /* 0x0036801904007988 */ /* 0x000fe20008000405 */
[----:B--2---:R-:W-:-:S03]  /*a4b0*/  PRMT R143, RZ, 0x7610, R143 ;  /* 0x00007610ff8f7816 */ /* 0x004fc6000000008f */
[----:B------:R-:W2:Y:S04]  /*a4c0*/  LDL.LU R19, [R1+0x1298] ;  /* 0x0012980001137983 */ /* 0x000ea80000300800 */
[----:B------:R0:W-:Y:S04]  /*a4d0*/  STS.U16 [R4+UR5+0xb680], R24 ;  /* 0x00b6801804007988 */ /* 0x0001e80008000405 */
[----:B------:R-:W2:Y:S04]  /*a4e0*/  LDL.LU R18, [R1+0x1294] ;  /* 0x0012940001127983 */ /* 0x000ea80000300800 */
[----:B------:R-:W-:Y:S01]  /*a4f0*/  STS.U16 [R4+UR5+0x3a80], R31 ;  /* 0x003a801f04007988 */ /* 0x000fe20008000405 */
[----:B0-----:R-:W-:-:S03]  /*a500*/  IMAD.WIDE R24, R44, 0x2, R158 ;  /* 0x000000022c187825 */ /* 0x001fc600078e029e */
[----:B------:R-:W2:Y:S04]  /*a510*/  LDL.LU R17, [R1+0x1290] ;  /* 0x0012900001117983 */ /* 0x000ea80000300800 */
[----:B------:R-:W-:Y:S01]  /*a520*/  STS.U16 [R4+UR5+0xba80], R30 ;  /* 0x00ba801e04007988 */ /* 0x000fe20008000405 */
[----:B------:R-:W-:-:S03]  /*a530*/  LOP3.LUT R117, R0, 0x60, RZ, 0x3c, !PT ;  /* 0x0000006000757812 */ /* 0x000fc600078e3cff */
[----:B------:R-:W2:Y:S04]  /*a540*/  LDL.LU R16, [R1+0x128c] ;  /* 0x00128c0001107983 */ /* 0x000ea80000300800 */
[----:B------:R-:W-:Y:S04]  /*a550*/  STS.U16 [R4+UR5+0x3e80], R29 ;  /* 0x003e801d04007988 */ /* 0x000fe80008000405 */
[----:B------:R-:W2:Y:S04]  /*a560*/  LDL.LU R15, [R1+0x1288] ;  /* 0x00128800010f7983 */ /* 0x000ea80000300800 */
[----:B------:R0:W-:Y:S04]  /*a570*/  STS.U16 [R4+UR5+0xbe80], R28 ;  /* 0x00be801c04007988 */ /* 0x0001e80008000405 */
[----:B------:R-:W2:Y:S04]  /*a580*/  LDL.LU R14, [R1+0x1284] ;  /* 0x00128400010e7983 */ /* 0x000ea80000300800 */
[----:B------:R-:W2:Y:S01]  /*a590*/  LDL.LU R13, [R1+0x1280] ;  /* 0x00128000010d7983 */ /* 0x000ea20000300800 */
[----:B0-----:R-:W-:-:S03]  /*a5a0*/  VIADD R4, R155, 0xffffffd8 ;  /* 0xffffffd89b047836 */ /* 0x001fc60000000000 */
[----:B------:R-:W2:Y:S04]  /*a5b0*/  LDL.LU R12, [R1+0x127c] ;  /* 0x00127c00010c7983 */ /* 0x000ea80000300800 */
[----:B------:R-:W2:Y:S04]  /*a5c0*/  LDL.LU R11, [R1+0x1278] ;  /* 0x00127800010b7983 */ /* 0x000ea80000300800 */
[----:B------:R-:W2:Y:S04]  /*a5d0*/  LDL.LU R10, [R1+0x1274] ;  /* 0x00127400010a7983 */ /* 0x000ea80000300800 */
[----:B------:R0:W2:Y:S01]  /*a5e0*/  @!P5 LDG.E.U16 R143, desc[UR16][R24.64] ;  /* 0x00000010188fd981 */ /* 0x0000a2000c1e1500 */
[----:B------:R-:W-:Y:S01]  /*a5f0*/  ISETP.GE.U32.AND P5, PT, R4, 0x7fffff59, PT ;  /* 0x7fffff590400780c */ /* 0x000fe20003fa6070 */
[----:B------:R-:W-:-:S02]  /*a600*/  IMAD R4, R162, 0x1f, RZ ;  /* 0x0000001fa2047824 */ /* 0x000fc400078e02ff */
[----:B------:R-:W2:Y:S01]  /*a610*/  LDL.LU R9, [R1+0x1270] ;  /* 0x0012700001097983 */ /* 0x000ea20000300800 */
[----:B------:R-:W-:-:S03]  /*a620*/  PRMT R109, RZ, 0x7610, R109 ;  /* 0x00007610ff6d7816 */ /* 0x000fc6000000006d */
[----:B------:R-:W2:Y:S01]  /*a630*/  LDL.LU R8, [R1+0x126c] ;  /* 0x00126c0001087983 */ /* 0x000ea20000300800 */
[----:B------:R-:W-:-:S03]  /*a640*/  PRMT R108, RZ, 0x7610, R108 ;  /* 0x00007610ff6c7816 */ /* 0x000fc6000000006c */
[----:B------:R-:W-:Y:S01]  /*a650*/  STS.U16 [R117+UR5+0x300], R35 ;  /* 0x0003002375007988 */ /* 0x000fe20008000405 */
[----:B------:R-:W-:-:S03]  /*a660*/  IMAD R5, R162, 0x26, RZ ;  /* 0x00000026a2057824 */ /* 0x000fc600078e02ff */
[----:B------:R-:W2:Y:S01]  /*a670*/  LDL.LU R7, [R1+0x1268] ;  /* 0x0012680001077983 */ /* 0x000ea20000300800 */
[----:B------:R-:W-:-:S03]  /*a680*/  IMAD.WIDE R30, R4, 0x2, R158 ;  /* 0x00000002041e7825 */ /* 0x000fc600078e029e */
[----:B------:R-:W-:Y:S04]  /*a690*/  STS.U16 [R117+UR5+0x8300], R34 ;  /* 0x0083002275007988 */ /* 0x000fe80008000405 */
[----:B------:R-:W2:Y:S04]  /*a6a0*/  LDL.LU R6, [R1+0x1264] ;  /* 0x0012640001067983 */ /* 0x000ea80000300800 */
[----:B------:R-:W-:Y:S01]  /*a6b0*/  STS.U16 [R117+UR5+0x700], R33 ;  /* 0x0007002175007988 */ /* 0x000fe20008000405 */
[----:B------:R-:W-:-:S03]  /*a6c0*/  PRMT R142, RZ, 0x7610, R142 ;  /* 0x00007610ff8e7816 */ /* 0x000fc6000000008e */
[----:B------:R-:W2:Y:S01]  /*a6d0*/  LDL.LU R3, [R1+0x1260] ;  /* 0x0012600001037983 */ /* 0x000ea20000300800 */
[----:B------:R-:W-:-:S03]  /*a6e0*/  PRMT R141, RZ, 0x7610, R141 ;  /* 0x00007610ff8d7816 */ /* 0x000fc6000000008d */
[----:B------:R1:W-:Y:S01]  /*a6f0*/  STS.U16 [R117+UR5+0x8700], R32 ;  /* 0x0087002075007988 */ /* 0x0003e20008000405 */
[----:B------:R-:W-:-:S03]  /*a700*/  IMAD.WIDE R28, R5, 0x2, R160 ;  /* 0x00000002051c7825 */ /* 0x000fc600078e02a0 */
[----:B------:R0:W-:Y:S01]  /*a710*/  STL.64 [R1+0x3a8], R24 ;  /* 0x0003a81801007387 */ /* 0x0001e20000100a00 */
[----:B------:R-:W-:-:S03]  /*a720*/  IMAD.WIDE R26, R5, 0x2, R158 ;  /* 0x00000002051a7825 */ /* 0x000fc600078e029e */
[----:B------:R-:W2:Y:S01]  /*a730*/  @!P6 LDG.E.U16 R108, desc[UR16][R30.64] ;  /* 0x000000101e6ce981 */ /* 0x000ea2000c1e1500 */
[----:B-1----:R-:W-:-:S03]  /*a740*/  IMAD.WIDE R32, R4, 0x2, R160 ;  /* 0x0000000204207825 */ /* 0x002fc600078e02a0 */
[----:B------:R-:W2:Y:S01]  /*a750*/  @!P0 LDG.E.U16 R142, desc[UR16][R28.64] ;  /* 0x000000101c8e8981 */ /* 0x000ea2000c1e1500 */
[----:B0-----:R-:W-:-:S03]  /*a760*/  VIADD R24, R155, 0xffffffd1 ;  /* 0xffffffd19b187836 */ /* 0x001fc60000000000 */
[----:B------:R0:W2:Y:S01]  /*a770*/  @!P6 LDG.E.U16 R109, desc[UR16][R32.64] ;  /* 0x00000010206de981 */ /* 0x0000a2000c1e1500 */
[----:B------:R-:W-:Y:S01]  /*a780*/  VIADD R4, R155, 0xffffffd0 ;  /* 0xffffffd09b047836 */ /* 0x000fe20000000000 */
[----:B------:R-:W-:Y:S02]  /*a790*/  ISETP.GE.U32.AND P6, PT, R24, 0x7fffff52, PT ;  /* 0x7fffff521800780c */ /* 0x000fe40003fc6070 */
[----:B------:R1:W2:Y:S02]  /*a7a0*/  @!P0 LDG.E.U16 R141, desc[UR16][R26.64] ;  /* 0x000000101a8d8981 */ /* 0x0002a4000c1e1500 */
[----:B------:R-:W-:Y:S01]  /*a7b0*/  ISETP.GE.U32.AND P0, PT, R4, 0x7fffff51, PT ;  /* 0x7fffff510400780c */ /* 0x000fe20003f06070 */
[C---:B------:R-:W-:Y:S01]  /*a7c0*/  IMAD R4, R162.reuse, 0x27, RZ ;  /* 0x00000027a2047824 */ /* 0x040fe200078e02ff */
[----:B------:R0:W-:Y:S01]  /*a7d0*/  STL.64 [R1+0x3a0], R32 ;  /* 0x0003a02001007387 */ /* 0x0001e20000100a00 */
[----:B------:R-:W-:Y:S01]  /*a7e0*/  IMAD R5, R162, 0x2e, RZ ;  /* 0x0000002ea2057824 */ /* 0x000fe200078e02ff */
[----:B------:R-:W-:-:S02]  /*a7f0*/  PRMT R107, RZ, 0x7610, R107 ;  /* 0x00007610ff6b7816 */ /* 0x000fc4000000006b */
[----:B------:R1:W-:Y:S01]  /*a800*/  STL.64 [R1+0x398], R30 ;  /* 0x0003981e01007387 */ /* 0x0003e20000100a00 */
[----:B------:R-:W-:Y:S02]  /*a810*/  PRMT R106, RZ, 0x7610, R106 ;  /* 0x00007610ff6a7816 */ /* 0x000fe4000000006a */
[----:B------:R-:W-:Y:S01]  /*a820*/  PRMT R140, RZ, 0x7610, R140 ;  /* 0x00007610ff8c7816 */ /* 0x000fe2000000008c */
[----:B------:R4:W-:Y:S01]  /*a830*/  STL.64 [R1+0x330], R28 ;  /* 0x0003301c01007387 */ /* 0x0009e20000100a00 */
[----:B------:R-:W-:Y:S01]  /*a840*/  PRMT R139, RZ, 0x7610, R139 ;  /* 0x00007610ff8b7816 */ /* 0x000fe2000000008b */
[----:B------:R-:W-:Y:S02]  /*a850*/  VIADD R24, R155, 0xffffffc9 ;  /* 0xffffffc99b187836 */ /* 0x000fe40000000000 */
        /* <DEDUP_REMOVED lines=12> */
[C---:B------:R-:W-:Y:S01]  /*a920*/  IMAD R4, R162.reuse, 0x2f, RZ ;  /* 0x0000002fa2047824 */ /* 0x040fe200078e02ff */
[----:B------:R0:W-:Y:S01]  /*a930*/  STL.64 [R1+0x320], R32 ;  /* 0x0003202001007387 */ /* 0x0001e20000100a00 */
[----:B------:R-:W-:Y:S01]  /*a940*/  PRMT R105, RZ, 0x7610, R105 ;  /* 0x00007610ff697816 */ /* 0x000fe20000000069 */
[----:B------:R-:W-:Y:S01]  /*a950*/  IMAD R5, R162, 0x36, RZ ;  /* 0x00000036a2057824 */ /* 0x000fe200078e02ff */
[----:B------:R-:W-:Y:S01]  /*a960*/  PRMT R104, RZ, 0x7610, R104 ;  /* 0x00007610ff687816 */ /* 0x000fe20000000068 */
[----:B------:R1:W-:Y:S01]  /*a970*/  STL.64 [R1+0x318], R30 ;  /* 0x0003181e01007387 */ /* 0x0003e20000100a00 */
[----:B------:R-:W-:Y:S01]  /*a980*/  VIADD R24, R155, 0xffffffc1 ;  /* 0xffffffc19b187836 */ /* 0x000fe20000000000 */
[----:B------:R-:W-:Y:S02]  /*a990*/  PRMT R138, RZ, 0x7610, R138 ;  /* 0x00007610ff8a7816 */ /* 0x000fe4000000008a */
[----:B------:R1:W-:Y:S01]  /*a9a0*/  STL.64 [R1+0x2b0], R28 ;  /* 0x0002b01c01007387 */ /* 0x0003e20000100a00 */
[----:B------:R-:W-:Y:S01]  /*a9b0*/  PRMT R137, RZ, 0x7610, R137 ;  /* 0x00007610ff897816 */ /* 0x000fe20000000089 */
[----:B0-----:R-:W-:-:S02]  /*a9c0*/  IMAD.WIDE R32, R4, 0x2, R160 ;  /* 0x0000000204207825 */ /* 0x001fc400078e02a0 */
[----:B------:R0:W-:Y:S02]  /*a9d0*/  STL.64 [R1+0x2a8], R26 ;  /* 0x0002a81a01007387 */ /* 0x0001e40000100a00 */
[----:B-1----:R-:W-:Y:S01]  /*a9e0*/  IMAD.WIDE R30, R4, 0x2, R158 ;  /* 0x00000002041e7825 */ /* 0x002fe200078e029e */
[----:B------:R-:W-:Y:S01]  /*a9f0*/  IADD3 R4, PT, PT, R155, -0x40, RZ ;  /* 0xffffffc09b047810 */ /* 0x000fe20007ffe0ff */
[----:B------:R1:W2:Y:S02]  /*aa00*/  @!P0 LDG.E.U16 R105, desc[UR16][R32.64] ;  /* 0x0000001020698981 */ /* 0x0002a4000c1e1500 */
[C---:B------:R-:W-:Y:S02]  /*aa10*/  IMAD.WIDE R28, R5.reuse, 0x2, R160 ;  /* 0x00000002051c7825 */ /* 0x040fe400078e02a0 */
[----:B------:R1:W2:Y:S02]  /*aa20*/  @!P0 LDG.E.U16 R104, desc[UR16][R30.64] ;  /* 0x000000101e688981 */ /* 0x0002a4000c1e1500 */
[----:B0-----:R-:W-:Y:S01]  /*aa30*/  IMAD.WIDE R26, R5, 0x2, R158 ;  /* 0x00000002051a7825 */ /* 0x001fe200078e029e */
[----:B------:R-:W-:Y:S01]  /*aa40*/  ISETP.GE.U32.AND P0, PT, R24, 0x7fffff42, PT ;  /* 0x7fffff421800780c */ /* 0x000fe20003f06070 */
[----:B------:R0:W2:Y:S02]  /*aa50*/  @!P5 LDG.E.U16 R138, desc[UR16][R28.64] ;  /* 0x000000101c8ad981 */ /* 0x0000a4000c1e1500 */
[----:B------:R-:W-:-:S02]  /*aa60*/  IMAD R5, R162, 0x3e, RZ ;  /* 0x0000003ea2057824 */ /* 0x000fc400078e02ff */
[----:B------:R0:W2:Y:S01]  /*aa70*/  @!P5 LDG.E.U16 R137, desc[UR16][R26.64] ;  /* 0x000000101a89d981 */ /* 0x0000a2000c1e1500 */
[----:B------:R-:W-:Y:S01]  /*aa80*/  ISETP.GE.U32.AND P5, PT, R4, 0x7fffff41, PT ;  /* 0x7fffff410400780c */ /* 0x000fe20003fa6070 */
[----:B------:R-:W-:Y:S02]  /*aa90*/  IMAD R4, R162, 0x37, RZ ;  /* 0x00000037a2047824 */ /* 0x000fe400078e02ff */
[----:B------:R1:W-:Y:S01]  /*aaa0*/  STL.64 [R1+0x2a0], R32 ;  /* 0x0002a02001007387 */ /* 0x0003e20000100a00 */
[----:B------:R-:W-:-:S03]  /*aab0*/  PRMT R136, RZ, 0x7610, R136 ;  /* 0x00007610ff887816 */ /* 0x000fc60000000088 */
[----:B------:R0:W-:Y:S01]  /*aac0*/  STL.64 [R1+0x298], R30 ;  /* 0x0002981e01007387 */ /* 0x0001e20000100a00 */
[----:B------:R-:W-:-:S03]  /*aad0*/  PRMT R135, RZ, 0x7610, R135 ;  /* 0x00007610ff877816 */ /* 0x000fc60000000087 */
[----:B------:R0:W-:Y:S04]  /*aae0*/  STL.64 [R1+0x230], R28 ;  /* 0x0002301c01007387 */ /* 0x0001e80000100a00 */
[----:B------:R0:W-:Y:S01]  /*aaf0*/  STL.64 [R1+0x228], R26 ;  /* 0x0002281a01007387 */ /* 0x0001e20000100a00 */
[----:B-1----:R-:W-:-:S04]  /*ab00*/  IMAD.WIDE R32, R4, 0x2, R160 ;  /* 0x0000000204207825 */ /* 0x002fc800078e02a0 */
[----:B0-----:R-:W-:-:S04]  /*ab10*/  IMAD.WIDE R30, R4, 0x2, R158 ;  /* 0x00000002041e7825 */ /* 0x001fc800078e029e */
[----:B------:R-:W-:-:S04]  /*ab20*/  IMAD.WIDE R28, R5, 0x2, R160 ;  /* 0x00000002051c7825 */ /* 0x000fc800078e02a0 */
[----:B------:R-:W-:Y:S01]  /*ab30*/  IMAD.WIDE R26, R5, 0x2, R158 ;  /* 0x00000002051a7825 */ /* 0x000fe200078e029e */
[----:B------:R-:W-:Y:S01]  /*ab40*/  PRMT R103, RZ, 0x7610, R103 ;  /* 0x00007610ff677816 */ /* 0x000fe20000000067 */
[----:B------:R-:W2:Y:S02]  /*ab50*/  @!P0 LDG.E.U16 R136, desc[UR16][R28.64] ;  /* 0x000000101c888981 */ /* 0x000ea4000c1e1500 */
[C---:B------:R-:W-:Y:S01]  /*ab60*/  VIADD R4, R155.reuse, 0xffffffb1 ;  /* 0xffffffb19b047836 */ /* 0x040fe20000000000 */
[----:B------:R-:W-:Y:S01]  /*ab70*/  PRMT R102, RZ, 0x7610, R102 ;  /* 0x00007610ff667816 */ /* 0x000fe20000000066 */
[----:B------:R-:W2:Y:S01]  /*ab80*/  @!P0 LDG.E.U16 R135, desc[UR16][R26.64] ;  /* 0x000000101a878981 */ /* 0x000ea2000c1e1500 */
[----:B------:R-:W-:Y:S02]  /*ab90*/  VIADD R24, R155, 0xffffffb9 ;  /* 0xffffffb99b187836 */ /* 0x000fe40000000000 */
[----:B------:R-:W-:Y:S01]  /*aba0*/  ISETP.GE.U32.AND P0, PT, R4, 0x7fffff32, PT ;  /* 0x7fffff320400780c */ /* 0x000fe20003f06070 */
[----:B------:R0:W-:Y:S01]  /*abb0*/  STL.64 [R1+0x220], R32 ;  /* 0x0002202001007387 */ /* 0x0001e20000100a00 */
[----:B------:R-:W-:-:S02]  /*abc0*/  IMAD R4, R162, 0x46, RZ ;  /* 0x00000046a2047824 */ /* 0x000fc400078e02ff */
[----:B------:R-:W-:Y:S01]  /*abd0*/  IMAD R5, R162, 0x4e, RZ ;  /* 0x0000004ea2057824 */ /* 0x000fe200078e02ff */
[----:B------:R0:W2:Y:S01]  /*abe0*/  @!P6 LDG.E.U16 R103, desc[UR16][R32.64] ;  /* 0x000000102067e981 */ /* 0x0000a2000c1e1500 */
[----:B------:R-:W-:-:S03]  /*abf0*/  PRMT R132, RZ, 0x7610, R132 ;  /* 0x00007610ff847816 */ /* 0x000fc60000000084 */
[----:B------:R1:W2:Y:S01]  /*ac00*/  @!P6 LDG.E.U16 R102, desc[UR16][R30.64] ;  /* 0x000000101e66e981 */ /* 0x0002a2000c1e1500 */
[----:B------:R-:W-:-:S03]  /*ac10*/  ISETP.GE.U32.AND P6, PT, R24, 0x7fffff3a, PT ;  /* 0x7fffff3a1800780c */ /* 0x000fc60003fc6070 */
[----:B------:R1:W-:Y:S01]  /*ac20*/  STL.64 [R1+0x218], R30 ;  /* 0x0002181e01007387 */ /* 0x0003e20000100a00 */
[----:B------:R-:W-:Y:S01]  /*ac30*/  PRMT R131, RZ, 0x7610, R131 ;  /* 0x00007610ff837816 */ /* 0x000fe20000000083 */
[C---:B0-----:R-:W-:Y:S02]  /*ac40*/  IMAD.WIDE R32, R4.reuse, 0x2, R160 ;  /* 0x0000000204207825 */ /* 0x041fe400078e02a0 */
[----:B------:R0:W-:Y:S04]  /*ac50*/  STL.64 [R1+0x1b0], R28 ;  /* 0x0001b01c01007387 */ /* 0x0001e80000100a00 */
[----:B------:R0:W-:Y:S01]  /*ac60*/  STL.64 [R1+0x1a8], R26 ;  /* 0x0001a81a01007387 */ /* 0x0001e20000100a00 */
[----:B-1----:R-:W-:-:S04]  /*ac70*/  IMAD.WIDE R30, R4, 0x2, R158 ;  /* 0x00000002041e7825 */ /* 0x002fc800078e029e */
[----:B0-----:R-:W-:-:S04]  /*ac80*/  IMAD.WIDE R28, R5, 0x2, R160 ;  /* 0x00000002051c7825 */ /* 0x001fc800078e02a0 */
[----:B------:R-:W-:Y:S01]  /*ac90*/  IMAD.WIDE R26, R5, 0x2, R158 ;  /* 0x00000002051a7825 */ /* 0x000fe200078e029e */
[----:B------:R-:W-:Y:S01]  /*aca0*/  PRMT R134, RZ, 0x7610, R134 ;  /* 0x00007610ff867816 */ /* 0x000fe20000000086 */
[----:B------:R-:W2:Y:S02]  /*acb0*/  @!P0 LDG.E.U16 R132, desc[UR16][R28.64] ;  /* 0x000000101c848981 */ /* 0x000ea4000c1e1500 */
[C---:B------:R-:W-:Y:S01]  /*acc0*/  VIADD R4, R155.reuse, 0xffffffa1 ;  /* 0xffffffa19b047836 */ /* 0x040fe20000000000 */
[----:B------:R-:W-:Y:S01]  /*acd0*/  PRMT R133, RZ, 0x7610, R133 ;  /* 0x00007610ff857816 */ /* 0x000fe20000000085 */
[----:B------:R0:W2:Y:S01]  /*ace0*/  @!P0 LDG.E.U16 R131, desc[UR16][R26.64] ;  /* 0x000000101a838981 */ /* 0x0000a2000c1e1500 */
[----:B------:R-:W-:Y:S02]  /*acf0*/  VIADD R24, R155, 0xffffffa9 ;  /* 0xffffffa99b187836 */ /* 0x000fe40000000000 */
[----:B------:R-:W-:Y:S01]  /*ad00*/  ISETP.GE.U32.AND P0, PT, R4, 0x7fffff22, PT ;  /* 0x7fffff220400780c */ /* 0x000fe20003f06070 */
[----:B------:R-:W-:Y:S01]  /*ad10*/  STL.64 [R1+0x130], R32 ;  /* 0x0001302001007387 */ /* 0x000fe20000100a00 */
[----:B------:R-:W-:-:S03]  /*ad20*/  IMAD R4, R162, 0x56, RZ ;  /* 0x00000056a2047824 */ /* 0x000fc600078e02ff */
[----:B------:R-:W-:Y:S04]  /*ad30*/  STL.64 [R1+0x128], R30 ;  /* 0x0001281e01007387 */ /* 0x000fe80000100a00 */
[----:B------:R-:W-:Y:S04]  /*ad40*/  STL.64 [R1+0xb0], R28 ;  /* 0x0000b01c01007387 */ /* 0x000fe80000100a00 */
[----:B------:R1:W2:Y:S04]  /*ad50*/  @!P6 LDG.E.U16 R134, desc[UR16][R32.64] ;  /* 0x000000102086e981 */ /* 0x0002a8000c1e1500 */
[----:B------:R0:W2:Y:S01]  /*ad60*/  @!P6 LDG.E.U16 R133, desc[UR16][R30.64] ;  /* 0x000000101e85e981 */ /* 0x0000a2000c1e1500 */
[----:B------:R-:W-:Y:S01]  /*ad70*/  ISETP.GE.U32.AND P6, PT, R24, 0x7fffff2a, PT ;  /* 0x7fffff2a1800780c */ /* 0x000fe20003fc6070 */
[----:B------:R-:W-:-:S02]  /*ad80*/  IMAD.WIDE R24, R4, 0x2, R158 ;  /* 0x0000000204187825 */ /* 0x000fc400078e029e */
[----:B------:R0:W-:Y:S02]  /*ad90*/  STL.64 [R1+0xa8], R26 ;  /* 0x0000a81a01007387 */ /* 0x0001e40000100a00 */
[----:B0-----:R-:W-:-:S05]  /*ada0*/  IMAD.WIDE R26, R4, 0x2, R160 ;  /* 0x00000002041a7825 */ /* 0x001fca00078e02a0 */
[----:B------:R-:W-:Y:S04]  /*adb0*/  STL.64 [R1+0x30], R26 ;  /* 0x0000301a01007387 */ /* 0x000fe80000100a00 */
[----:B------:R-:W-:Y:S04]  /*adc0*/  STL.64 [R1+0x28], R24 ;  /* 0x0000281801007387 */ /* 0x000fe80000100a00 */
[----:B------:R-:W2:Y:S01]  /*add0*/  LDL.LU R152, [R1+0x7a8] ;  /* 0x0007a80001987983 */ /* 0x000ea20000300800 */
[----:B------:R-:W-:Y:S02]  /*ade0*/  PRMT R130, RZ, 0x7610, R130 ;  /* 0x00007610ff827816 */ /* 0x000fe40000000082 */
[----:B------:R-:W-:Y:S01]  /*adf0*/  PRMT R129, RZ, 0x7610, R129 ;  /* 0x00007610ff817816 */ /* 0x000fe20000000081 */
[----:B------:R-:W-:Y:S01]  /*ae00*/  STS.U16 [R117+UR5+0xb00], R42 ;  /* 0x000b002a75007988 */ /* 0x000fe20008000405 */
[----:B------:R-:W-:-:S03]  /*ae10*/  VIADD R5, R155, 0xffffff99 ;  /* 0xffffff999b057836 */ /* 0x000fc60000000000 */
[----:B------:R-:W-:Y:S04]  /*ae20*/  STS.U16 [R117+UR5+0x8b00], R41 ;  /* 0x008b002975007988 */ /* 0x000fe80008000405 */
[----:B------:R0:W-:Y:S01]  /*ae30*/  STS.U16 [R117+UR5+0xf00], R40 ;  /* 0x000f002875007988 */ /* 0x0001e20008000405 */
[----:B------:R-:W-:-:S03]  /*ae40*/  PRMT R128, RZ, 0x7610, R128 ;  /* 0x00007610ff807816 */ /* 0x000fc60000000080 */
[----:B------:R-:W4:Y:S01]  /*ae50*/  @!P6 LDG.E.U16 R130, desc[UR16][R26.64] ;  /* 0x000000101a82e981 */ /* 0x000f22000c1e1500 */
[----:B------:R-:W-:-:S03]  /*ae60*/  PRMT R127, RZ, 0x7610, R127 ;  /* 0x00007610ff7f7816 */ /* 0x000fc6000000007f */
[----:B------:R1:W4:Y:S01]  /*ae70*/  @!P6 LDG.E.U16 R129, desc[UR16][R24.64] ;  /* 0x000000101881e981 */ /* 0x000322000c1e1500 */
[----:B0-----:R-:W-:Y:S01]  /*ae80*/  IMAD R40, R162, 0x5e, RZ ;  /* 0x0000005ea2287824 */ /* 0x001fe200078e02ff */
[----:B------:R-:W-:Y:S01]  /*ae90*/  ISETP.GE.U32.AND P6, PT, R5, 0x7fffff1a, PT ;  /* 0x7fffff1a0500780c */ /* 0x000fe20003fc6070 */
[----:B------:R-:W-:Y:S01]  /*aea0*/  VIADD R4, R155, 0xffffff91 ;  /* 0xffffff919b047836 */ /* 0x000fe20000000000 */
[----:B------:R-:W-:Y:S01]  /*aeb0*/  PRMT R126, RZ, 0x7610, R126 ;  /* 0x00007610ff7e7816 */ /* 0x000fe2000000007e */
[C---:B------:R-:W-:Y:S01]  /*aec0*/  IMAD.WIDE R42, R40.reuse, 0x2, R160 ;  /* 0x00000002282a7825 */ /* 0x040fe200078e02a0 */
[----:B------:R-:W-:Y:S01]  /*aed0*/  PRMT R123, RZ, 0x7610, R123 ;  /* 0x00007610ff7b7816 */ /* 0x000fe2000000007b */
[----:B------:R-:W4:Y:S02]  /*aee0*/  LDL.LU R146, [R1+0x7ac] ;  /* 0x0007ac0001927983 */ /* 0x000f240000300800 */
[----:B------:R-:W-:Y:S02]  /*aef0*/  IMAD.WIDE R40, R40, 0x2, R158 ;  /* 0x0000000228287825 */ /* 0x000fe400078e029e */
[----:B------:R-:W4:Y:S02]  /*af00*/  @!P0 LDG.E.U16 R128, desc[UR16][R42.64] ;  /* 0x000000102a808981 */ /* 0x000f24000c1e1500 */
[----:B------:R-:W-:-:S02]  /*af10*/  IMAD R36, R162, 0x66, RZ ;  /* 0x00000066a2247824 */ /* 0x000fc400078e02ff */
[----:B------:R-:W4:Y:S01]  /*af20*/  @!P0 LDG.E.U16 R127, desc[UR16][R40.64] ;  /* 0x00000010287f8981 */ /* 0x000f22000c1e1500 */
[----:B------:R-:W-:Y:S01]  /*af30*/  ISETP.GE.U32.AND P0, PT, R4, 0x7fffff12, PT ;  /* 0x7fffff120400780c */ /* 0x000fe20003f06070 */
[C---:B------:R-:W-:Y:S01]  /*af40*/  IMAD.WIDE R38, R36.reuse, 0x2, R160 ;  /* 0x0000000224267825 */ /* 0x040fe200078e02a0 */
[----:B------:R-:W-:Y:S01]  /*af50*/  PRMT R122, RZ, 0x7610, R122 ;  /* 0x00007610ff7a7816 */ /* 0x000fe2000000007a */
[----:B------:R-:W4:Y:S02]  /*af60*/  LDL.LU R153, [R1+0x7b4] ;  /* 0x0007b40001997983 */ /* 0x000f240000300800 */
[----:B------:R-:W-:Y:S02]  /*af70*/  IMAD.WIDE R36, R36, 0x2, R158 ;  /* 0x0000000224247825 */ /* 0x000fe400078e029e */
[----:B------:R-:W4:Y:S02]  /*af80*/  @!P6 LDG.E.U16 R126, desc[UR16][R38.64] ;  /* 0x00000010267ee981 */ /* 0x000f24000c1e1500 */
[----:B------:R-:W-:-:S02]  /*af90*/  VIADD R5, R155, 0xffffff89 ;  /* 0xffffff899b057836 */ /* 0x000fc40000000000 */
[----:B-1----:R-:W-:Y:S01]  /*afa0*/  IMAD R32, R162, 0x6e, RZ ;  /* 0x0000006ea2207824 */ /* 0x002fe200078e02ff */
[----:B------:R-:W4:Y:S01]  /*afb0*/  @!P6 LDG.E.U16 R123, desc[UR16][R36.64] ;  /* 0x00000010247be981 */ /* 0x000f22000c1e1500 */
[----:B------:R-:W-:Y:S02]  /*afc0*/  PRMT R121, RZ, 0x7610, R121 ;  /* 0x00007610ff797816 */ /* 0x000fe40000000079 */
[----:B------:R-:W-:Y:S01]  /*afd0*/  ISETP.GE.U32.AND P6, PT, R5, 0x7fffff0a, PT ;  /* 0x7fffff0a0500780c */ /* 0x000fe20003fc6070 */
[C---:B------:R-:W-:Y:S01]  /*afe0*/  IMAD.WIDE R34, R32.reuse, 0x2, R160 ;  /* 0x0000000220227825 */ /* 0x040fe200078e02a0 */
[----:B------:R-:W-:Y:S01]  /*aff0*/  PRMT R120, RZ, 0x7610, R120 ;  /* 0x00007610ff787816 */ /* 0x000fe20000000078 */
[----:B------:R-:W4:Y:S02]  /*b000*/  LDL.LU R154, [R1+0x7b0] ;  /* 0x0007b000019a7983 */ /* 0x000f240000300800 */
[----:B------:R-:W-:Y:S01]  /*b010*/  IMAD.WIDE R32, R32, 0x2, R158 ;  /* 0x0000000220207825 */ /* 0x000fe200078e029e */
[----:B---3--:R-:W-:Y:S01]  /*b020*/  PRMT R119, RZ, 0x7610, R119 ;  /* 0x00007610ff777816 */ /* 0x008fe20000000077 */
[----:B------:R-:W3:Y:S02]  /*b030*/  @!P0 LDG.E.U16 R122, desc[UR16][R34.64] ;  /* 0x00000010227a8981 */ /* 0x000ee4000c1e1500 */
[----:B------:R-:W-:-:S02]  /*b040*/  VIADD R4, R155, 0xffffff81 ;  /* 0xffffff819b047836 */ /* 0x000fc40000000000 */
[----:B------:R-:W-:Y:S01]  /*b050*/  IMAD R28, R162, 0x76, RZ ;  /* 0x00000076a21c7824 */ /* 0x000fe200078e02ff */
[----:B------:R-:W3:Y:S02]  /*b060*/  @!P0 LDG.E.U16 R121, desc[UR16][R32.64] ;  /* 0x0000001020798981 */ /* 0x000ee4000c1e1500 */
[----:B------:R-:W-:Y:S01]  /*b070*/  ISETP.GE.U32.AND P0, PT, R4, 0x7fffff02, PT ;  /* 0x7fffff020400780c */ /* 0x000fe20003f06070 */
[----:B------:R-:W-:-:S04]  /*b080*/  IMAD.WIDE R30, R28, 0x2, R160 ;  /* 0x000000021c1e7825 */ /* 0x000fc800078e02a0 */
[----:B------:R-:W-:Y:S01]  /*b090*/  IMAD.WIDE R28, R28, 0x2, R158 ;  /* 0x000000021c1c7825 */ /* 0x000fe200078e029e */
[----:B------:R-:W-:Y:S03]  /*b0a0*/  STL.64 [R1+0x11a0], R42 ;  /* 0x0011a02a01007387 */ /* 0x000fe60000100a00 */
[----:B------:R-:W-:Y:S01]  /*b0b0*/  VIADD R4, R155, 0xffffffb8 ;  /* 0xffffffb89b047836 */ /* 0x000fe20000000000 */
[----:B------:R-:W3:Y:S01]  /*b0c0*/  @!P6 LDG.E.U16 R120, desc[UR16][R30.64] ;  /* 0x000000101e78e981 */ /* 0x000ee2000c1e1500 */
[----:B------:R-:W-:-:S03]  /*b0d0*/  IMAD R24, R162, 0x7e, RZ ;  /* 0x0000007ea2187824 */ /* 0x000fc600078e02ff */
[----:B------:R0:W3:Y:S01]  /*b0e0*/  @!P6 LDG.E.U16 R119, desc[UR16][R28.64] ;  /* 0x000000101c77e981 */ /* 0x0000e2000c1e1500 */
[----:B------:R-:W-:Y:S01]  /*b0f0*/  ISETP.GE.U32.AND P6, PT, R4, 0x7fffff39, PT ;  /* 0x7fffff390400780c */ /* 0x000fe20003fc6070 */
[----:B------:R-:W-:Y:S02]  /*b100*/  IMAD R4, R162, 0x3f, RZ ;  /* 0x0000003fa2047824 */ /* 0x000fe400078e02ff */
[----:B------:R-:W-:Y:S01]  /*b110*/  STL [R1+0x1208], R40 ;  /* 0x0012082801007387 */ /* 0x000fe20000100800 */
[----:B------:R-:W-:-:S03]  /*b120*/  IMAD.WIDE R26, R24, 0x2, R160 ;  /* 0x00000002181a7825 */ /* 0x000fc600078e02a0 */
[----:B------:R-:W-:Y:S01]  /*b130*/  STL [R1+0x11ac], R41 ;  /* 0x0011ac2901007387 */ /* 0x000fe20000100800 */
[----:B------:R-:W-:Y:S01]  /*b140*/  PRMT R118, RZ, 0x7610, R118 ;  /* 0x00007610ff767816 */ /* 0x000fe20000000076 */
[----:B------:R-:W-:Y:S02]  /*b150*/  IMAD.WIDE R24, R24, 0x2, R158 ;  /* 0x0000000218187825 */ /* 0x000fe400078e029e */
[----:B------:R-:W-:Y:S02]  /*b160*/  STL.64 [R1+0x11b0], R38 ;  /* 0x0011b02601007387 */ /* 0x000fe40000100a00 */
[C---:B------:R-:W-:Y:S02]  /*b170*/  IMAD.WIDE R46, R4.reuse, 0x2, R160 ;  /* 0x00000002042e7825 */ /* 0x040fe400078e02a0 */
[----:B------:R-:W-:Y:S02]  /*b180*/  STL.64 [R1+0x11c0], R36 ;  /* 0x0011c02401007387 */ /* 0x000fe40000100a00 */
[----:B------:R-:W-:-:S02]  /*b190*/  IMAD.WIDE R44, R4, 0x2, R158 ;  /* 0x00000002042c7825 */ /* 0x000fc400078e029e */
[----:B------:R-:W-:Y:S02]  /*b1a0*/  STL.64 [R1+0x11d0], R34 ;  /* 0x0011d02201007387 */ /* 0x000fe40000100a00 */
[----:B------:R-:W-:Y:S02]  /*b1b0*/  IMAD R4, R162, 0x47, RZ ;  /* 0x00000047a2047824 */ /* 0x000fe400078e02ff */
[----:B------:R-:W-:Y:S01]  /*b1c0*/  STL.64 [R1+0x11e0], R32 ;  /* 0x0011e02001007387 */ /* 0x000fe20000100a00 */
[----:B------:R-:W-:-:S03]  /*b1d0*/  PRMT R99, RZ, 0x7610, R99 ;  /* 0x00007610ff637816 */ /* 0x000fc60000000063 */
[----:B------:R-:W-:Y:S04]  /*b1e0*/  STL.64 [R1+0x11f0], R30 ;  /* 0x0011f01e01007387 */ /* 0x000fe80000100a00 */
[----:B------:R0:W-:Y:S01]  /*b1f0*/  STL.64 [R1+0x1200], R28 ;  /* 0x0012001c01007387 */ /* 0x0001e20000100a00 */
[----:B------:R-:W-:-:S03]  /*b200*/  PRMT R98, RZ, 0x7610, R98 ;  /* 0x00007610ff627816 */ /* 0x000fc60000000062 */
[----:B------:R1:W-:Y:S04]  /*b210*/  STL.64 [R1+0x1210], R26 ;  /* 0x0012101a01007387 */ /* 0x0003e80000100a00 */
[----:B------:R-:W-:Y:S04]  /*b220*/  STL [R1+0x124c], R24 ;  /* 0x00124c1801007387 */ /* 0x000fe80000100800 */
[----:B------:R1:W3:Y:S01]  /*b230*/  @!P0 LDG.E.U16 R118, desc[UR16][R26.64] ;  /* 0x000000101a768981 */ /* 0x0002e2000c1e1500 */
[----:B0-----:R-:W-:-:S03]  /*b240*/  IMAD.WIDE R28, R4, 0x2, R160 ;  /* 0x00000002041c7825 */ /* 0x001fc600078e02a0 */
[----:B------:R-:W-:Y:S01]  /*b250*/  STL.64 [R1+0x1a0], R46 ;  /* 0x0001a02e01007387 */ /* 0x000fe20000100a00 */
[----:B------:R-:W-:-:S03]  /*b260*/  PRMT R101, RZ, 0x7610, R101 ;  /* 0x00007610ff657816 */ /* 0x000fc60000000065 */
[----:B------:R-:W-:Y:S01]  /*b270*/  STL [R1+0x1218], R25 ;  /* 0x0012181901007387 */ /* 0x000fe20000100800 */
[----:B-1----:R-:W-:-:S03]  /*b280*/  IMAD.WIDE R26, R4, 0x2, R158 ;  /* 0x00000002041a7825 */ /* 0x002fc600078e029e */
[----:B------:R-:W-:Y:S01]  /*b290*/  STL.64 [R1+0x198], R44 ;  /* 0x0001982c01007387 */ /* 0x000fe20000100a00 */
[----:B------:R-:W-:Y:S01]  /*b2a0*/  IMAD R4, R162, 0x4f, RZ ;  /* 0x0000004fa2047824 */ /* 0x000fe200078e02ff */
[----:B------:R-:W-:Y:S02]  /*b2b0*/  PRMT R100, RZ, 0x7610, R100 ;  /* 0x00007610ff647816 */ /* 0x000fe40000000064 */
[----:B------:R-:W3:Y:S04]  /*b2c0*/  LDL.LU R147, [R1+0x7bc] ;  /* 0x0007bc0001937983 */ /* 0x000ee80000300800 */
[----:B------:R-:W3:Y:S04]  /*b2d0*/  LDL.LU R148, [R1+0x7b8] ;  /* 0x0007b80001947983 */ /* 0x000ee80000300800 */
[----:B------:R0:W-:Y:S04]  /*b2e0*/  STL.64 [R1+0x120], R28 ;  /* 0x0001201c01007387 */ /* 0x0001e80000100a00 */
[----:B------:R0:W3:Y:S04]  /*b2f0*/  @!P6 LDG.E.U16 R99, desc[UR16][R28.64] ;  /* 0x000000101c63e981 */ /* 0x0000e8000c1e1500 */
[----:B------:R1:W-:Y:S04]  /*b300*/  STL.64 [R1+0x118], R26 ;  /* 0x0001181a01007387 */ /* 0x0003e80000100a00 */
[----:B------:R1:W3:Y:S01]  /*b310*/  @!P6 LDG.E.U16 R98, desc[UR16][R26.64] ;  /* 0x000000101a62e981 */ /* 0x0002e2000c1e1500 */
[----:B0-----:R-:W-:-:S03]  /*b320*/  IMAD.WIDE R28, R4, 0x2, R160 ;  /* 0x00000002041c7825 */ /* 0x001fc600078e02a0 */
[----:B------:R-:W3:Y:S04]  /*b330*/  LDL.LU R149, [R1+0x7c4] ;  /* 0x0007c40001957983 */ /* 0x000ee80000300800 */
[----:B------:R-:W3:Y:S01]  /*b340*/  LDL.LU R150, [R1+0x7c0] ;  /* 0x0007c00001967983 */ /* 0x000ee20000300800 */
[----:B-1----:R-:W-:-:S03]  /*b350*/  IMAD.WIDE R26, R4, 0x2, R158 ;  /* 0x00000002041a7825 */ /* 0x002fc600078e029e */
[----:B------:R-:W3:Y:S04]  /*b360*/  @!P5 LDG.E.U16 R101, desc[UR16][R46.64] ;  /* 0x000000102e65d981 */ /* 0x000ee8000c1e1500 */
[----:B------:R-:W3:Y:S04]  /*b370*/  @!P5 LDG.E.U16 R100, desc[UR16][R44.64] ;  /* 0x000000102c64d981 */ /* 0x000ee8000c1e1500 */
[----:B------:R-:W3:Y:S04]  /*b380*/  LDL.LU R151, [R1+0x7cc] ;  /* 0x0007cc0001977983 */ /* 0x000ee80000300800 */
[----:B------:R-:W-:Y:S01]  /*b390*/  STL.64 [R1+0xa0], R28 ;  /* 0x0000a01c01007387 */ /* 0x000fe20000100a00 */
[----:B--2---:R-:W-:-:S03]  /*b3a0*/  ISETP.GE.AND P5, PT, R152, RZ, PT ;  /* 0x000000ff9800720c */ /* 0x004fc60003fa6270 */
[----:B------:R-:W2:Y:S04]  /*b3b0*/  LDL.LU R152, [R1+0x7c8] ;  /* 0x0007c80001987983 */ /* 0x000ea80000300800 */
[----:B------:R-:W-:Y:S04]  /*b3c0*/  STL.64 [R1+0x98], R26 ;  /* 0x0000981a01007387 */ /* 0x000fe80000100a00 */
[----:B------:R-:W2:Y:S04]  /*b3d0*/  LDL.LU R34, [R1+0x1c] ;  /* 0x00001c0001227983 */ /* 0x000ea80000300800 */
[----:B------:R-:W3:Y:S01]  /*b3e0*/  LDL.LU R33, [R1+0x18] ;  /* 0x0000180001217983 */ /* 0x000ee20000300800 */
[----:B------:R-:W-:Y:S01]  /*b3f0*/  PRMT R116, RZ, 0x7610, R116 ;  /* 0x00007610ff747816 */ /* 0x000fe20000000074 */
[----:B------:R-:W-:-:S05]  /*b400*/  VIADD R5, R155, 0xffffffb0 ;  /* 0xffffffb09b057836 */ /* 0x000fca0000000000 */
[----:B------:R-:W3:Y:S01]  /*b410*/  @!P0 LDG.E.U16 R116, desc[UR16][R24.64] ;  /* 0x0000001018748981 */ /* 0x000ee2000c1e1500 */
[----:B------:R-:W-:Y:S02]  /*b420*/  ISETP.GE.U32.AND P0, PT, R5, 0x7fffff31, PT ;  /* 0x7fffff310500780c */ /* 0x000fe40003f06070 */
[----:B------:R-:W-:Y:S02]  /*b430*/  PRMT R97, RZ, 0x7610, R97 ;  /* 0x00007610ff617816 */ /* 0x000fe40000000061 */
[----:B------:R-:W-:-:S09]  /*b440*/  PRMT R96, RZ, 0x7610, R96 ;  /* 0x00007610ff607816 */ /* 0x000fd20000000060 */
[----:B------:R-:W3:Y:S04]  /*b450*/  @!P0 LDG.E.U16 R97, desc[UR16][R28.64] ;  /* 0x000000101c618981 */ /* 0x000ee8000c1e1500 */
[----:B------:R0:W3:Y:S01]  /*b460*/  @!P0 LDG.E.U16 R96, desc[UR16][R26.64] ;  /* 0x000000101a608981 */ /* 0x0000e2000c1e1500 */
[----:B--2---:R-:W-:Y:S01]  /*b470*/  @!P3 IMAD.MOV R34, RZ, RZ, -R34 ;  /* 0x000000ffff22b224 */ /* 0x004fe200078e0a22 */
[----:B----4-:R-:W-:Y:S02]  /*b480*/  ISETP.GE.AND P3, PT, R153, RZ, PT ;  /* 0x000000ff9900720c */ /* 0x010fe40003f66270 */
[----:B------:R-:W2:Y:S01]  /*b490*/  LDL.LU R153, [R1+0x7d0] ;  /* 0x0007d00001997983 */ /* 0x000ea20000300800 */
[----:B---3--:R-:W-:Y:S01]  /*b4a0*/  @!P4 IMAD.MOV R33, RZ, RZ, -R33 ;  /* 0x000000ffff21c224 */ /* 0x008fe200078e0a21 */
[----:B------:R-:W-:-:S02]  /*b4b0*/  ISETP.GE.AND P4, PT, R154, RZ, PT ;  /* 0x000000ff9a00720c */ /* 0x000fc40003f86270 */
[----:B------:R-:W3:Y:S01]  /*b4c0*/  LDL.LU R154, [R1+0x7d4] ;  /* 0x0007d400019a7983 */ /* 0x000ee20000300800 */
[----:B------:R-:W-:Y:S01]  /*b4d0*/  ISETP.GE.AND P0, PT, R146, RZ, PT ;  /* 0x000000ff9200720c */ /* 0x000fe20003f06270 */
[----:B------:R-:W-:Y:S01]  /*b4e0*/  @!P5 IMAD.MOV R165, RZ, RZ, -R165 ;  /* 0x000000ffffa5d224 */ /* 0x000fe200078e0aa5 */
[----:B------:R-:W-:-:S04]  /*b4f0*/  ISETP.GE.AND P5, PT, R147, RZ, PT ;  /* 0x000000ff9300720c */ /* 0x000fc80003fa6270 */
[----:B------:R-:W-:Y:S01]  /*b500*/  @!P3 IMAD.MOV R22, RZ, RZ, -R22 ;  /* 0x000000ffff16b224 */ /* 0x000fe200078e0a16 */
[----:B------:R-:W-:-:S06]  /*b510*/  ISETP.GE.AND P3, PT, R149, RZ, PT ;  /* 0x000000ff9500720c */ /* 0x000fcc0003f66270 */
[----:B------:R-:W-:Y:S01]  /*b520*/  @!P0 IMAD.MOV R23, RZ, RZ, -R23 ;  /* 0x000000ffff178224 */ /* 0x000fe200078e0a17 */
[----:B------:R-:W-:Y:S02]  /*b530*/  ISETP.GE.AND P0, PT, R148, RZ, PT ;  /* 0x000000ff9400720c */ /* 0x000fe40003f06270 */
[----:B------:R-:W4:Y:S04]  /*b540*/  LDL.LU R148, [R1+0x7d8] ;  /* 0x0007d80001947983 */ /* 0x000f280000300800 */
[----:B------:R-:W4:Y:S01]  /*b550*/  LDL.LU R149, [R1+0x7dc] ;  /* 0x0007dc0001957983 */ /* 0x000f220000300800 */
[----:B------:R-:W-:Y:S01]  /*b560*/  @!P4 IMAD.MOV R21, RZ, RZ, -R21 ;  /* 0x000000ffff15c224 */ /* 0x000fe200078e0a15 */
[----:B------:R-:W-:Y:S01]  /*b570*/  ISETP.GE.AND P4, PT, R150, RZ, PT ;  /* 0x000000ff9600720c */ /* 0x000fe20003f86270 */
[----:B------:R-:W-:Y:S01]  /*b580*/  @!P5 IMAD.MOV R20, RZ, RZ, -R20 ;  /* 0x000000ffff14d224 */ /* 0x000fe200078e0a14 */
[----:B------:R-:W4:Y:S01]  /*b590*/  LDL.LU R150, [R1+0x7e0] ;  /* 0x0007e00001967983 */ /* 0x000f220000300800 */
[----:B------:R-:W-:Y:S01]  /*b5a0*/  ISETP.GE.AND P5, PT, R151, RZ, PT ;  /* 0x000000ff9700720c */ /* 0x000fe20003fa6270 */
[----:B------:R-:W-:-:S02]  /*b5b0*/  @!P3 IMAD.MOV R18, RZ, RZ, -R18 ;  /* 0x000000ffff12b224 */ /* 0x000fc400078e0a12 */
[----:B------:R-:W-:Y:S01]  /*b5c0*/  @!P0 IMAD.MOV R19, RZ, RZ, -R19 ;  /* 0x000000ffff138224 */ /* 0x000fe200078e0a13 */
[----:B------:R-:W-:Y:S01]  /*b5d0*/  ISETP.GE.AND P0, PT, R152, RZ, PT ;  /* 0x000000ff9800720c */ /* 0x000fe20003f06270 */
[----:B------:R-:W4:Y:S04]  /*b5e0*/  LDL.LU R151, [R1+0x7e4] ;  /* 0x0007e40001977983 */ /* 0x000f280000300800 */
[----:B------:R-:W4:Y:S01]  /*b5f0*/  LDL.LU R152, [R1+0x7e8] ;  /* 0x0007e80001987983 */ /* 0x000f220000300800 */
[----:B------:R-:W-:Y:S02]  /*b600*/  @!P4 IADD3 R17, PT, PT, -R17, RZ, RZ ;  /* 0x000000ff1111c210 */ /* 0x000fe40007ffe1ff */
[----:B--2---:R-:W-:Y:S02]  /*b610*/  ISETP.GE.AND P3, PT, R153, RZ, PT ;  /* 0x000000ff9900720c */ /* 0x004fe40003f66270 */
[----:B------:R-:W2:Y:S01]  /*b620*/  LDL.LU R153, [R1+0x7ec] ;  /* 0x0007ec0001997983 */ /* 0x000ea20000300800 */
[----:B---3--:R-:W-:-:S03]  /*b630*/  ISETP.GE.AND P4, PT, R154, RZ, PT ;  /* 0x000000ff9a00720c */ /* 0x008fc60003f86270 */
[----:B------:R-:W3:Y:S01]  /*b640*/  LDL.LU R154, [R1+0x7f0] ;  /* 0x0007f000019a7983 */ /* 0x000ee20000300800 */
[----:B------:R-:W-:Y:S02]  /*b650*/  @!P0 IMAD.MOV R15, RZ, RZ, -R15 ;  /* 0x000000ffff0f8224 */ /* 0x000fe400078e0a0f */
[----:B------:R-:W-:Y:S01]  /*b660*/  @!P5 IMAD.MOV R16, RZ, RZ, -R16 ;  /* 0x000000ffff10d224 */ /* 0x000fe200078e0a10 */
[----:B------:R-:W3:Y:S01]  /*b670*/  LDL.LU R147, [R1+0x7f4] ;  /* 0x0007f40001937983 */ /* 0x000ee20000300800 */
[----:B----4-:R-:W-:Y:S02]  /*b680*/  ISETP.GE.AND P0, PT, R149, RZ, PT ;  /* 0x000000ff9500720c */ /* 0x010fe40003f06270 */
[----:B------:R-:W-:Y:S02]  /*b690*/  ISETP.GE.AND P5, PT, R148, RZ, PT ;  /* 0x000000ff9400720c */ /* 0x000fe40003fa6270 */
[----:B------:R-:W4:Y:S04]  /*b6a0*/  LDL.LU R148, [R1+0x7f8] ;  /* 0x0007f80001947983 */ /* 0x000f280000300800 */
[----:B------:R-:W4:Y:S05]  /*b6b0*/  LDL.LU R149, [R1+0x7fc] ;  /* 0x0007fc0001957983 */ /* 0x000f2a0000300800 */
[----:B------:R-:W-:-:S02]  /*b6c0*/  @!P0 IMAD.MOV R11, RZ, RZ, -R11 ;  /* 0x000000ffff0b8224 */ /* 0x000fc400078e0a0b */
[----:B------:R-:W-:Y:S01]  /*b6d0*/  @!P3 IMAD.MOV R14, RZ, RZ, -R14 ;  /* 0x000000ffff0eb224 */ /* 0x000fe200078e0a0e */
[----:B------:R-:W-:Y:S01]  /*b6e0*/  ISETP.GE.AND P3, PT, R150, RZ, PT ;  /* 0x000000ff9600720c */ /* 0x000fe20003f66270 */
[----:B------:R-:W-:Y:S01]  /*b6f0*/  @!P4 IMAD.MOV R13, RZ, RZ, -R13 ;  /* 0x000000ffff0dc224 */ /* 0x000fe200078e0a0d */
[----:B------:R-:W-:Y:S01]  /*b700*/  ISETP.GE.AND P4, PT, R151, RZ, PT ;  /* 0x000000ff9700720c */ /* 0x000fe20003f86270 */
[----:B------:R-:W-:Y:S01]  /*b710*/  @!P5 IMAD.MOV R12, RZ, RZ, -R12 ;  /* 0x000000ffff0cd224 */ /* 0x000fe200078e0a0c */
[----:B------:R-:W-:-:S09]  /*b720*/  ISETP.GE.AND P5, PT, R152, RZ, PT ;  /* 0x000000ff9800720c */ /* 0x000fd20003fa6270 */
[----:B------:R-:W-:Y:S01]  /*b730*/  @!P3 IMAD.MOV R10, RZ, RZ, -R10 ;  /* 0x000000ffff0ab224 */ /* 0x000fe200078e0a0a */
[----:B--2---:R-:W-:Y:S02]  /*b740*/  ISETP.GE.AND P0, PT, R153, RZ, PT ;  /* 0x000000ff9900720c */ /* 0x004fe40003f06270 */
[----:B------:R-:W2:Y:S01]  /*b750*/  LDL.LU R153, [R1+0x62c] ;  /* 0x00062c0001997983 */ /* 0x000ea20000300800 */
[----:B---3--:R-:W-:-:S03]  /*b760*/  ISETP.GE.AND P3, PT, R154, RZ, PT ;  /* 0x000000ff9a00720c */ /* 0x008fc60003f66270 */
[----:B------:R-:W3:Y:S04]  /*b770*/  LDL.LU R150, [R1+0x628] ;  /* 0x0006280001967983 */ /* 0x000ee80000300800 */
[----:B------:R-:W3:Y:S04]  /*b780*/  LDL.LU R151, [R1+0x624] ;  /* 0x0006240001977983 */ /* 0x000ee80000300800 */
[----:B------:R-:W3:Y:S04]  /*b790*/  LDL.LU R152, [R1+0x620] ;  /* 0x0006200001987983 */ /* 0x000ee80000300800 */
[----:B------:R-:W3:Y:S01]  /*b7a0*/  LDL.LU R154, [R1+0x61c] ;  /* 0x00061c00019a7983 */ /* 0x000ee20000300800 */
[----:B------:R-:W1:Y:S01]  /*b7b0*/  S2R R2, SR_TID.X ;  /* 0x0000000000027919 */ /* 0x000e620000002100 */
[----:B------:R-:W-:Y:S01]  /*b7c0*/  @!P0 IMAD.MOV R7, RZ, RZ, -R7 ;  /* 0x000000ffff078224 */ /* 0x000fe200078e0a07 */
[----:B------:R-:W-:-:S02]  /*b7d0*/  ISETP.NE.AND P0, PT, R3, RZ, PT ;  /* 0x000000ff0300720c */ /* 0x000fc40003f05270 */
[----:B------:R-:W-:-:S04]  /*b7e0*/  LOP3.LUT R38, RZ, R3, RZ, 0x33, !PT ;  /* 0x00000003ff267212 */ /* 0x000fc800078e33ff */
[----:B------:R-:W-:Y:S01]  /*b7f0*/  SEL R95, R38, R163, !P0 ;  /* 0x000000a3265f7207 */ /* 0x000fe20004000000 */
[----:B-1----:R-:W-:-:S05]  /*b800*/  IMAD.SHL.U32 R2, R2, 0x2, RZ ;  /* 0x0000000202027824 */ /* 0x002fca00078e00ff */
[----:B------:R-:W-:-:S05]  /*b810*/  LOP3.LUT R2, R2, 0x7e, RZ, 0xc0, !PT ;  /* 0x0000007e02027812 */ /* 0x000fca00078ec0ff */
[----:B------:R-:W-:-:S05]  /*b820*/  IMAD R2, R64, 0x80, R2 ;  /* 0x0000008040027824 */ /* 0x000fca00078e0202 */
[----:B------:R1:W-:Y:S04]  /*b830*/  STL [R1+0x1250], R2 ;  /* 0x0012500201007387 */ /* 0x0003e80000100800 */
[----:B------:R-:W3:Y:S04]  /*b840*/  LDL.LU R5, [R1+0x588] ;  /* 0x0005880001057983 */ /* 0x000ee80000300800 */
[----:B------:R-:W3:Y:S04]  /*b850*/  LDL.LU R4, [R1+0x24] ;  /* 0x0000240001047983 */ /* 0x000ee80000300800 */
[----:B------:R-:W3:Y:S04]  /*b860*/  LDL.LU R3, [R1+0x20] ;  /* 0x0000200001037983 */ /* 0x000ee80000300800 */
[----:B------:R-:W3:Y:S01]  /*b870*/  LDL.LU R163, [R1+0x125c] ;  /* 0x00125c0001a37983 */ /* 0x000ee20000300800 */
[----:B------:R-:W-:Y:S01]  /*b880*/  @!P4 IMAD.MOV R9, RZ, RZ, -R9 ;  /* 0x000000ffff09c224 */ /* 0x000fe200078e0a09 */
[----:B------:R-:W-:Y:S01]  /*b890*/  ISETP.GE.AND P4, PT, R147, RZ, PT ;  /* 0x000000ff9300720c */ /* 0x000fe20003f86270 */
[----:B------:R-:W-:Y:S01]  /*b8a0*/  @!P5 IMAD.MOV R8, RZ, RZ, -R8 ;  /* 0x000000ffff08d224 */ /* 0x000fe200078e0a08 */
[----:B----4-:R-:W-:-:S02]  /*b8b0*/  ISETP.GE.AND P5, PT, R148, RZ, PT ;  /* 0x000000ff9400720c */ /* 0x010fc40003fa6270 */
[----:B------:R-:W-:Y:S02]  /*b8c0*/  ISETP.GE.AND P6, PT, R149, RZ, PT ;  /* 0x000000ff9500720c */ /* 0x000fe40003fc6270 */
[C---:B--2---:R-:W-:Y:S02]  /*b8d0*/  SEL R39, R38.reuse, R153, !P0 ;  /* 0x0000009926277207 */ /* 0x044fe40004000000 */
[----:B------:R-:W2:Y:S04]  /*b8e0*/  LDL.LU R153, [R1+0x618] ;  /* 0x0006180001997983 */ /* 0x000ea80000300800 */
[----:B------:R-:W4:Y:S04]  /*b8f0*/  LDL.LU R75, [R1+0x614] ;  /* 0x00061400014b7983 */ /* 0x000f280000300800 */
[----:B------:R-:W4:Y:S04]  /*b900*/  LDL.LU R91, [R1+0x610] ;  /* 0x00061000015b7983 */ /* 0x000f280000300800 */
[----:B------:R-:W4:Y:S04]  /*b910*/  LDL.LU R72, [R1+0x60c] ;  /* 0x00060c0001487983 */ /* 0x000f280000300800 */
[----:B------:R-:W4:Y:S04]  /*b920*/  LDL.LU R73, [R1+0x608] ;  /* 0x0006080001497983 */ /* 0x000f280000300800 */
[----:B------:R-:W0:Y:S04]  /*b930*/  LDL.LU R76, [R1+0x604] ;  /* 0x00060400014c7983 */ /* 0x000e280000300800 */
        /* <DEDUP_REMOVED lines=15> */
[----:B------:R-:W4:Y:S01]  /*ba30*/  LDL.LU R145, [R1+0x5c4] ;  /* 0x0005c40001917983 */ /* 0x000f220000300800 */
[----:B---3--:R-:W-:-:S03]  /*ba40*/  SEL R58, R38, R154, !P0 ;  /* 0x0000009a263a7207 */ /* 0x008fc60004000000 */
[----:B------:R-:W3:Y:S04]  /*ba50*/  LDL.LU R146, [R1+0x5c0] ;  /* 0x0005c00001927983 */ /* 0x000ee80000300800 */
[----:B------:R-:W3:Y:S04]  /*ba60*/  LDL.LU R147, [R1+0x5bc] ;  /* 0x0005bc0001937983 */ /* 0x000ee80000300800 */
[----:B------:R-:W3:Y:S04]  /*ba70*/  LDL.LU R148, [R1+0x5b8] ;  /* 0x0005b80001947983 */ /* 0x000ee80000300800 */
[----:B------:R-:W3:Y:S04]  /*ba80*/  LDL.LU R149, [R1+0x5b4] ;  /* 0x0005b40001957983 */ /* 0x000ee80000300800 */
[----:B------:R-:W3:Y:S01]  /*ba90*/  LDL.LU R154, [R1+0x5b0] ;  /* 0x0005b000019a7983 */ /* 0x000ee20000300800 */
[----:B------:R-:W-:-:S02]  /*baa0*/  SEL R57, R38, R150, !P0 ;  /* 0x0000009626397207 */ /* 0x000fc40004000000 */
[C---:B------:R-:W-:Y:S01]  /*bab0*/  SEL R94, R38.reuse, R151, !P0 ;  /* 0x00000097265e7207 */ /* 0x040fe20004000000 */
[----:B------:R-:W4:Y:S01]  /*bac0*/  LDL.LU R150, [R1+0x5ac] ;  /* 0x0005ac0001967983 */ /* 0x000f220000300800 */
[----:B------:R-:W-:-:S03]  /*bad0*/  SEL R42, R38, R152, !P0 ;  /* 0x00000098262a7207 */ /* 0x000fc60004000000 */
[----:B------:R-:W4:Y:S04]  /*bae0*/  LDL.LU R151, [R1+0x5a8] ;  /* 0x0005a80001977983 */ /* 0x000f280000300800 */
[----:B------:R-:W4:Y:S01]  /*baf0*/  LDL.LU R152, [R1+0x5a4] ;  /* 0x0005a40001987983 */ /* 0x000f220000300800 */
[----:B--2---:R-:W-:-:S03]  /*bb00*/  SEL R74, R38, R153, !P0 ;  /* 0x00000099264a7207 */ /* 0x004fc60004000000 */
[----:B------:R-:W2:Y:S01]  /*bb10*/  LDL.LU R153, [R1+0x5a0] ;  /* 0x0005a00001997983 */ /* 0x000ea20000300800 */
[----:B---3--:R-:W-:-:S03]  /*bb20*/  SEL R31, R38, R154, !P0 ;  /* 0x0000009a261f7207 */ /* 0x008fc60004000000 */
[----:B------:R-:W3:Y:S01]  /*bb30*/  LDL.LU R154, [R1+0x59c] ;  /* 0x00059c00019a7983 */ /* 0x000ee20000300800 */
[----:B------:R-:W-:Y:S02]  /*bb40*/  @!P6 IMAD.MOV R3, RZ, RZ, -R3 ;  /* 0x000000ffff03e224 */ /* 0x000fe400078e0a03 */
[C---:B-1----:R-:W-:Y:S02]  /*bb50*/  VIADD R2, R155.reuse, 0xffffffa8 ;  /* 0xffffffa89b027836 */ /* 0x042fe40000000000 */
[----:B------:R-:W-:Y:S01]  /*bb60*/  @!P3 IMAD.MOV R6, RZ, RZ, -R6 ;  /* 0x000000ffff06b224 */ /* 0x000fe200078e0a06 */
[C---:B------:R-:W-:Y:S01]  /*bb70*/  SEL R60, R38.reuse, R3, !P0 ;  /* 0x00000003263c7207 */ /* 0x040fe20004000000 */
[----:B------:R-:W-:Y:S02]  /*bb80*/  @!P4 IMAD.MOV R5, RZ, RZ, -R5 ;  /* 0x000000ffff05c224 */ /* 0x000fe400078e0a05 */
[----:B------:R-:W-:Y:S01]  /*bb90*/  @!P5 IMAD.MOV R4, RZ, RZ, -R4 ;  /* 0x000000ffff04d224 */ /* 0x000fe200078e0a04 */
[C---:B0-----:R-:W-:Y:S01]  /*bba0*/  SEL R26, R38.reuse, R76, !P0 ;  /* 0x0000004c261a7207 */ /* 0x041fe20004000000 */
[----:B------:R-:W-:Y:S01]  /*bbb0*/  VIADD R3, R155, 0xffffff90 ;  /* 0xffffff909b037836 */ /* 0x000fe20000000000 */
[----:B----4-:R-:W-:-:S02]  /*bbc0*/  SEL R44, R38, R77, !P0 ;  /* 0x0000004d262c7207 */ /* 0x010fc40004000000 */
[C---:B------:R-:W-:Y:S02]  /*bbd0*/  SEL R56, R38.reuse, R78, !P0 ;  /* 0x0000004e26387207 */ /* 0x040fe40004000000 */
[C---:B------:R-:W-:Y:S02]  /*bbe0*/  SEL R66, R38.reuse, R48, !P0 ;  /* 0x0000003026427207 */ /* 0x040fe40004000000 */
[C---:B------:R-:W-:Y:S02]  /*bbf0*/  SEL R43, R38.reuse, R72, !P0 ;  /* 0x00000048262b7207 */ /* 0x040fe40004000000 */
[C---:B------:R-:W-:Y:S02]  /*bc00*/  SEL R59, R38.reuse, R73, !P0 ;  /* 0x00000049263b7207 */ /* 0x040fe40004000000 */
[C---:B------:R-:W-:Y:S02]  /*bc10*/  SEL R76, R38.reuse, R79, !P0 ;  /* 0x0000004f264c7207 */ /* 0x040fe40004000000 */
[----:B------:R-:W-:-:S02]  /*bc20*/  SEL R27, R38, R80, !P0 ;  /* 0x00000050261b7207 */ /* 0x000fc40004000000 */
        /* <DEDUP_REMOVED lines=8> */
[----:B------:R-:W-:Y:S02]  /*bcb0*/  SEL R48, R38, R34, !P0 ;  /* 0x0000002226307207 */ /* 0x000fe40004000000 */
[----:B------:R-:W-:Y:S02]  /*bcc0*/  ISETP.GE.U32.AND P4, PT, R2, 0x7fffff29, PT ;  /* 0x7fffff290200780c */ /* 0x000fe40003f86070 */
        /* <DEDUP_REMOVED lines=35> */
[----:B------:R-:W-:Y:S02]  /*bf00*/  SEL R72, R38, R4, !P0 ;  /* 0x0000000426487207 */ /* 0x000fe40004000000 */
[----:B------:R-:W-:Y:S01]  /*bf10*/  PRMT R24, RZ, 0x7610, R24 ;  /* 0x00007610ff187816 */ /* 0x000fe20000000018 */
[----:B------:R-:W-:Y:S02]  /*bf20*/  VIADD R5, R155, 0xffffffa0 ;  /* 0xffffffa09b057836 */ /* 0x000fe40000000000 */
[----:B------:R-:W-:-:S03]  /*bf30*/  IMAD R20, R162, 0x5f, RZ ;  /* 0x0000005fa2147824 */ /* 0x000fc600078e02ff */
[----:B------:R-:W-:Y:S02]  /*bf40*/  ISETP.GE.U32.AND P5, PT, R5, 0x7fffff21, PT ;  /* 0x7fffff210500780c */ /* 0x000fe40003fa6070 */
[----:B------:R-:W-:Y:S01]  /*bf50*/  PRMT R156, RZ, 0x7610, R156 ;  /* 0x00007610ff9c7816 */ /* 0x000fe2000000009c */
[C---:B------:R-:W-:Y:S01]  /*bf60*/  IMAD.WIDE R22, R20.reuse, 0x2, R160 ;  /* 0x0000000214167825 */ /* 0x040fe200078e02a0 */
[----:B------:R-:W-:Y:S02]  /*bf70*/  PRMT R125, RZ, 0x7610, R125 ;  /* 0x00007610ff7d7816 */ /* 0x000fe4000000007d */
[----:B------:R-:W-:Y:S01]  /*bf80*/  PRMT R124, RZ, 0x7610, R124 ;  /* 0x00007610ff7c7816 */ /* 0x000fe2000000007c */
[----:B------:R-:W-:-:S06]  /*bf90*/  IMAD.WIDE R20, R20, 0x2, R158 ;  /* 0x0000000214147825 */ /* 0x000fcc00078e029e */
[----:B------:R-:W4:Y:S04]  /*bfa0*/  @!P5 LDG.E.U16 R125, desc[UR16][R22.64] ;  /* 0x00000010167dd981 */ /* 0x000f28000c1e1500 */
[----:B------:R-:W4:Y:S01]  /*bfb0*/  @!P5 LDG.E.U16 R124, desc[UR16][R20.64] ;  /* 0x00000010147cd981 */ /* 0x000f22000c1e1500 */
[C---:B--2---:R-:W-:Y:S02]  /*bfc0*/  SEL R82, R38.reuse, R153, !P0 ;  /* 0x0000009926527207 */ /* 0x044fe40004000000 */
[----:B---3--:R-:W-:Y:S02]  /*bfd0*/  SEL R38, R38, R154, !P0 ;  /* 0x0000009a26267207 */ /* 0x008fe40004000000 */
[----:B------:R-:W-:Y:S01]  /*bfe0*/  ISETP.GE.U32.AND P0, PT, R3, 0x7fffff11, PT ;  /* 0x7fffff110300780c */ /* 0x000fe20003f06070 */
[----:B------:R-:W-:-:S04]  /*bff0*/  IMAD R3, R162, 0x57, RZ ;  /* 0x00000057a2037824 */ /* 0x000fc800078e02ff */
[----:B------:R-:W-:-:S05]  /*c000*/  IMAD.WIDE R8, R3, 0x2, R160 ;  /* 0x0000000203087825 */ /* 0x000fca00078e02a0 */
[----:B------:R-:W2:Y:S01]  /*c010*/  @!P4 LDG.E.U16 R24, desc[UR16][R8.64] ;  /* 0x000000100818c981 */ /* 0x000ea2000c1e1500 */
[----:B------:R-:W-:-:S05]  /*c020*/  IMAD.WIDE R6, R3, 0x2, R158 ;  /* 0x0000000203067825 */ /* 0x000fca00078e029e */
[----:B------:R0:W3:Y:S01]  /*c030*/  @!P4 LDG.E.U16 R156, desc[UR16][R6.64] ;  /* 0x00000010069cc981 */ /* 0x0000e2000c1e1500 */
[----:B------:R-:W1:Y:S03]  /*c040*/  S2R R2, SR_TID.X ;  /* 0x0000000000027919 */ /* 0x000e660000002100 */
[----:B------:R-:W-:Y:S04]  /*c050*/  STL.64 [R1+0x20], R8 ;  /* 0x0000200801007387 */ /* 0x000fe80000100a00 */
[----:B------:R0:W-:Y:S04]  /*c060*/  STL.64 [R1+0x18], R6 ;  /* 0x0000180601007387 */ /* 0x0001e80000100a00 */
[----:B------:R-:W-:Y:S04]  /*c070*/  STS.U16 [R117+UR5+0x8f00], R143 ;  /* 0x008f008f75007988 */ /* 0x000fe80008000405 */
[----:B------:R-:W-:Y:S04]  /*c080*/  STS.U16 [R117+UR5+0x1300], R142 ;  /* 0x0013008e75007988 */ /* 0x000fe80008000405 */
[----:B------:R-:W-:Y:S01]  /*c090*/  STS.U16 [R117+UR5+0x9300], R141 ;  /* 0x0093008d75007988 */ /* 0x000fe20008000405 */
[----:B------:R-:W-:-:S03]  /*c0a0*/  IADD3 R3, PT, PT, R155, -0x78, RZ ;  /* 0xffffff889b037810 */ /* 0x000fc60007ffe0ff */
[----:B------:R-:W-:Y:S04]  /*c0b0*/  STS.U16 [R117+UR5+0x1700], R140 ;  /* 0x0017008c75007988 */ /* 0x000fe80008000405 */
[----:B------:R0:W-:Y:S04]  /*c0c0*/  STS.U16 [R117+UR5+0x9700], R139 ;  /* 0x0097008b75007988 */ /* 0x0001e80008000405 */
[----:B------:R-:W-:Y:S04]  /*c0d0*/  STS.U16 [R117+UR5+0x1b00], R138 ;  /* 0x001b008a75007988 */ /* 0x000fe80008000405 */
[----:B------:R-:W-:Y:S01]  /*c0e0*/  STS.U16 [R117+UR5+0x9b00], R137 ;  /* 0x009b008975007988 */ /* 0x000fe20008000405 */
[----:B------:R-:W-:-:S03]  /*c0f0*/  ISETP.GE.U32.AND P4, PT, R3, 0x7fffff09, PT ;  /* 0x7fffff090300780c */ /* 0x000fc60003f86070 */
[----:B------:R-:W-:Y:S01]  /*c100*/  STS.U16 [R117+UR5+0x1f00], R136 ;  /* 0x001f008875007988 */ /* 0x000fe20008000405 */
[----:B------:R-:W-:-:S03]  /*c110*/  IMAD R12, R162, 0x6f, RZ ;  /* 0x0000006fa20c7824 */ /* 0x000fc600078e02ff */
[----:B------:R-:W-:Y:S01]  /*c120*/  STS.U16 [R117+UR5+0x9f00], R135 ;  /* 0x009f008775007988 */ /* 0x000fe20008000405 */
[----:B-1----:R-:W-:-:S03]  /*c130*/  LOP3.LUT R2, R2, 0x7f, RZ, 0xc0, !PT ;  /* 0x0000007f02027812 */ /* 0x002fc600078ec0ff */
[----:B------:R-:W-:Y:S04]  /*c140*/  STS.U16 [R117+UR5+0x2300], R134 ;  /* 0x0023008675007988 */ /* 0x000fe80008000405 */
[----:B------:R-:W-:Y:S04]  /*c150*/  STS.U16 [R117+UR5+0xa300], R133 ;  /* 0x00a3008575007988 */ /* 0x000fe80008000405 */
[----:B------:R-:W-:Y:S01]  /*c160*/  STS.U16 [R117+UR5+0x2700], R132 ;  /* 0x0027008475007988 */ /* 0x000fe20008000405 */
[----:B------:R-:W-:-:S03]  /*c170*/  VIADD R4, R155, 0xffffff98 ;  /* 0xffffff989b047836 */ /* 0x000fc60000000000 */
[----:B------:R-:W-:Y:S01]  /*c180*/  STS.U16 [R117+UR5+0xa700], R131 ;  /* 0x00a7008375007988 */ /* 0x000fe20008000405 */
[----:B------:R-:W-:Y:S01]  /*c190*/  PRMT R157, RZ, 0x7610, R157 ;  /* 0x00007610ff9d7816 */ /* 0x000fe2000000009d */
[C---:B------:R-:W-:Y:S02]  /*c1a0*/  IMAD.WIDE R14, R12.reuse, 0x2, R160 ;  /* 0x000000020c0e7825 */ /* 0x040fe400078e02a0 */
[----:B------:R-:W-:Y:S01]  /*c1b0*/  STS.U16 [R117+UR5+0x2b00], R130 ;  /* 0x002b008275007988 */ /* 0x000fe20008000405 */
[----:B------:R-:W-:Y:S01]  /*c1c0*/  PRMT R54, RZ, 0x7610, R54 ;  /* 0x00007610ff367816 */ /* 0x000fe20000000036 */
[----:B------:R-:W-:Y:S02]  /*c1d0*/  IMAD.WIDE R12, R12, 0x2, R158 ;  /* 0x000000020c0c7825 */ /* 0x000fe400078e029e */
[----:B------:R-:W-:Y:S04]  /*c1e0*/  STS.U16 [R117+UR5+0xab00], R129 ;  /* 0x00ab008175007988 */ /* 0x000fe80008000405 */
[----:B------:R-:W-:Y:S04]  /*c1f0*/  STS.U16 [R117+UR5+0x2f00], R128 ;  /* 0x002f008075007988 */ /* 0x000fe80008000405 */
[----:B------:R-:W-:Y:S01]  /*c200*/  STS.U16 [R117+UR5+0xaf00], R127 ;  /* 0x00af007f75007988 */ /* 0x000fe20008000405 */
[----:B------:R-:W-:-:S03]  /*c210*/  ISETP.GE.U32.AND P3, PT, R4, 0x7fffff19, PT ;  /* 0x7fffff190400780c */ /* 0x000fc60003f66070 */
[----:B------:R-:W-:Y:S01]  /*c220*/  STS.U16 [R117+UR5+0x3300], R126 ;  /* 0x0033007e75007988 */ /* 0x000fe20008000405 */
[----:B------:R-:W-:-:S03]  /*c230*/  LOP3.LUT R41, R0, 0x70, RZ, 0x3c, !PT ;  /* 0x0000007000297812 */ /* 0x000fc600078e3cff */
[----:B------:R-:W-:Y:S01]  /*c240*/  STS.U16 [R117+UR5+0xb300], R123 ;  /* 0x00b3007b75007988 */ /* 0x000fe20008000405 */
[----:B------:R-:W-:-:S03]  /*c250*/  IMAD R4, R162, 0x7f, RZ ;  /* 0x0000007fa2047824 */ /* 0x000fc600078e02ff */
[----:B------:R-:W-:Y:S04]  /*c260*/  STS.U16 [R117+UR5+0x3700], R122 ;  /* 0x0037007a75007988 */ /* 0x000fe80008000405 */
[----:B------:R1:W-:Y:S01]  /*c270*/  STS.U16 [R117+UR5+0xb700], R121 ;  /* 0x00b7007975007988 */ /* 0x0003e20008000405 */
[----:B------:R-:W-:-:S03]  /*c280*/  IMAD R16, R162, 0x67, RZ ;  /* 0x00000067a2107824 */ /* 0x000fc600078e02ff */
[----:B------:R-:W4:Y:S04]  /*c290*/  @!P0 LDG.E.U16 R157, desc[UR16][R14.64] ;  /* 0x000000100e9d8981 */ /* 0x000f28000c1e1500 */
[----:B------:R-:W4:Y:S04]  /*c2a0*/  @!P0 LDG.E.U16 R54, desc[UR16][R12.64] ;  /* 0x000000100c368981 */ /* 0x000f28000c1e1500 */
[----:B------:R-:W-:Y:S01]  /*c2b0*/  STS.U16 [R117+UR5+0x3b00], R120 ;  /* 0x003b007875007988 */ /* 0x000fe20008000405 */
[----:B------:R-:W-:-:S03]  /*c2c0*/  PRMT R93, RZ, 0x7610, R93 ;  /* 0x00007610ff5d7816 */ /* 0x000fc6000000005d */
[----:B------:R-:W-:Y:S01]  /*c2d0*/  STS.U16 [R117+UR5+0xbb00], R119 ;  /* 0x00bb007775007988 */ /* 0x000fe20008000405 */
[----:B------:R-:W-:Y:S01]  /*c2e0*/  PRMT R92, RZ, 0x7610, R92 ;  /* 0x00007610ff5c7816 */ /* 0x000fe2000000005c */
[----:B0-----:R-:W-:Y:S02]  /*c2f0*/  IMAD.WIDE R6, R4, 0x2, R160 ;  /* 0x0000000204067825 */ /* 0x001fe400078e02a0 */
[----:B------:R-:W-:Y:S02]  /*c300*/  STS.U16 [R117+UR5+0x3f00], R118 ;  /* 0x003f007675007988 */ /* 0x000fe40008000405 */
[----:B------:R-:W-:Y:S02]  /*c310*/  IMAD R8, R162, 0x77, RZ ;  /* 0x00000077a2087824 */ /* 0x000fe400078e02ff */
[----:B------:R-:W-:Y:S01]  /*c320*/  STS.U16 [R117+UR5+0xbf00], R116 ;  /* 0x00bf007475007988 */ /* 0x000fe20008000405 */
[----:B------:R-:W-:-:S03]  /*c330*/  IMAD.WIDE R4, R4, 0x2, R158 ;  /* 0x0000000204047825 */ /* 0x000fc600078e029e */
[----:B------:R-:W-:Y:S01]  /*c340*/  STS.U16 [R41+UR5+0x380], R115 ;  /* 0x0003807329007988 */ /* 0x000fe20008000405 */
[----:B------:R-:W-:Y:S01]  /*c350*/  IMAD R39, R39, UR4, RZ ;  /* 0x0000000427277c24 */ /* 0x000fe2000f8e02ff */
[----:B------:R-:W-:Y:S02]  /*c360*/  PRMT R25, RZ, 0x7610, R25 ;  /* 0x00007610ff197816 */ /* 0x000fe40000000019 */
[----:B------:R-:W-:Y:S01]  /*c370*/  STS.U16 [R41+UR5+0x8380], R114 ;  /* 0x0083807229007988 */ /* 0x000fe20008000405 */
[----:B------:R-:W-:Y:S01]  /*c380*/  PRMT R40, RZ, 0x7610, R40 ;  /* 0x00007610ff287816 */ /* 0x000fe20000000028 */
[----:B------:R-:W-:Y:S02]  /*c390*/  IMAD.WIDE R18, R16, 0x2, R160 ;  /* 0x0000000210127825 */ /* 0x000fe400078e02a0 */
[----:B------:R-:W-:Y:S02]  /*c3a0*/  STS.U16 [R41+UR5+0x780], R113 ;  /* 0x0007807129007988 */ /* 0x000fe40008000405 */
[----:B------:R-:W-:-:S02]  /*c3b0*/  IMAD R57, R57, UR4, RZ ;  /* 0x0000000439397c24 */ /* 0x000fc4000f8e02ff */
[----:B------:R-:W-:Y:S01]  /*c3c0*/  STS.U16 [R41+UR5+0x8780], R112 ;  /* 0x0087807029007988 */ /* 0x000fe20008000405 */
[----:B------:R-:W-:Y:S01]  /*c3d0*/  IMAD.WIDE R16, R16, 0x2, R158 ;  /* 0x0000000210107825 */ /* 0x000fe200078e029e */
[----:B------:R-:W-:Y:S02]  /*c3e0*/  PRMT R55, RZ, 0x7610, R55 ;  /* 0x00007610ff377816 */ /* 0x000fe40000000037 */
[----:B------:R-:W-:Y:S01]  /*c3f0*/  STS.U16 [R41+UR5+0xb80], R111 ;  /* 0x000b806f29007988 */ /* 0x000fe20008000405 */
[----:B------:R-:W-:Y:S01]  /*c400*/  PRMT R164, RZ, 0x7610, R164 ;  /* 0x00007610ffa47816 */ /* 0x000fe200000000a4 */
[----:B------:R-:W-:Y:S02]  /*c410*/  IMAD.WIDE R10, R8, 0x2, R160 ;  /* 0x00000002080a7825 */ /* 0x000fe400078e02a0 */
[----:B------:R-:W-:Y:S02]  /*c420*/  STS.U16 [R41+UR5+0x8b80], R110 ;  /* 0x008b806e29007988 */ /* 0x000fe40008000405 */
[----:B------:R-:W-:-:S02]  /*c430*/  IMAD R42, R42, UR4, RZ ;  /* 0x000000042a2a7c24 */ /* 0x000fc4000f8e02ff */
[----:B------:R-:W-:Y:S01]  /*c440*/  IMAD.WIDE R8, R8, 0x2, R158 ;  /* 0x0000000208087825 */ /* 0x000fe200078e029e */
[----:B------:R-:W-:Y:S03]  /*c450*/  STS.U16 [R41+UR5+0xf80], R109 ;  /* 0x000f806d29007988 */ /* 0x000fe60008000405 */
[----:B------:R-:W-:Y:S01]  /*c460*/  IMAD R139, R60, UR59, RZ ;  /* 0x0000003b3c8b7c24 */ /* 0x000fe2000f8e02ff */
[----:B------:R-:W-:Y:S01]  /*c470*/  STS.U16 [R41+UR5+0x8f80], R108 ;  /* 0x008f806c29007988 */ /* 0x000fe20008000405 */
[----:B------:R-:W-:Y:S02]  /*c480*/  IMAD R58, R58, UR4, RZ ;  /* 0x000000043a3a7c24 */ /* 0x000fe4000f8e02ff */
[----:B------:R-:W-:Y:S01]  /*c490*/  IMAD R60, R56, UR4, RZ ;  /* 0x00000004383c7c24 */ /* 0x000fe2000f8e02ff */
[----:B------:R-:W-:Y:S01]  /*c4a0*/  STS.U16 [R41+UR5+0x1380], R107 ;  /* 0x0013806b29007988 */ /* 0x000fe20008000405 */
[----:B-1----:R-:W-:-:S02]  /*c4b0*/  IMAD R121, R72, UR58, RZ ;  /* 0x0000003a48797c24 */ /* 0x002fc4000f8e02ff */
[----:B------:R-:W-:Y:S01]  /*c4c0*/  IMAD R74, R74, UR4, RZ ;  /* 0x000000044a4a7c24 */ /* 0x000fe2000f8e02ff */
[----:B------:R-:W4:Y:S01]  /*c4d0*/  @!P3 LDG.E.U16 R25, desc[UR16][R18.64] ;  /* 0x000000101219b981 */ /* 0x000f22000c1e1500 */
[----:B------:R-:W-:-:S03]  /*c4e0*/  IMAD R75, R75, UR4, RZ ;  /* 0x000000044b4b7c24 */ /* 0x000fc6000f8e02ff */
[----:B------:R-:W4:Y:S04]  /*c4f0*/  @!P3 LDG.E.U16 R40, desc[UR16][R16.64] ;  /* 0x000000101028b981 */ /* 0x000f28000c1e1500 */
[----:B------:R-:W-:Y:S04]  /*c500*/  STS.U16 [R41+UR5+0x9380], R106 ;  /* 0x0093806a29007988 */ /* 0x000fe80008000405 */
[----:B------:R-:W-:Y:S01]  /*c510*/  STS.U16 [R41+UR5+0x1780], R105 ;  /* 0x0017806929007988 */ /* 0x000fe20008000405 */
[----:B------:R-:W-:-:S03]  /*c520*/  IMAD R43, R43, UR4, RZ ;  /* 0x000000042b2b7c24 */ /* 0x000fc6000f8e02ff */
[----:B------:R-:W4:Y:S04]  /*c530*/  @!P4 LDG.E.U16 R55, desc[UR16][R10.64] ;  /* 0x000000100a37c981 */ /* 0x000f28000c1e1500 */
[----:B------:R-:W4:Y:S04]  /*c540*/  @!P4 LDG.E.U16 R164, desc[UR16][R8.64] ;  /* 0x0000001008a4c981 */ /* 0x000f28000c1e1500 */
[----:B------:R-:W-:Y:S01]  /*c550*/  STS.U16 [R41+UR5+0x9780], R104 ;  /* 0x0097806829007988 */ /* 0x000fe20008000405 */
[----:B------:R-:W-:-:S03]  /*c560*/  IMAD R59, R59, UR4, RZ ;  /* 0x000000043b3b7c24 */ /* 0x000fc6000f8e02ff */
[----:B------:R0:W-:Y:S01]  /*c570*/  STS.U16 [R41+UR5+0x1b80], R103 ;  /* 0x001b806729007988 */ /* 0x0001e20008000405 */
[----:B------:R-:W-:-:S03]  /*c580*/  IMAD R26, R26, UR4, RZ ;  /* 0x000000041a1a7c24 */ /* 0x000fc6000f8e02ff */
[----:B------:R-:W-:Y:S01]  /*c590*/  STS.U16 [R41+UR5+0x9b80], R102 ;  /* 0x009b806629007988 */ /* 0x000fe20008000405 */
[----:B------:R-:W-:Y:S02]  /*c5a0*/  IMAD R44, R44, UR4, RZ ;  /* 0x000000042c2c7c24 */ /* 0x000fe4000f8e02ff */
[----:B0-----:R-:W-:Y:S01]  /*c5b0*/  IMAD R103, R73, UR57, RZ ;  /* 0x0000003949677c24 */ /* 0x001fe2000f8e02ff */
[----:B------:R-:W-:Y:S04]  /*c5c0*/  STS.U16 [R41+UR5+0x1f80], R101 ;  /* 0x001f806529007988 */ /* 0x000fe80008000405 */
[----:B------:R-:W-:Y:S04]  /*c5d0*/  STS.U16 [R41+UR5+0x9f80], R100 ;  /* 0x009f806429007988 */ /* 0x000fe80008000405 */
[----:B------:R-:W-:Y:S04]  /*c5e0*/  STS.U16 [R41+UR5+0x2380], R99 ;  /* 0x0023806329007988 */ /* 0x000fe80008000405 */
[----:B------:R-:W-:Y:S01]  /*c5f0*/  STS.U16 [R41+UR5+0xa380], R98 ;  /* 0x00a3806229007988 */ /* 0x000fe20008000405 */
[----:B------:R-:W-:-:S03]  /*c600*/  IMAD R76, R76, UR9, RZ ;  /* 0x000000094c4c7c24 */ /* 0x000fc6000f8e02ff */
[----:B------:R-:W-:Y:S04]  /*c610*/  STS.U16 [R41+UR5+0x2780], R97 ;  /* 0x0027806129007988 */ /* 0x000fe80008000405 */
[----:B------:R0:W-:Y:S01]  /*c620*/  STS.U16 [R41+UR5+0xa780], R96 ;  /* 0x00a7806029007988 */ /* 0x0001e20008000405 */
[----:B------:R-:W-:Y:S02]  /*c630*/  IMAD R27, R27, UR11, RZ ;  /* 0x0000000b1b1b7c24 */ /* 0x000fe4000f8e02ff */
[----:B------:R-:W-:Y:S02]  /*c640*/  IMAD R45, R45, UR12, RZ ;  /* 0x0000000c2d2d7c24 */ /* 0x000fe4000f8e02ff */
[----:B0-----:R-:W-:Y:S01]  /*c650*/  IMAD R96, R90, UR10, RZ ;  /* 0x0000000a5a607c24 */ /* 0x001fe2000f8e02ff */
[----:B--2---:R0:W-:Y:S02]  /*c660*/  STL [R1+0x1254], R24 ;  /* 0x0012541801007387 */ /* 0x0041e40000100800 */
[----:B0-----:R-:W0:Y:S02]  /*c670*/  LDC R24, c[0x0][0x3a0] ;  /* 0x0000e800ff187b82 */ /* 0x001e240000000800 */
[----:B---3--:R-:W-:Y:S04]  /*c680*/  STL [R1+0x1258], R156 ;  /* 0x0012589c01007387 */ /* 0x008fe80000100800 */
[----:B------:R-:W-:Y:S04]  /*c690*/  STL.64 [R1+0x1220], R22 ;  /* 0x0012201601007387 */ /* 0x000fe80000100a00 */
[----:B----4-:R-:W-:Y:S04]  /*c6a0*/  STL.64 [R1+0x1240], R124 ;  /* 0x0012407c01007387 */ /* 0x010fe80000100a00 */
[----:B------:R1:W-:Y:S01]  /*c6b0*/  STL.64 [R1+0x1230], R20 ;  /* 0x0012301401007387 */ /* 0x0003e20000100a00 */
[----:B0-----:R-:W-:-:S05]  /*c6c0*/  VIADD R3, R24, 0xffffff80 ;  /* 0xffffff8018037836 */ /* 0x001fca0000000000 */
[----:B------:R-:W-:Y:S01]  /*c6d0*/  ISETP.GE.U32.AND P5, PT, R3, 0x7fffff01, PT ;  /* 0x7fffff010300780c */ /* 0x000fe20003fa6070 */
[----:B------:R-:W-:Y:S02]  /*c6e0*/  IMAD R3, R2, R163, RZ ;  /* 0x000000a302037224 */ /* 0x000fe400078e02ff */
[----:B-1----:R-:W-:-:S03]  /*c6f0*/  IMAD R21, R95, UR4, RZ ;  /* 0x000000045f157c24 */ /* 0x002fc6000f8e02ff */
[C---:B------:R-:W-:Y:S01]  /*c700*/  LEA R165, P0, R3.reuse, UR14, 0x1 ;  /* 0x0000000e03a57c11 */ /* 0x040fe2000f8008ff */
[----:B------:R-:W-:Y:S01]  /*c710*/  IMAD R22, R94, UR4, RZ ;  /* 0x000000045e167c24 */ /* 0x000fe2000f8e02ff */
[----:B------:R-:W0:Y:S02]  /*c720*/  LDCU UR14, c[0x0][0x3b0] ;  /* 0x00007600ff0e77ac */ /* 0x000e240008000800 */
[----:B------:R-:W-:Y:S02]  /*c730*/  LEA.HI.X.SX32 R3, R3, UR15, 0x1, P0 ;  /* 0x0000000f03037c11 */ /* 0x000fe400080f0eff */
[-C--:B------:R-:W-:Y:S01]  /*c740*/  LEA R20, P0, R21, R165.reuse, 0x1 ;  /* 0x000000a515147211 */ /* 0x080fe200078008ff */
[----:B------:R-:W2:Y:S01]  /*c750*/  @!P5 LDG.E.U16 R93, desc[UR16][R6.64] ;  /* 0x00000010065dd981 */ /* 0x000ea2000c1e1500 */
[----:B------:R-:W-:Y:S01]  /*c760*/  IMAD R125, R38, UR60, RZ ;  /* 0x0000003c267d7c24 */ /* 0x000fe2000f8e02ff */
[----:B------:R-:W-:Y:S02]  /*c770*/  LEA R56, P6, R57, R165, 0x1 ;  /* 0x000000a539387211 */ /* 0x000fe400078c08ff */
[----:B------:R-:W3:Y:S01]  /*c780*/  @!P5 LDG.E.U16 R92, desc[UR16][R4.64] ;  /* 0x00000010045cd981 */ /* 0x000ee2000c1e1500 */
[----:B------:R-:W-:Y:S01]  /*c790*/  LEA.HI.X.SX32 R21, R21, R3, 0x1, P0 ;  /* 0x0000000315157211 */ /* 0x000fe200000f0eff */
[----:B------:R-:W-:Y:S01]  /*c7a0*/  IMAD R94, R88, UR20, RZ ;  /* 0x00000014585e7c24 */ /* 0x000fe2000f8e02ff */
[-C--:B------:R-:W-:Y:S01]  /*c7b0*/  LEA R38, P5, R39, R165.reuse, 0x1 ;  /* 0x000000a527267211 */ /* 0x080fe200078a08ff */
[----:B------:R-:W-:Y:S01]  /*c7c0*/  STL [R1+0x8d0], R20 ;  /* 0x0008d01401007387 */ /* 0x000fe20000100800 */
[-C--:B------:R-:W-:Y:S01]  /*c7d0*/  LEA R72, P0, R22, R165.reuse, 0x1 ;  /* 0x000000a516487211 */ /* 0x080fe200078008ff */
[----:B------:R-:W-:Y:S01]  /*c7e0*/  IMAD R23, R91, UR4, RZ ;  /* 0x000000045b177c24 */ /* 0x000fe2000f8e02ff */
[----:B------:R-:W-:Y:S01]  /*c7f0*/  LEA R88, P3, R42, R165, 0x1 ;  /* 0x000000a52a587211 */ /* 0x000fe200078608ff */
[----:B------:R-:W-:Y:S01]  /*c800*/  STL [R1+0x8cc], R21 ;  /* 0x0008cc1501007387 */ /* 0x000fe20000100800 */
[----:B------:R-:W-:Y:S01]  /*c810*/  LEA.HI.X.SX32 R39, R39, R3, 0x1, P5 ;  /* 0x0000000327277211 */ /* 0x000fe200028f0eff */
        /* <DEDUP_REMOVED lines=9> */
[----:B------:R-:W1:Y:S01]  /*c8b0*/  LDCU UR15, c[0x0][0x3b0] ;  /* 0x00007600ff0f77ac */ /* 0x000e620008000800 */
[----:B------:R-:W-:Y:S01]  /*c8c0*/  STL [R1+0x8e8], R72 ;  /* 0x0008e84801007387 */ /* 0x000fe20000100800 */
[----:B------:R-:W-:-:S03]  /*c8d0*/  LEA R140, P6, R75, R165, 0x1 ;  /* 0x000000a54b8c7211 */ /* 0x000fc600078c08ff */
[----:B------:R-:W-:Y:S01]  /*c8e0*/  STL [R1+0x8f0], R88 ;  /* 0x0008f05801007387 */ /* 0x000fe20000100800 */
[----:B------:R-:W-:-:S03]  /*c8f0*/  LEA R22, P0, R23, R165, 0x1 ;  /* 0x000000a517167211 */ /* 0x000fc600078008ff */
[----:B------:R-:W-:Y:S01]  /*c900*/  STL [R1+0x8d4], R39 ;  /* 0x0008d42701007387 */ /* 0x000fe20000100800 */
[----:B------:R-:W-:-:S03]  /*c910*/  LEA.HI.X.SX32 R89, R42, R3, 0x1, P3 ;  /* 0x000000032a597211 */ /* 0x000fc600018f0eff */
[----:B------:R-:W-:Y:S01]  /*c920*/  STL [R1+0x8f8], R104 ;  /* 0x0008f86801007387 */ /* 0x000fe20000100800 */
[----:B------:R-:W-:-:S03]  /*c930*/  LEA R42, P3, R43, R165, 0x1 ;  /* 0x000000a52b2a7211 */ /* 0x000fc600078608ff */
[----:B------:R-:W-:Y:S01]  /*c940*/  STL [R1+0x8dc], R57 ;  /* 0x0008dc3901007387 */ /* 0x000fe20000100800 */
[----:B------:R-:W-:-:S03]  /*c950*/  LEA.HI.X.SX32 R105, R58, R3, 0x1, P4 ;  /* 0x000000033a697211 */ /* 0x000fc600020f0eff */
[----:B------:R-:W-:Y:S01]  /*c960*/  STL [R1+0x900], R122 ;  /* 0x0009007a01007387 */ /* 0x000fe20000100800 */
[----:B------:R-:W-:Y:S02]  /*c970*/  LEA R58, P4, R59, R165, 0x1 ;  /* 0x000000a53b3a7211 */ /* 0x000fe400078808ff */
[----:B------:R-:W-:Y:S01]  /*c980*/  LEA.HI.X.SX32 R123, R74, R3, 0x1, P5 ;  /* 0x000000034a7b7211 */ /* 0x000fe200028f0eff */
        /* <DEDUP_REMOVED lines=17> */
[----:B------:R-:W-:-:S03]  /*caa0*/  LEA.HI.X.SX32 R75, R26, R3, 0x1, P5 ;  /* 0x000000031a4b7211 */ /* 0x000fc600028f0eff */
        /* <DEDUP_REMOVED lines=17> */
[----:B------:R-:W-:Y:S01]  /*cbc0*/  IMAD R28, R28, UR21, RZ ;  /* 0x000000151c1c7c24 */ /* 0x000fe2000f8e02ff */
[-C--:B------:R-:W-:Y:S02]  /*cbd0*/  LEA.HI.X.SX32 R27, R27, R3.reuse, 0x1, P5 ;  /* 0x000000031b1b7211 */ /* 0x080fe400028f0eff */
[----:B------:R-:W-:Y:S01]  /*cbe0*/  STL [R1+0x950], R26 ;  /* 0x0009501a01007387 */ /* 0x000fe20000100800 */
[----:B------:R-:W-:-:S03]  /*cbf0*/  LEA.HI.X.SX32 R143, R96, R3, 0x1, P4 ;  /* 0x00000003608f7211 */ /* 0x000fc600020f0eff */
[----:B------:R-:W-:Y:S01]  /*cc00*/  STL [R1+0x92c], R91 ;  /* 0x00092c5b01007387 */ /* 0x000fe20000100800 */
[----:B------:R-:W-:-:S03]  /*cc10*/  LEA.HI.X.SX32 R45, R45, R3, 0x1, P6 ;  /* 0x000000032d2d7211 */ /* 0x000fc600030f0eff */
[----:B------:R-:W-:Y:S01]  /*cc20*/  STL [R1+0x958], R44 ;  /* 0x0009582c01007387 */ /* 0x000fe20000100800 */
[----:B------:R-:W-:-:S03]  /*cc30*/  LEA.HI.X.SX32 R61, R61, R3, 0x1, P0 ;  /* 0x000000033d3d7211 */ /* 0x000fc600000f0eff */
[----:B------:R-:W-:Y:S01]  /*cc40*/  STL [R1+0x934], R109 ;  /* 0x0009346d01007387 */ /* 0x000fe20000100800 */
[----:B------:R-:W-:-:S03]  /*cc50*/  LEA R106, P0, R95, R165, 0x1 ;  /* 0x000000a55f6a7211 */ /* 0x000fc600078008ff */
[----:B------:R-:W-:Y:S01]  /*cc60*/  STL [R1+0x960], R60 ;  /* 0x0009603c01007387 */ /* 0x000fe20000100800 */
[----:B------:R-:W-:Y:S01]  /*cc70*/  LEA.HI.X.SX32 R77, R77, R3, 0x1, P3 ;  /* 0x000000034d4d7211 */ /* 0x000fe200018f0eff */
[----:B------:R-:W-:Y:S02]  /*cc80*/  IMAD R78, R78, UR22, RZ ;  /* 0x000000164e4e7c24 */ /* 0x000fe4000f8e02ff */
[----:B------:R-:W-:Y:S01]  /*cc90*/  STL [R1+0x968], R76 ;  /* 0x0009684c01007387 */ /* 0x000fe20000100800 */
[----:B------:R-:W-:Y:S01]  /*cca0*/  IMAD R62, R62, UR24, RZ ;  /* 0x000000183e3e7c24 */ /* 0x000fe2000f8e02ff */
[-C--:B------:R-:W-:Y:S02]  /*ccb0*/  LEA R110, P3, R94, R165.reuse, 0x1 ;  /* 0x000000a55e6e7211 */ /* 0x080fe400078608ff */
[----:B------:R-:W-:Y:S01]  /*ccc0*/  STL [R1+0x93c], R135 ;  /* 0x00093c8701007387 */ /* 0x000fe20000100800 */
[----:B------:R-:W-:Y:S01]  /*ccd0*/  LEA R126, P4, R28, R165, 0x1 ;  /* 0x000000a51c7e7211 */ /* 0x000fe200078808ff */
[----:B------:R-:W-:-:S02]  /*cce0*/  IMAD R29, R29, UR23, RZ ;  /* 0x000000171d1d7c24 */ /* 0x000fc4000f8e02ff */
[----:B------:R-:W-:Y:S01]  /*ccf0*/  STL [R1+0x94c], R27 ;  /* 0x00094c1b01007387 */ /* 0x000fe20000100800 */
[----:B------:R-:W-:-:S03]  /*cd00*/  LEA.HI.X.SX32 R107, R95, R3, 0x1, P0 ;  /* 0x000000035f6b7211 */ /* 0x000fc600000f0eff */
[----:B------:R-:W-:Y:S01]  /*cd10*/  STL [R1+0x944], R143 ;  /* 0x0009448f01007387 */ /* 0x000fe20000100800 */
[----:B------:R-:W-:-:S03]  /*cd20*/  LEA.HI.X.SX32 R111, R94, R3, 0x1, P3 ;  /* 0x000000035e6f7211 */ /* 0x000fc600018f0eff */
[----:B------:R-:W-:Y:S01]  /*cd30*/  STL [R1+0x954], R45 ;  /* 0x0009542d01007387 */ /* 0x000fe20000100800 */
[----:B------:R-:W-:Y:S01]  /*cd40*/  LEA.HI.X.SX32 R127, R28, R3, 0x1, P4 ;  /* 0x000000031c7f7211 */ /* 0x000fe200020f0eff */
[----:B------:R-:W-:Y:S02]  /*cd50*/  IMAD R63, R63, UR25, RZ ;  /* 0x000000193f3f7c24 */ /* 0x000fe4000f8e02ff */
[----:B------:R-:W-:Y:S01]  /*cd60*/  STL [R1+0x95c], R61 ;  /* 0x00095c3d01007387 */ /* 0x000fe20000100800 */
[-C--:B------:R-:W-:Y:S02]  /*cd70*/  LEA R144, P0, R78, R165.reuse, 0x1 ;  /* 0x000000a54e907211 */ /* 0x080fe400078008ff */
[-C--:B------:R-:W-:Y:S01]  /*cd80*/  LEA R152, P4, R62, R165.reuse, 0x1 ;  /* 0x000000a53e987211 */ /* 0x080fe200078808ff */
[----:B------:R-:W-:Y:S01]  /*cd90*/  STL [R1+0x964], R77 ;  /* 0x0009644d01007387 */ /* 0x000fe20000100800 */
[----:B------:R-:W-:Y:S01]  /*cda0*/  LEA R28, P3, R29, R165, 0x1 ;  /* 0x000000a51d1c7211 */ /* 0x000fe200078608ff */
[----:B------:R-:W-:-:S02]  /*cdb0*/  IMAD R79, R79, UR26, RZ ;  /* 0x0000001a4f4f7c24 */ /* 0x000fc4000f8e02ff */
[----:B------:R-:W-:Y:S01]  /*cdc0*/  STL [R1+0x970], R106 ;  /* 0x0009706a01007387 */ /* 0x000fe20000100800 */
[----:B------:R-:W-:-:S03]  /*cdd0*/  IMAD R80, R80, UR27, RZ ;  /* 0x0000001b50507c24 */ /* 0x000fc6000f8e02ff */
[----:B------:R-:W-:Y:S01]  /*cde0*/  STL [R1+0x978], R110 ;  /* 0x0009786e01007387 */ /* 0x000fe20000100800 */
[----:B------:R-:W-:-:S03]  /*cdf0*/  LEA.HI.X.SX32 R145, R78, R3, 0x1, P0 ;  /* 0x000000034e917211 */ /* 0x000fc600000f0eff */
[----:B------:R-:W-:Y:S01]  /*ce00*/  STL [R1+0x96c], R107 ;  /* 0x00096c6b01007387 */ /* 0x000fe20000100800 */
[----:B------:R-:W-:-:S03]  /*ce10*/  LEA.HI.X.SX32 R153, R62, R3, 0x1, P4 ;  /* 0x000000033e997211 */ /* 0x000fc600020f0eff */
[----:B------:R-:W-:Y:S01]  /*ce20*/  STL [R1+0x980], R126 ;  /* 0x0009807e01007387 */ /* 0x000fe20000100800 */
[----:B------:R-:W-:Y:S01]  /*ce30*/  LEA.HI.X.SX32 R29, R29, R3, 0x1, P3 ;  /* 0x000000031d1d7211 */ /* 0x000fe200018f0eff */
[----:B------:R-:W-:Y:S01]  /*ce40*/  IMAD R64, R64, UR28, RZ ;  /* 0x0000001c40407c24 */ /* 0x000fe2000f8e02ff */
[-C--:B------:R-:W-:Y:S01]  /*ce50*/  LEA R62, P0, R63, R165.reuse, 0x1 ;  /* 0x000000a53f3e7211 */ /* 0x080fe200078008ff */
        /* <DEDUP_REMOVED lines=11> */
[----:B------:R-:W-:-:S03]  /*cf10*/  LEA.HI.X.SX32 R95, R80, R3, 0x1, P4 ;  /* 0x00000003505f7211 */ /* 0x000fc600020f0eff */
[----:B------:R-:W-:Y:S01]  /*cf20*/  STL [R1+0x984], R145 ;  /* 0x0009849101007387 */ /* 0x000fe20000100800 */
[-C--:B------:R-:W-:Y:S01]  /*cf30*/  LEA R112, P0, R64, R165.reuse, 0x1 ;  /* 0x000000a540707211 */ /* 0x080fe200078008ff */
[----:B------:R-:W-:Y:S02]  /*cf40*/  IMAD R31, R31, UR31, RZ ;  /* 0x0000001f1f1f7c24 */ /* 0x000fe4000f8e02ff */
[----:B------:R-:W-:Y:S01]  /*cf50*/  STL [R1+0x98c], R29 ;  /* 0x00098c1d01007387 */ /* 0x000fe20000100800 */
[----:B------:R-:W-:-:S03]  /*cf60*/  LEA R146, P4, R30, R165, 0x1 ;  /* 0x000000a51e927211 */ /* 0x000fc600078808ff */
[----:B------:R-:W-:Y:S01]  /*cf70*/  STL [R1+0x994], R153 ;  /* 0x0009949901007387 */ /* 0x000fe20000100800 */
[----:B------:R-:W-:Y:S01]  /*cf80*/  LEA R128, P3, R46, R165, 0x1 ;  /* 0x000000a52e807211 */ /* 0x000fe200078608ff */
[----:B------:R-:W-:Y:S02]  /*cf90*/  IMAD R47, R47, UR32, RZ ;  /* 0x000000202f2f7c24 */ /* 0x000fe4000f8e02ff */
        /* <DEDUP_REMOVED lines=13> */
[----:B------:R-:W-:Y:S01]  /*d070*/  IMAD R82, R82, UR35, RZ ;  /* 0x0000002352527c24 */ /* 0x000fe2000f8e02ff */
[----:B------:R-:W-:Y:S02]  /*d080*/  LEA R64, P4, R65, R165, 0x1 ;  /* 0x000000a541407211 */ /* 0x000fe400078808ff */
[----:B------:R-:W-:Y:S01]  /*d090*/  STL [R1+0x9b8], R112 ;  /* 0x0009b87001007387 */ /* 0x000fe20000100800 */
[----:B------:R-:W-:Y:S01]  /*d0a0*/  IMAD R32, R32, UR36, RZ ;  /* 0x0000002420207c24 */ /* 0x000fe2000f8e02ff */
[-C--:B------:R-:W-:Y:S02]  /*d0b0*/  LEA.HI.X.SX32 R31, R31, R3.reuse, 0x1, P0 ;  /* 0x000000031f1f7211 */ /* 0x080fe400000f0eff */
[----:B------:R-:W-:Y:S01]  /*d0c0*/  STL [R1+0x9c0], R128 ;  /* 0x0009c08001007387 */ /* 0x000fe20000100800 */
[----:B------:R-:W-:-:S03]  /*d0d0*/  LEA.HI.X.SX32 R47, R47, R3, 0x1, P3 ;  /* 0x000000032f2f7211 */ /* 0x000fc600018f0eff */
[----:B------:R-:W-:Y:S01]  /*d0e0*/  STL [R1+0x9b4], R113 ;  /* 0x0009b47101007387 */ /* 0x000fe20000100800 */
[----:B------:R-:W-:-:S03]  /*d0f0*/  LEA R80, P0, R81, R165, 0x1 ;  /* 0x000000a551507211 */ /* 0x000fc600078008ff */
[----:B------:R-:W-:Y:S01]  /*d100*/  STL [R1+0x9c8], R146 ;  /* 0x0009c89201007387 */ /* 0x000fe20000100800 */
[----:B------:R-:W-:-:S03]  /*d110*/  LEA.HI.X.SX32 R65, R65, R3, 0x1, P4 ;  /* 0x0000000341417211 */ /* 0x000fc600020f0eff */
[----:B------:R-:W-:Y:S01]  /*d120*/  STL [R1+0x9bc], R129 ;  /* 0x0009bc8101007387 */ /* 0x000fe20000100800 */
[----:B------:R-:W-:Y:S01]  /*d130*/  IMAD R66, R66, UR37, RZ ;  /* 0x0000002542427c24 */ /* 0x000fe2000f8e02ff */
[-C--:B------:R-:W-:Y:S02]  /*d140*/  LEA R96, P3, R82, R165.reuse, 0x1 ;  /* 0x000000a552607211 */ /* 0x080fe400078608ff */
[----:B------:R-:W-:Y:S01]  /*d150*/  STL [R1+0x9c4], R147 ;  /* 0x0009c49301007387 */ /* 0x000fe20000100800 */
[----:B------:R-:W-:Y:S01]  /*d160*/  IMAD R48, R48, UR38, RZ ;  /* 0x0000002630307c24 */ /* 0x000fe2000f8e02ff */
[----:B------:R-:W-:Y:S02]  /*d170*/  LEA R114, P4, R32, R165, 0x1 ;  /* 0x000000a520727211 */ /* 0x000fe400078808ff */
[----:B------:R-:W-:Y:S01]  /*d180*/  STL [R1+0x9d0], R30 ;  /* 0x0009d01e01007387 */ /* 0x000fe20000100800 */
[----:B------:R-:W-:Y:S01]  /*d190*/  IMAD R33, R33, UR39, RZ ;  /* 0x0000002721217c24 */ /* 0x000fe2000f8e02ff */
[----:B------:R-:W-:-:S02]  /*d1a0*/  LEA.HI.X.SX32 R81, R81, R3, 0x1, P0 ;  /* 0x0000000351517211 */ /* 0x000fc400000f0eff */
[----:B------:R-:W-:Y:S01]  /*d1b0*/  STL [R1+0x9d8], R46 ;  /* 0x0009d82e01007387 */ /* 0x000fe20000100800 */
[----:B------:R-:W-:-:S03]  /*d1c0*/  LEA.HI.X.SX32 R97, R82, R3, 0x1, P3 ;  /* 0x0000000352617211 */ /* 0x000fc600018f0eff */
[----:B------:R-:W-:Y:S01]  /*d1d0*/  STL [R1+0x9cc], R31 ;  /* 0x0009cc1f01007387 */ /* 0x000fe20000100800 */
[----:B------:R-:W-:-:S03]  /*d1e0*/  IMAD R49, R49, UR40, RZ ;  /* 0x0000002831317c24 */ /* 0x000fc6000f8e02ff */
[----:B------:R-:W-:Y:S01]  /*d1f0*/  STL [R1+0x9e0], R64 ;  /* 0x0009e04001007387 */ /* 0x000fe20000100800 */
[----:B------:R-:W-:-:S03]  /*d200*/  LEA.HI.X.SX32 R115, R32, R3, 0x1, P4 ;  /* 0x0000000320737211 */ /* 0x000fc600020f0eff */
[----:B------:R-:W-:Y:S01]  /*d210*/  STL [R1+0x9d4], R47 ;  /* 0x0009d42f01007387 */ /* 0x000fe20000100800 */
[-C--:B------:R-:W-:Y:S02]  /*d220*/  LEA R130, P0, R66, R165.reuse, 0x1 ;  /* 0x000000a542827211 */ /* 0x080fe400078008ff */
[-C--:B------:R-:W-:Y:S01]  /*d230*/  LEA R148, P3, R48, R165.reuse, 0x1 ;  /* 0x000000a530947211 */ /* 0x080fe200078608ff */
[----:B------:R-:W-:Y:S01]  /*d240*/  STL [R1+0x9dc], R65 ;  /* 0x0009dc4101007387 */ /* 0x000fe20000100800 */
[----:B------:R-:W-:Y:S01]  /*d250*/  IMAD R67, R67, UR41, RZ ;  /* 0x0000002943437c24 */ /* 0x000fe2000f8e02ff */
[----:B------:R-:W-:Y:S02]  /*d260*/  LEA R32, P4, R33, R165, 0x1 ;  /* 0x000000a521207211 */ /* 0x000fe400078808ff */
[----:B------:R-:W-:Y:S01]  /*d270*/  STL [R1+0x9e8], R80 ;  /* 0x0009e85001007387 */ /* 0x000fe20000100800 */
[----:B------:R-:W-:-:S03]  /*d280*/  IMAD R83, R83, UR42, RZ ;  /* 0x0000002a53537c24 */ /* 0x000fc6000f8e02ff */
[----:B------:R-:W-:Y:S01]  /*d290*/  STL [R1+0x9f0], R96 ;  /* 0x0009f06001007387 */ /* 0x000fe20000100800 */
[----:B------:R-:W-:-:S03]  /*d2a0*/  LEA.HI.X.SX32 R131, R66, R3, 0x1, P0 ;  /* 0x0000000342837211 */ /* 0x000fc600000f0eff */
[----:B------:R-:W-:Y:S01]  /*d2b0*/  STL [R1+0x9e4], R81 ;  /* 0x0009e45101007387 */ /* 0x000fe20000100800 */
[----:B------:R-:W-:-:S03]  /*d2c0*/  LEA.HI.X.SX32 R149, R48, R3, 0x1, P3 ;  /* 0x0000000330957211 */ /* 0x000fc600018f0eff */
[----:B------:R-:W-:Y:S01]  /*d2d0*/  STL [R1+0x9f8], R114 ;  /* 0x0009f87201007387 */ /* 0x000fe20000100800 */
[----:B------:R-:W-:Y:S01]  /*d2e0*/  LEA R48, P0, R49, R165, 0x1 ;  /* 0x000000a531307211 */ /* 0x000fe200078008ff */
[----:B------:R-:W-:Y:S02]  /*d2f0*/  IMAD R84, R84, UR43, RZ ;  /* 0x0000002b54547c24 */ /* 0x000fe4000f8e02ff */
[----:B------:R-:W-:Y:S01]  /*d300*/  STL [R1+0x9ec], R97 ;  /* 0x0009ec6101007387 */ /* 0x000fe20000100800 */
[----:B------:R-:W-:-:S03]  /*d310*/  LEA.HI.X.SX32 R33, R33, R3, 0x1, P4 ;  /* 0x0000000321217211 */ /* 0x000fc600020f0eff */
[----:B------:R-:W-:Y:S01]  /*d320*/  STL [R1+0x9f4], R115 ;  /* 0x0009f47301007387 */ /* 0x000fe20000100800 */
[-C--:B------:R-:W-:Y:S01]  /*d330*/  LEA R66, P3, R67, R165.reuse, 0x1 ;  /* 0x000000a543427211 */ /* 0x080fe200078608ff */
[----:B------:R-:W-:Y:S02]  /*d340*/  IMAD R50, R50, UR44, RZ ;  /* 0x0000002c32327c24 */ /* 0x000fe4000f8e02ff */
[----:B------:R-:W-:Y:S01]  /*d350*/  STL [R1+0xa00], R130 ;  /* 0x000a008201007387 */ /* 0x000fe20000100800 */
[----:B------:R-:W-:Y:S01]  /*d360*/  LEA R82, P4, R83, R165, 0x1 ;  /* 0x000000a553527211 */ /* 0x000fe200078808ff */
[----:B------:R-:W-:Y:S02]  /*d370*/  IMAD R34, R34, UR45, RZ ;  /* 0x0000002d22227c24 */ /* 0x000fe4000f8e02ff */
        /* <DEDUP_REMOVED lines=10> */
[-C--:B------:R-:W-:Y:S01]  /*d420*/  LEA R116, P3, R50, R165.reuse, 0x1 ;  /* 0x000000a532747211 */ /* 0x080fe200078608ff */
[----:B------:R-:W-:Y:S02]  /*d430*/  IMAD R35, R35, UR47, RZ ;  /* 0x0000002f23237c24 */ /* 0x000fe4000f8e02ff */
        /* <DEDUP_REMOVED lines=8> */
[----:B------:R-:W-:Y:S01]  /*d4c0*/  IMAD R69, R69, UR49, RZ ;  /* 0x0000003145457c24 */ /* 0x000fe2000f8e02ff */
[----:B------:R-:W-:Y:S02]  /*d4d0*/  LEA.HI.X.SX32 R133, R34, R3, 0x1, P4 ;  /* 0x0000000322857211 */ /* 0x000fe400020f0eff */
[----:B------:R-:W-:Y:S01]  /*d4e0*/  STL [R1+0xa1c], R67 ;  /* 0x000a1c4301007387 */ /* 0x000fe20000100800 */
[----:B------:R-:W-:-:S03]  /*d4f0*/  LEA R150, P0, R68, R165, 0x1 ;  /* 0x000000a544967211 */ /* 0x000fc600078008ff */
[----:B------:R-:W-:Y:S01]  /*d500*/  STL [R1+0xa24], R83 ;  /* 0x000a245301007387 */ /* 0x000fe20000100800 */
[-C--:B------:R-:W-:Y:S01]  /*d510*/  LEA R34, P3, R35, R165.reuse, 0x1 ;  /* 0x000000a523227211 */ /* 0x080fe200078608ff */
[----:B------:R-:W-:Y:S02]  /*d520*/  IMAD R85, R85, UR50, RZ ;  /* 0x0000003255557c24 */ /* 0x000fe4000f8e02ff */
[----:B------:R-:W-:Y:S01]  /*d530*/  STL [R1+0xa30], R98 ;  /* 0x000a306201007387 */ /* 0x000fe20000100800 */
[----:B------:R-:W-:Y:S01]  /*d540*/  IMAD R86, R86, UR51, RZ ;  /* 0x0000003356567c24 */ /* 0x000fe2000f8e02ff */
[----:B------:R-:W-:Y:S02]  /*d550*/  LEA R50, P4, R51, R165, 0x1 ;  /* 0x000000a533327211 */ /* 0x000fe400078808ff */
        /* <DEDUP_REMOVED lines=8> */
[----:B------:R-:W-:Y:S01]  /*d5e0*/  LEA.HI.X.SX32 R51, R51, R3, 0x1, P4 ;  /* 0x0000000333337211 */ /* 0x000fe200020f0eff */
[----:B------:R-:W-:Y:S02]  /*d5f0*/  IMAD R36, R36, UR54, RZ ;  /* 0x0000003624247c24 */ /* 0x000fe4000f8e02ff */
[----:B------:R-:W-:Y:S01]  /*d600*/  STL [R1+0xa3c], R133 ;  /* 0x000a3c8501007387 */ /* 0x000fe20000100800 */
[-C--:B------:R-:W-:Y:S01]  /*d610*/  LEA R84, P3, R85, R165.reuse, 0x1 ;  /* 0x000000a555547211 */ /* 0x080fe200078608ff */
[----:B------:R-:W-:Y:S01]  /*d620*/  IMAD R52, R52, UR53, RZ ;  /* 0x0000003534347c24 */ /* 0x000fe2000f8e02ff */
[----:B------:R-:W-:Y:S01]  /*d630*/  LEA R100, P4, R86, R165, 0x1 ;  /* 0x000000a556647211 */ /* 0x000fe200078808ff */
        /* <DEDUP_REMOVED lines=8> */
[----:B0-----:R-:W-:Y:S02]  /*d6c0*/  IMAD R37, R37, UR14, RZ ;  /* 0x0000000e25257c24 */ /* 0x001fe4000f8e02ff */
[----:B------:R-:W-:Y:S01]  /*d6d0*/  STL [R1+0xa4c], R35 ;  /* 0x000a4c2301007387 */ /* 0x000fe20000100800 */
[----:B------:R-:W-:-:S03]  /*d6e0*/  LEA R154, P4, R36, R165, 0x1 ;  /* 0x000000a5249a7211 */ /* 0x000fc600078808ff */
[----:B------:R-:W-:Y:S01]  /*d6f0*/  STL [R1+0xa54], R51 ;  /* 0x000a543301007387 */ /* 0x000fe20000100800 */
[----:B------:R-:W-:Y:S01]  /*d700*/  LEA R136, P3, R52, R165, 0x1 ;  /* 0x000000a534887211 */ /* 0x000fe200078608ff */
[----:B-1----:R-:W-:Y:S02]  /*d710*/  IMAD R53, R53, UR15, RZ ;  /* 0x0000000f35357c24 */ /* 0x002fe4000f8e02ff */
        /* <DEDUP_REMOVED lines=31> */
[----:B------:R-:W-:-:S03]  /*d910*/  LEA.HI.X.SX32 R87, R87, R3, 0x1, P0 ;  /* 0x0000000357577211 */ /* 0x000fc600000f0eff */
[----:B------:R-:W-:Y:S01]  /*d920*/  STL [R1+0xaa0], R70 ;  /* 0x000aa04601007387 */ /* 0x000fe20000100800 */
[----:B------:R-:W-:-:S03]  /*d930*/  LEA.HI.X.SX32 R103, R103, R3, 0x1, P3 ;  /* 0x0000000367677211 */ /* 0x000fc600018f0eff */
[----:B------:R-:W-:Y:S01]  /*d940*/  STL [R1+0xa94], R53 ;  /* 0x000a943501007387 */ /* 0x000fe20000100800 */
[----:B------:R-:W-:-:S03]  /*d950*/  VIADD R156, R24, 0x7f ;  /* 0x0000007f189c7836 */ /* 0x000fc60000000000 */
[----:B------:R-:W-:Y:S01]  /*d960*/  STL [R1+0xa9c], R71 ;  /* 0x000a9c4701007387 */ /* 0x000fe20000100800 */
[----:B------:R-:W-:-:S03]  /*d970*/  LEA.HI.X.SX32 R121, R121, R3, 0x1, P4 ;  /* 0x0000000379797211 */ /* 0x000fc600020f0eff */
[----:B------:R-:W-:Y:S01]  /*d980*/  STL [R1+0xaa4], R86 ;  /* 0x000aa45601007387 */ /* 0x000fe20000100800 */
[----:B------:R-:W-:-:S03]  /*d990*/  LEA.HI.X.SX32 R125, R125, R3, 0x1, P6 ;  /* 0x000000037d7d7211 */ /* 0x000fc600030f0eff */
[----:B------:R-:W-:Y:S01]  /*d9a0*/  STL [R1+0xaa8], R102 ;  /* 0x000aa86601007387 */ /* 0x000fe20000100800 */
[----:B------:R-:W-:-:S03]  /*d9b0*/  LEA.HI.X.SX32 R139, R139, R3, 0x1, P5 ;  /* 0x000000038b8b7211 */ /* 0x000fc600028f0eff */
[----:B------:R-:W-:Y:S01]  /*d9c0*/  STL [R1+0xaac], R120 ;  /* 0x000aac7801007387 */ /* 0x000fe20000100800 */
[----:B------:R-:W-:-:S03]  /*d9d0*/  ISETP.GT.AND P0, PT, R156, 0x7f, PT ;  /* 0x0000007f9c00780c */ /* 0x000fc60003f04270 */
[----:B------:R-:W-:Y:S04]  /*d9e0*/  STL [R1+0x8c8], R124 ;  /* 0x0008c87c01007387 */ /* 0x000fe80000100800 */
[----:B------:R-:W-:Y:S04]  /*d9f0*/  STL [R1+0xab0], R138 ;  /* 0x000ab08a01007387 */ /* 0x000fe80000100800 */
[----:B------:R-:W-:Y:S04]  /*da00*/  STL [R1+0x8b8], R87 ;  /* 0x0008b85701007387 */ /* 0x000fe80000100800 */
[----:B------:R-:W-:Y:S01]  /*da10*/  STL [R1+0x8bc], R103 ;  /* 0x0008bc6701007387 */ /* 0x000fe20000100800 */
[----:B------:R-:W-:-:S03]  /*da20*/  ISETP.LT.AND P0, PT, R2, R24, P0 ;  /* 0x000000180200720c */ /* 0x000fc60000701270 */
[----:B------:R-:W-:Y:S04]  /*da30*/  STL [R1+0x8c0], R121 ;  /* 0x0008c07901007387 */ /* 0x000fe80000100800 */
[----:B------:R-:W4:Y:S04]  /*da40*/  LDL.LU R156, [R1+0x1258] ;  /* 0x00125800019c7983 */ /* 0x000f280000300800 */
[----:B------:R-:W-:Y:S04]  /*da50*/  STL [R1+0x8b4], R125 ;  /* 0x0008b47d01007387 */ /* 0x000fe80000100800 */
[----:B------:R-:W-:Y:S04]  /*da60*/  STL [R1+0x8c4], R139 ;  /* 0x0008c48b01007387 */ /* 0x000fe80000100800 */
[----:B------:R-:W2:Y:S04]  /*da70*/  LDL.LU R24, [R1+0x1254] ;  /* 0x0012540001187983 */ /* 0x000ea80000300800 */
[----:B------:R-:W3:Y:S04]  /*da80*/  LDL.LU R2, [R1+0x1250] ;  /* 0x0012500001027983 */ /* 0x000ee80000300800 */
[----:B--2---:R0:W-:Y:S04]  /*da90*/  STS.U16 [R41+UR5+0x2b80], R24 ;  /* 0x002b801829007988 */ /* 0x0041e80008000405 */
[----:B----4-:R1:W-:Y:S04]  /*daa0*/  STS.U16 [R41+UR5+0xab80], R156 ;  /* 0x00ab809c29007988 */ /* 0x0103e80008000405 */
[----:B0-----:R-:W5:Y:S04]  /*dab0*/  LDL.LU R24, [R1+0x124c] ;  /* 0x00124c0001187983 */ /* 0x001f680000300800 */
[----:B-1----:R-:W2:Y:S02]  /*dac0*/  LDL.LU R156, [R1+0x1248] ;  /* 0x00124800019c7983 */ /* 0x002ea40000300800 */
[----:B--2---:R-:W-:-:S06]  /*dad0*/  PRMT R156, RZ, 0x7610, R156 ;  /* 0x00007610ff9c7816 */ /* 0x004fcc000000009c */
[----:B------:R0:W2:Y:S04]  /*dae0*/  @P0 LDG.E.U16 R156, desc[UR16][R124.64] ;  /* 0x000000107c9c0981 */ /* 0x0000a8000c1e1500 */
[----:B------:R-:W4:Y:S04]  /*daf0*/  LDL.LU.64 R124, [R1+0x1240] ;  /* 0x00124000017c7983 */ /* 0x000f280000300a00 */
[----:B----4-:R1:W-:Y:S04]  /*db00*/  STS.U16 [R41+UR5+0x2f80], R125 ;  /* 0x002f807d29007988 */ /* 0x0103e80008000405 */
[----:B-1----:R-:W0:Y:S04]  /*db10*/  LDL.LU R125, [R1+0x1238] ;  /* 0x00123800017d7983 */ /* 0x002e280000300800 */
[----:B------:R1:W-:Y:S01]  /*db20*/  STS.U16 [R41+UR5+0xaf80], R124 ;  /* 0x00af807c29007988 */ /* 0x0003e20008000405 */
[----:B0-----:R-:W-:-:S06]  /*db30*/  PRMT R125, RZ, 0x7610, R125 ;  /* 0x00007610ff7d7816 */ /* 0x001fcc000000007d */
[----:B------:R-:W4:Y:S04]  /*db40*/  @P0 LDG.E.U16 R125, desc[UR16][R20.64] ;  /* 0x00000010147d0981 */ /* 0x000f28000c1e1500 */
[----:B------:R-:W5:Y:S04]  /*db50*/  LDL.LU.64 R20, [R1+0x1230] ;  /* 0x0012300001147983 */ /* 0x000f680000300a00 */
[----:B-1----:R-:W2:Y:S01]  /*db60*/  LDL.LU R124, [R1+0x1228] ;  /* 0x00122800017c7983 */ /* 0x002ea20000300800 */
[----:B------:R-:W-:Y:S02]  /*db70*/  PRMT R165, RZ, 0x7610, R165 ;  /* 0x00007610ffa57816 */ /* 0x000fe400000000a5 */
[----:B------:R-:W-:Y:S01]  /*db80*/  PRMT R3, RZ, 0x7610, R3 ;  /* 0x00007610ff037816 */ /* 0x000fe20000000003 */
[----:B------:R0:W-:Y:S04]  /*db90*/  STS.U16 [R41+UR5+0x3380], R25 ;  /* 0x0033801929007988 */ /* 0x0001e80008000405 */
[----:B------:R-:W3:Y:S04]  /*dba0*/  @P0 LDG.E.U16 R165, desc[UR16][R26.64] ;  /* 0x000000101aa50981 */ /* 0x000ee8000c1e1500 */
[----:B------:R1:W-:Y:S04]  /*dbb0*/  STS.U16 [R41+UR5+0xb380], R40 ;  /* 0x00b3802829007988 */ /* 0x0003e80008000405 */
[----:B------:R-:W3:Y:S04]  /*dbc0*/  @P0 LDG.E.U16 R3, desc[UR16][R28.64] ;  /* 0x000000101c030981 */ /* 0x000ee8000c1e1500 */
[----:B------:R0:W-:Y:S01]  /*dbd0*/  STS.U16 [R41+UR5+0x3780], R157 ;  /* 0x0037809d29007988 */ /* 0x0001e20008000405 */
[----:B--2---:R-:W-:-:S06]  /*dbe0*/  PRMT R124, RZ, 0x7610, R124 ;  /* 0x00007610ff7c7816 */ /* 0x004fcc000000007c */
[----:B------:R-:W2:Y:S04]  /*dbf0*/  @P0 LDG.E.U16 R124, desc[UR16][R22.64] ;  /* 0x00000010167c0981 */ /* 0x000ea8000c1e1500 */
[----:B------:R-:W5:Y:S04]  /*dc00*/  LDL.LU.64 R22, [R1+0x1220] ;  /* 0x0012200001167983 */ /* 0x000f680000300a00 */
[----:B0-----:R-:W5:Y:S04]  /*dc10*/  LDL.LU R25, [R1+0x1218] ;  /* 0x0012180001197983 */ /* 0x001f680000300800 */
[----:B------:R-:W5:Y:S04]  /*dc20*/  LDL.LU.64 R26, [R1+0x1210] ;  /* 0x00121000011a7983 */ /* 0x000f680000300a00 */
[----:B-1----:R-:W5:Y:S04]  /*dc30*/  LDL.LU R40, [R1+0x1208] ;  /* 0x0012080001287983 */ /* 0x002f680000300800 */
[----:B------:R-:W5:Y:S04]  /*dc40*/  LDL.LU.64 R28, [R1+0x1200] ;  /* 0x00120000011c7983 */ /* 0x000f680000300a00 */
[----:B------:R-:W2:Y:S04]  /*dc50*/  LDL.LU R157, [R1+0x11f8] ;  /* 0x0011f800019d7983 */ /* 0x000ea80000300800 */
[----:B------:R0:W-:Y:S01]  /*dc60*/  STS.U16 [R41+UR5+0xb780], R54 ;  /* 0x00b7803629007988 */ /* 0x0001e20008000405 */
[----:B--2---:R-:W-:-:S06]  /*dc70*/  PRMT R157, RZ, 0x7610, R157 ;  /* 0x00007610ff9d7816 */ /* 0x004fcc000000009d */
[----:B------:R-:W2:Y:S04]  /*dc80*/  @P0 LDG.E.U16 R157, desc[UR16][R30.64] ;  /* 0x000000101e9d0981 */ /* 0x000ea8000c1e1500 */
[----:B------:R-:W5:Y:S04]  /*dc90*/  LDL.LU.64 R30, [R1+0x11f0] ;  /* 0x0011f000011e7983 */ /* 0x000f680000300a00 */
[----:B0-----:R-:W2:Y:S04]  /*dca0*/  LDL.LU R54, [R1+0x11e8] ;  /* 0x0011e80001367983 */ /* 0x001ea80000300800 */
        /* <DEDUP_REMOVED lines=15> */
[----:B---3--:R0:W-:Y:S01]  /*dda0*/  STS.U16 [R41+UR5+0xbf80], R92 ;  /* 0x00bf805c29007988 */ /* 0x0081e20008000405 */
[----:B--2---:R-:W-:-:S06]  /*ddb0*/  PRMT R93, RZ, 0x7610, R93 ;  /* 0x00007610ff5d7816 */ /* 0x004fcc000000005d */
[----:B------:R-:W2:Y:S04]  /*ddc0*/  @P0 LDG.E.U16 R93, desc[UR16][R38.64] ;  /* 0x00000010265d0981 */ /* 0x000ea8000c1e1500 */
[----:B------:R-:W5:Y:S04]  /*ddd0*/  LDL.LU.64 R38, [R1+0x11b0] ;  /* 0x0011b00001267983 */ /* 0x000f680000300a00 */
[----:B0-----:R-:W5:Y:S04]  /*dde0*/  LDL.LU R41, [R1+0x11ac] ;  /* 0x0011ac0001297983 */ /* 0x001f680000300800 */
[----:B------:R-:W3:Y:S04]  /*ddf0*/  LDL.LU R92, [R1+0x11a8] ;  /* 0x0011a800015c7983 */ /* 0x000ee80000300800 */
[----:B----4-:R0:W-:Y:S01]  /*de00*/  STS.U16 [R2+UR5+0x20000], R125 ;  /* 0x0200007d02007988 */ /* 0x0101e20008000405 */
[----:B---3--:R-:W-:-:S06]  /*de10*/  PRMT R92, RZ, 0x7610, R92 ;  /* 0x00007610ff5c7816 */ /* 0x008fcc000000005c */
[----:B------:R-:W3:Y:S04]  /*de20*/  @P0 LDG.E.U16 R92, desc[UR16][R42.64] ;  /* 0x000000102a5c0981 */ /* 0x000ee8000c1e1500 */
[----:B------:R-:W5:Y:S04]  /*de30*/  LDL.LU.64 R42, [R1+0x11a0] ;  /* 0x0011a000012a7983 */ /* 0x000f680000300a00 */
[----:B0-----:R-:W4:Y:S04]  /*de40*/  LDL.LU R125, [R1+0x1198] ;  /* 0x00119800017d7983 */ /* 0x001f280000300800 */
[----:B------:R0:W-:Y:S01]  /*de50*/  STS.U16 [R2+UR5+0x20400], R124 ;  /* 0x0204007c02007988 */ /* 0x0001e20008000405 */
[----:B----4-:R-:W-:-:S06]  /*de60*/  PRMT R125, RZ, 0x7610, R125 ;  /* 0x00007610ff7d7816 */ /* 0x010fcc000000007d */
[----:B------:R-:W4:Y:S04]  /*de70*/  @P0 LDG.E.U16 R125, desc[UR16][R44.64] ;  /* 0x000000102c7d0981 */ /* 0x000f28000c1e1500 */
[----:B------:R-:W5:Y:S04]  /*de80*/  LDL.LU.64 R44, [R1+0x1190] ;  /* 0x00119000012c7983 */ /* 0x000f680000300a00 */
[----:B0-----:R-:W2:Y:S02]  /*de90*/  LDL.LU R124, [R1+0x1188] ;  /* 0x00118800017c7983 */ /* 0x001ea40000300800 */
[----:B--2---:R-:W-:-:S06]  /*dea0*/  PRMT R124, RZ, 0x7610, R124 ;  /* 0x00007610ff7c7816 */ /* 0x004fcc000000007c */
[----:B------:R0:W2:Y:S04]  /*deb0*/  @P0 LDG.E.U16 R124, desc[UR16][R152.64] ;  /* 0x00000010987c0981 */ /* 0x0000a8000c1e1500 */
[----:B------:R-:W0:Y:S04]  /*dec0*/  LDL.LU.64 R152, [R1+0x1180] ;  /* 0x0011800001987983 */ /* 0x000e280000300a00 */
[----:B------:R1:W-:Y:S01]  /*ded0*/  STS.U16 [R2+UR5+0x21000], R157 ;  /* 0x0210009d02007988 */ /* 0x0003e20008000405 */
[----:B0-----:R-:W-:Y:S02]  /*dee0*/  PRMT R153, RZ, 0x7610, R153 ;  /* 0x00007610ff997816 */ /* 0x001fe40000000099 */
[----:B------:R-:W-:-:S04]  /*def0*/  PRMT R152, RZ, 0x7610, R152 ;  /* 0x00007610ff987816 */ /* 0x000fc80000000098 */
[----:B------:R-:W2:Y:S04]  /*df00*/  @P0 LDG.E.U16 R153, desc[UR16][R46.64] ;  /* 0x000000102e990981 */ /* 0x000ea8000c1e1500 */
[----:B------:R-:W2:Y:S04]  /*df10*/  @P0 LDG.E.U16 R152, desc[UR16][R48.64] ;  /* 0x0000001030980981 */ /* 0x000ea8000c1e1500 */
[----:B------:R-:W5:Y:S04]  /*df20*/  LDL.LU.64 R46, [R1+0x1178] ;  /* 0x00117800012e7983 */ /* 0x000f680000300a00 */
[----:B------:R-:W5:Y:S04]  /*df30*/  LDL.LU.64 R48, [R1+0x1170] ;  /* 0x0011700001307983 */ /* 0x000f680000300a00 */
[----:B-1----:R-:W2:Y:S04]  /*df40*/  LDL.LU R157, [R1+0x1168] ;  /* 0x00116800019d7983 */ /* 0x002ea80000300800 */
[----:B------:R0:W-:Y:S04]  /*df50*/  STS.U16 [R2+UR5+0x20800], R165 ;  /* 0x020800a502007988 */ /* 0x0001e80008000405 */
[----:B------:R1:W-:Y:S01]  /*df60*/  STS.U16 [R2+UR5+0x20c00], R3 ;  /* 0x020c000302007988 */ /* 0x0003e20008000405 */
[----:B0-----:R-:W-:-:S03]  /*df70*/  PRMT R165, RZ, 0x7610, R165 ;  /* 0x00007610ffa57816 */ /* 0x001fc600000000a5 */
[----:B------:R0:W-:Y:S01]  /*df80*/  STS.U16 [R2+UR5+0x21c00], R164 ;  /* 0x021c00a402007988 */ /* 0x0001e20008000405 */
[----:B-1----:R-:W-:-:S03]  /*df90*/  PRMT R3, RZ, 0x7610, R3 ;  /* 0x00007610ff037816 */ /* 0x002fc60000000003 */
[----:B------:R1:W-:Y:S04]  /*dfa0*/  STS.U16 [R2+UR5+0x21400], R54 ;  /* 0x0214003602007988 */ /* 0x0003e80008000405 */
[----:B------:R-:W3:Y:S01]  /*dfb0*/  @P0 LDG.E.U16 R165, desc[UR16][R52.64] ;  /* 0x0000001034a50981 */ /* 0x000ee2000c1e1500 */
[----:B0-----:R-:W-:-:S03]  /*dfc0*/  LOP3.LUT R164, R2, 0x10, RZ, 0x3c, !PT ;  /* 0x0000001002a47812 */ /* 0x001fc600078e3cff */
[----:B------:R0:W-:Y:S04]  /*dfd0*/  STS.U16 [R2+UR5+0x21800], R55 ;  /* 0x0218003702007988 */ /* 0x0001e80008000405 */
[----:B------:R-:W3:Y:S04]  /*dfe0*/  @P0 LDG.E.U16 R3, desc[UR16][R56.64] ;  /* 0x0000001038030981 */ /* 0x000ee8000c1e1500 */
[----:B------:R0:W-:Y:S01]  /*dff0*/  STS.U16 [R164+UR5+0x20080], R93 ;  /* 0x0200805da4007988 */ /* 0x0001e20008000405 */
[----:B--2---:R-:W-:-:S06]  /*e000*/  PRMT R157, RZ, 0x7610, R157 ;  /* 0x00007610ff9d7816 */ /* 0x004fcc000000009d */
[----:B------:R-:W2:Y:S04]  /*e010*/  @P0 LDG.E.U16 R157, desc[UR16][R50.64] ;  /* 0x00000010329d0981 */ /* 0x000ea8000c1e1500 */
[----:B------:R-:W5:Y:S04]  /*e020*/  LDL.LU.64 R50, [R1+0x1160] ;  /* 0x0011600001327983 */ /* 0x000f680000300a00 */
[----:B-1----:R-:W5:Y:S04]  /*e030*/  LDL.LU R54, [R1+0x1158] ;  /* 0x0011580001367983 */ /* 0x002f680000300800 */
[----:B------:R-:W5:Y:S04]  /*e040*/  LDL.LU.64 R52, [R1+0x1150] ;  /* 0x0011500001347983 */ /* 0x000f680000300a00 */
[----:B0-----:R-:W5:Y:S04]  /*e050*/  LDL.LU R55, [R1+0x1148] ;  /* 0x0011480001377983 */ /* 0x001f680000300800 */
[----:B------:R-:W5:Y:S04]  /*e060*/  LDL.LU.64 R56, [R1+0x1140] ;  /* 0x0011400001387983 */ /* 0x000f680000300a00 */
[----:B------:R-:W2:Y:S04]  /*e070*/  LDL.LU R93, [R1+0x1138] ;  /* 0x00113800015d7983 */ /* 0x000ea80000300800 */
[----:B---3--:R0:W-:Y:S01]  /*e080*/  STS.U16 [R164+UR5+0x20480], R92 ;  /* 0x0204805ca4007988 */ /* 0x0081e20008000405 */
[----:B--2---:R-:W-:-:S06]  /*e090*/  PRMT R93, RZ, 0x7610, R93 ;  /* 0x00007610ff5d7816 */ /* 0x004fcc000000005d */
[----:B------:R-:W2:Y:S04]  /*e0a0*/  @P0 LDG.E.U16 R93, desc[UR16][R58.64] ;  /* 0x000000103a5d0981 */ /* 0x000ea8000c1e1500 */
[----:B------:R-:W5:Y:S04]  /*e0b0*/  LDL.LU.64 R58, [R1+0x1130] ;  /* 0x00113000013a7983 */ /* 0x000f680000300a00 */
[----:B0-----:R-:W3:Y:S04]  /*e0c0*/  LDL.LU R92, [R1+0x1128] ;  /* 0x00112800015c7983 */ /* 0x001ee80000300800 */
        /* <DEDUP_REMOVED lines=25> */
[----:B------:R0:W-:Y:S02]  /*e260*/  STS.U16 [R164+UR5+0x21c80], R165 ;  /* 0x021c80a5a4007988 */ /* 0x0001e40008000405 */
[----:B0-----:R-:W-:-:S02]  /*e270*/  LOP3.LUT R164, R2, 0x20, RZ, 0x3c, !PT ;  /* 0x0000002002a47812 */ /* 0x001fc400078e3cff */
[----:B------:R-:W-:-:S03]  /*e280*/  PRMT R165, RZ, 0x7610, R165 ;  /* 0x00007610ffa57816 */ /* 0x000fc600000000a5 */
[----:B------:R0:W-:Y:S04]  /*e290*/  STS.U16 [R164+UR5+0x20100], R3 ;  /* 0x02010003a4007988 */ /* 0x0001e80008000405 */
[----:B------:R-:W4:Y:S01]  /*e2a0*/  @P0 LDG.E.U16 R165, desc[UR16][R72.64] ;  /* 0x0000001048a50981 */ /* 0x000f22000c1e1500 */
[----:B0-----:R-:W-:-:S03]  /*e2b0*/  PRMT R3, RZ, 0x7610, R3 ;  /* 0x00007610ff037816 */ /* 0x001fc60000000003 */
[----:B------:R0:W-:Y:S04]  /*e2c0*/  STS.U16 [R164+UR5+0x20500], R93 ;  /* 0x0205005da4007988 */ /* 0x0001e80008000405 */
[----:B---3--:R1:W-:Y:S04]  /*e2d0*/  STS.U16 [R164+UR5+0x20900], R92 ;  /* 0x0209005ca4007988 */ /* 0x0083e80008000405 */
[----:B------:R-:W3:Y:S01]  /*e2e0*/  @P0 LDG.E.U16 R3, desc[UR16][R74.64] ;  /* 0x000000104a030981 */ /* 0x000ee2000c1e1500 */
[----:B--2---:R-:W-:-:S06]  /*e2f0*/  PRMT R157, RZ, 0x7610, R157 ;  /* 0x00007610ff9d7816 */ /* 0x004fcc000000009d */
[----:B------:R-:W2:Y:S04]  /*e300*/  @P0 LDG.E.U16 R157, desc[UR16][R70.64] ;  /* 0x00000010469d0981 */ /* 0x000ea8000c1e1500 */
[----:B------:R-:W5:Y:S04]  /*e310*/  LDL.LU.64 R70, [R1+0x10d0] ;  /* 0x0010d00001467983 */ /* 0x000f680000300a00 */
[----:B------:R-:W5:Y:S04]  /*e320*/  LDL.LU.64 R72, [R1+0x10c8] ;  /* 0x0010c80001487983 */ /* 0x000f680000300a00 */
[----:B0-----:R-:W2:Y:S04]  /*e330*/  LDL.LU R93, [R1+0x10c0] ;  /* 0x0010c000015d7983 */ /* 0x001ea80000300800 */
[----:B------:R-:W5:Y:S04]  /*e340*/  LDL.LU.64 R74, [R1+0x10b8] ;  /* 0x0010b800014a7983 */ /* 0x000f680000300a00 */
[----:B-1----:R-:W2:Y:S04]  /*e350*/  LDL.LU R92, [R1+0x10b0] ;  /* 0x0010b000015c7983 */ /* 0x002ea80000300800 */
[----:B----4-:R0:W-:Y:S01]  /*e360*/  STS.U16 [R164+UR5+0x20d00], R125 ;  /* 0x020d007da4007988 */ /* 0x0101e20008000405 */
[----:B--2---:R-:W-:-:S06]  /*e370*/  PRMT R92, RZ, 0x7610, R92 ;  /* 0x00007610ff5c7816 */ /* 0x004fcc000000005c */
[----:B------:R-:W2:Y:S04]  /*e380*/  @P0 LDG.E.U16 R92, desc[UR16][R76.64] ;  /* 0x000000104c5c0981 */ /* 0x000ea8000c1e1500 */
[----:B------:R-:W5:Y:S04]  /*e390*/  LDL.LU.64 R76, [R1+0x10a8] ;  /* 0x0010a800014c7983 */ /* 0x000f680000300a00 */
[----:B0-----:R-:W4:Y:S01]  /*e3a0*/  LDL.LU R125, [R1+0x10a0] ;  /* 0x0010a000017d7983 */ /* 0x001f220000300800 */
[----:B------:R-:W-:-:S03]  /*e3b0*/  PRMT R93, RZ, 0x7610, R93 ;  /* 0x00007610ff5d7816 */ /* 0x000fc6000000005d */
[----:B------:R0:W-:Y:S04]  /*e3c0*/  STS.U16 [R164+UR5+0x21100], R124 ;  /* 0x0211007ca4007988 */ /* 0x0001e80008000405 */
[----:B------:R-:W2:Y:S04]  /*e3d0*/  @P0 LDG.E.U16 R93, desc[UR16][R78.64] ;  /* 0x000000104e5d0981 */ /* 0x000ea8000c1e1500 */
[----:B------:R1:W-:Y:S04]  /*e3e0*/  STS.U16 [R164+UR5+0x21500], R153 ;  /* 0x02150099a4007988 */ /* 0x0003e80008000405 */
[----:B------:R-:W5:Y:S04]  /*e3f0*/  LDL.LU.64 R78, [R1+0x1098] ;  /* 0x00109800014e7983 */ /* 0x000f680000300a00 */
[----:B0-----:R-:W2:Y:S01]  /*e400*/  LDL.LU R124, [R1+0x1090] ;  /* 0x00109000017c7983 */ /* 0x001ea20000300800 */
[----:B----4-:R-:W-:-:S06]  /*e410*/  PRMT R125, RZ, 0x7610, R125 ;  /* 0x00007610ff7d7816 */ /* 0x010fcc000000007d */
[----:B------:R-:W4:Y:S04]  /*e420*/  @P0 LDG.E.U16 R125, desc[UR16][R80.64] ;  /* 0x00000010507d0981 */ /* 0x000f28000c1e1500 */
[----:B------:R-:W5:Y:S04]  /*e430*/  LDL.LU.64 R80, [R1+0x1088] ;  /* 0x0010880001507983 */ /* 0x000f680000300a00 */
[----:B-1----:R-:W3:Y:S01]  /*e440*/  LDL.LU R153, [R1+0x1080] ;  /* 0x0010800001997983 */ /* 0x002ee20000300800 */
[----:B--2---:R-:W-:-:S03]  /*e450*/  PRMT R124, RZ, 0x7610, R124 ;  /* 0x00007610ff7c7816 */ /* 0x004fc6000000007c */
[----:B------:R0:W-:Y:S04]  /*e460*/  STS.U16 [R164+UR5+0x21900], R152 ;  /* 0x02190098a4007988 */ /* 0x0001e80008000405 */
[----:B------:R-:W2:Y:S04]  /*e470*/  @P0 LDG.E.U16 R124, desc[UR16][R82.64] ;  /* 0x00000010527c0981 */ /* 0x000ea8000c1e1500 */
[----:B------:R1:W-:Y:S04]  /*e480*/  STS.U16 [R164+UR5+0x21d00], R157 ;  /* 0x021d009da4007988 */ /* 0x0003e80008000405 */
[----:B------:R-:W5:Y:S04]  /*e490*/  LDL.LU.64 R82, [R1+0x1078] ;  /* 0x0010780001527983 */ /* 0x000f680000300a00 */
[----:B0-----:R-:W2:Y:S01]  /*e4a0*/  LDL.LU R152, [R1+0x1070] ;  /* 0x0010700001987983 */ /* 0x001ea20000300800 */
[----:B---3--:R-:W-:-:S06]  /*e4b0*/  PRMT R153, RZ, 0x7610, R153 ;  /* 0x00007610ff997816 */ /* 0x008fcc0000000099 */
[----:B------:R-:W3:Y:S04]  /*e4c0*/  @P0 LDG.E.U16 R153, desc[UR16][R84.64] ;  /* 0x0000001054990981 */ /* 0x000ee8000c1e1500 */
[----:B------:R-:W5:Y:S04]  /*e4d0*/  LDL.LU.64 R84, [R1+0x1068] ;  /* 0x0010680001547983 */ /* 0x000f680000300a00 */
[----:B-1----:R-:W3:Y:S01]  /*e4e0*/  LDL.LU R164, [R1+0x1060] ;  /* 0x0010600001a47983 */ /* 0x002ee20000300800 */
[----:B------:R-:W-:Y:S02]  /*e4f0*/  LOP3.LUT R157, R2, 0x30, RZ, 0x3c, !PT ;  /* 0x00000030029d7812 */ /* 0x000fe400078e3cff */
[----:B--2---:R-:W-:-:S03]  /*e500*/  PRMT R152, RZ, 0x7610, R152 ;  /* 0x00007610ff987816 */ /* 0x004fc60000000098 */
[----:B------:R0:W-:Y:S04]  /*e510*/  STS.U16 [R157+UR5+0x20180], R165 ;  /* 0x020180a59d007988 */ /* 0x0001e80008000405 */
[----:B------:R1:W-:Y:S04]  /*e520*/  STS.U16 [R157+UR5+0x20580], R3 ;  /* 0x020580039d007988 */ /* 0x0003e80008000405 */
[----:B------:R-:W2:Y:S01]  /*e530*/  @P0 LDG.E.U16 R152, desc[UR16][R86.64] ;  /* 0x0000001056980981 */ /* 0x000ea2000c1e1500 */
[----:B0-----:R-:W-:Y:S02]  /*e540*/  PRMT R165, RZ, 0x7610, R165 ;  /* 0x00007610ffa57816 */ /* 0x001fe400000000a5 */
[----:B-1----:R-:W-:Y:S01]  /*e550*/  PRMT R3, RZ, 0x7610, R3 ;  /* 0x00007610ff037816 */ /* 0x002fe20000000003 */
[----:B------:R0:W-:Y:S04]  /*e560*/  STS.U16 [R157+UR5+0x20980], R92 ;  /* 0x0209805c9d007988 */ /* 0x0001e80008000405 */
[----:B------:R-:W5:Y:S04]  /*e570*/  LDL.LU.64 R86, [R1+0x1058] ;  /* 0x0010580001567983 */ /* 0x000f680000300a00 */
[----:B------:R-:W2:Y:S04]  /*e580*/  @P0 LDG.E.U16 R165, desc[UR16][R90.64] ;  /* 0x000000105aa50981 */ /* 0x000ea8000c1e1500 */
[----:B------:R1:W-:Y:S04]  /*e590*/  STS.U16 [R157+UR5+0x20d80], R93 ;  /* 0x020d805d9d007988 */ /* 0x0003e80008000405 */
[----:B------:R0:W2:Y:S01]  /*e5a0*/  @P0 LDG.E.U16 R3, desc[UR16][R106.64] ;  /* 0x000000106a030981 */ /* 0x0000a2000c1e1500 */
[----:B---3--:R-:W-:-:S06]  /*e5b0*/  PRMT R164, RZ, 0x7610, R164 ;  /* 0x00007610ffa47816 */ /* 0x008fcc00000000a4 */
[----:B------:R-:W3:Y:S04]  /*e5c0*/  @P0 LDG.E.U16 R164, desc[UR16][R88.64] ;  /* 0x0000001058a40981 */ /* 0x000ee8000c1e1500 */
[----:B------:R-:W5:Y:S04]  /*e5d0*/  LDL.LU.64 R88, [R1+0x1050] ;  /* 0x0010500001587983 */ /* 0x000f680000300a00 */
[----:B0-----:R-:W5:Y:S04]  /*e5e0*/  LDL.LU R92, [R1+0x1048] ;  /* 0x00104800015c7983 */ /* 0x001f680000300800 */
[----:B------:R-:W5:Y:S04]  /*e5f0*/  LDL.LU.64 R90, [R1+0x1040] ;  /* 0x00104000015a7983 */ /* 0x000f680000300a00 */
[----:B-1----:R-:W5:Y:S04]  /*e600*/  LDL.LU R93, [R1+0x1038] ;  /* 0x00103800015d7983 */ /* 0x002f680000300800 */
[----:B------:R-:W2:Y:S04]  /*e610*/  LDL.LU.64 R106, [R1+0x1030] ;  /* 0x00103000016a7983 */ /* 0x000ea80000300a00 */
[----:B----4-:R0:W-:Y:S04]  /*e620*/  STS.U16 [R157+UR5+0x21180], R125 ;  /* 0x0211807d9d007988 */ /* 0x0101e80008000405 */
[----:B------:R1:W-:Y:S04]  /*e630*/  STS.U16 [R157+UR5+0x21580], R124 ;  /* 0x0215807c9d007988 */ /* 0x0003e80008000405 */
[----:B0-----:R-:W4:Y:S01]  /*e640*/  LDL.LU R125, [R1+0x1028] ;  /* 0x00102800017d7983 */ /* 0x001f220000300800 */
[----:B--2---:R-:W-:-:S06]  /*e650*/  PRMT R107, RZ, 0x7610, R107 ;  /* 0x00007610ff6b7816 */ /* 0x004fcc000000006b */
[----:B------:R-:W2:Y:S04]  /*e660*/  @P0 LDG.E.U16 R107, desc[UR16][R94.64] ;  /* 0x000000105e6b0981 */ /* 0x000ea8000c1e1500 */
[----:B------:R-:W5:Y:S04]  /*e670*/  LDL.LU.64 R94, [R1+0x1020] ;  /* 0x00102000015e7983 */ /* 0x000f680000300a00 */
[----:B-1----:R-:W2:Y:S01]  /*e680*/  LDL.LU R124, [R1+0x1018] ;  /* 0x00101800017c7983 */ /* 0x002ea20000300800 */
[----:B----4-:R-:W-:-:S03]  /*e690*/  PRMT R125, RZ, 0x7610, R125 ;  /* 0x00007610ff7d7816 */ /* 0x010fc6000000007d */
[----:B------:R-:W-:Y:S04]  /*e6a0*/  STS.U16 [R157+UR5+0x21980], R153 ;  /* 0x021980999d007988 */ /* 0x000fe80008000405 */
[----:B------:R0:W-:Y:S04]  /*e6b0*/  STS.U16 [R157+UR5+0x21d80], R152 ;  /* 0x021d80989d007988 */ /* 0x0001e80008000405 */
[----:B------:R-:W4:Y:S01]  /*e6c0*/  @P0 LDG.E.U16 R125, desc[UR16][R96.64] ;  /* 0x00000010607d0981 */ /* 0x000f22000c1e1500 */
[----:B0-----:R-:W-:-:S03]  /*e6d0*/  LOP3.LUT R152, R2, 0x40, RZ, 0x3c, !PT ;  /* 0x0000004002987812 */ /* 0x001fc600078e3cff */
[----:B------:R-:W5:Y:S04]  /*e6e0*/  LDL.LU.64 R96, [R1+0x1010] ;  /* 0x0010100001607983 */ /* 0x000f680000300a00 */
[----:B------:R-:W4:Y:S04]  /*e6f0*/  LDL.LU R153, [R1+0x1008] ;  /* 0x0010080001997983 */ /* 0x000f280000300800 */
[----:B---3--:R0:W-:Y:S01]  /*e700*/  STS.U16 [R152+UR5+0x20200], R164 ;  /* 0x020200a498007988 */ /* 0x0081e20008000405 */
[----:B--2---:R-:W-:-:S06]  /*e710*/  PRMT R124, RZ, 0x7610, R124 ;  /* 0x00007610ff7c7816 */ /* 0x004fcc000000007c */
[----:B------:R-:W2:Y:S04]  /*e720*/  @P0 LDG.E.U16 R124, desc[UR16][R98.64] ;  /* 0x00000010627c0981 */ /* 0x000ea8000c1e1500 */
[----:B------:R-:W5:Y:S04]  /*e730*/  LDL.LU.64 R98, [R1+0x1000] ;  /* 0x0010000001627983 */ /* 0x000f680000300a00 */
[----:B------:R-:W3:Y:S04]  /*e740*/  LDL.LU R157, [R1+0xffc] ;  /* 0x000ffc00019d7983 */ /* 0x000ee80000300800 */
[----:B0-----:R-:W3:Y:S01]  /*e750*/  LDL.LU R164, [R1+0xff8] ;  /* 0x000ff80001a47983 */ /* 0x001ee20000300800 */
[----:B----4-:R-:W-:-:S03]  /*e760*/  PRMT R153, RZ, 0x7610, R153 ;  /* 0x00007610ff997816 */ /* 0x010fc60000000099 */
[----:B------:R0:W-:Y:S04]  /*e770*/  STS.U16 [R152+UR5+0x20600], R165 ;  /* 0x020600a598007988 */ /* 0x0001e80008000405 */
[----:B------:R1:W-:Y:S04]  /*e780*/  STS.U16 [R152+UR5+0x20a00], R3 ;  /* 0x020a000398007988 */ /* 0x0003e80008000405 */
[----:B------:R-:W4:Y:S01]  /*e790*/  @P0 LDG.E.U16 R153, desc[UR16][R100.64] ;  /* 0x0000001064990981 */ /* 0x000f22000c1e1500 */
[----:B0-----:R-:W-:Y:S02]  /*e7a0*/  PRMT R165, RZ, 0x7610, R165 ;  /* 0x00007610ffa57816 */ /* 0x001fe400000000a5 */
[----:B-1----:R-:W-:Y:S01]  /*e7b0*/  PRMT R3, RZ, 0x7610, R3 ;  /* 0x00007610ff037816 */ /* 0x002fe20000000003 */
[----:B------:R0:W-:Y:S04]  /*e7c0*/  STS.U16 [R152+UR5+0x20e00], R107 ;  /* 0x020e006b98007988 */ /* 0x0001e80008000405 */
[----:B------:R-:W5:Y:S04]  /*e7d0*/  LDL.LU.64 R100, [R1+0xff0] ;  /* 0x000ff00001647983 */ /* 0x000f680000300a00 */
[----:B------:R-:W4:Y:S04]  /*e7e0*/  @P0 LDG.E.U16 R165, desc[UR16][R108.64] ;  /* 0x000000106ca50981 */ /* 0x000f28000c1e1500 */
[----:B------:R1:W-:Y:S04]  /*e7f0*/  STS.U16 [R152+UR5+0x21200], R125 ;  /* 0x0212007d98007988 */ /* 0x0003e80008000405 */
[----:B------:R-:W4:Y:S04]  /*e800*/  @P0 LDG.E.U16 R3, desc[UR16][R110.64] ;  /* 0x000000106e030981 */ /* 0x000f28000c1e1500 */
[----:B--2---:R2:W-:Y:S01]  /*e810*/  STS.U16 [R152+UR5+0x21600], R124 ;  /* 0x0216007c98007988 */ /* 0x0045e20008000405 */
[----:B---3--:R-:W-:-:S02]  /*e820*/  PRMT R157, RZ, 0x7610, R157 ;  /* 0x00007610ff9d7816 */ /* 0x008fc4000000009d */
[----:B------:R-:W-:-:S04]  /*e830*/  PRMT R164, RZ, 0x7610, R164 ;  /* 0x00007610ffa47816 */ /* 0x000fc800000000a4 */
[----:B------:R-:W3:Y:S04]  /*e840*/  @P0 LDG.E.U16 R157, desc[UR16][R102.64] ;  /* 0x00000010669d0981 */ /* 0x000ee8000c1e1500 */
[----:B------:R-:W3:Y:S04]  /*e850*/  @P0 LDG.E.U16 R164, desc[UR16][R104.64] ;  /* 0x0000001068a40981 */ /* 0x000ee8000c1e1500 */
[----:B------:R-:W5:Y:S04]  /*e860*/  LDL.LU.64 R102, [R1+0xfe8] ;  /* 0x000fe80001667983 */ /* 0x000f680000300a00 */
[----:B------:R-:W5:Y:S04]  /*e870*/  LDL.LU.64 R104, [R1+0xfe0] ;  /* 0x000fe00001687983 */ /* 0x000f680000300a00 */
[----:B0-----:R-:W5:Y:S04]  /*e880*/  LDL.LU R107, [R1+0xfd8] ;  /* 0x000fd800016b7983 */ /* 0x001f680000300800 */
[----:B------:R-:W5:Y:S04]  /*e890*/  LDL.LU.64 R108, [R1+0xfd0] ;  /* 0x000fd000016c7983 */ /* 0x000f680000300a00 */
[----:B-1----:R-:W3:Y:S04]  /*e8a0*/  LDL.LU R125, [R1+0xfc8] ;  /* 0x000fc800017d7983 */ /* 0x002ee80000300800 */
[----:B------:R-:W5:Y:S04]  /*e8b0*/  LDL.LU.64 R110, [R1+0xfc0] ;  /* 0x000fc000016e7983 */ /* 0x000f680000300a00 */
[----:B--2---:R-:W2:Y:S04]  /*e8c0*/  LDL.LU R124, [R1+0xfb8] ;  /* 0x000fb800017c7983 */ /* 0x004ea80000300800 */
[----:B----4-:R0:W-:Y:S01]  /*e8d0*/  STS.U16 [R152+UR5+0x21a00], R153 ;  /* 0x021a009998007988 */ /* 0x0101e20008000405 */
[----:B--2---:R-:W-:-:S06]  /*e8e0*/  PRMT R124, RZ, 0x7610, R124 ;  /* 0x00007610ff7c7816 */ /* 0x004fcc000000007c */
[----:B------:R-:W2:Y:S04]  /*e8f0*/  @P0 LDG.E.U16 R124, desc[UR16][R112.64] ;  /* 0x00000010707c0981 */ /* 0x000ea8000c1e1500 */
[----:B------:R-:W5:Y:S04]  /*e900*/  LDL.LU.64 R112, [R1+0xfb0] ;  /* 0x000fb00001707983 */ /* 0x000f680000300a00 */
[----:B0-----:R-:W4:Y:S01]  /*e910*/  LDL.LU R153, [R1+0xfa8] ;  /* 0x000fa80001997983 */ /* 0x001f220000300800 */
[----:B---3--:R-:W-:-:S03]  /*e920*/  PRMT R125, RZ, 0x7610, R125 ;  /* 0x00007610ff7d7816 */ /* 0x008fc6000000007d */
[----:B------:R0:W-:Y:S04]  /*e930*/  STS.U16 [R152+UR5+0x21e00], R157 ;  /* 0x021e009d98007988 */ /* 0x0001e80008000405 */
[----:B------:R-:W3:Y:S01]  /*e940*/  @P0 LDG.E.U16 R125, desc[UR16][R114.64] ;  /* 0x00000010727d0981 */ /* 0x000ee2000c1e1500 */
[----:B0-----:R-:W-:-:S03]  /*e950*/  LOP3.LUT R157, R2, 0x50, RZ, 0x3c, !PT ;  /* 0x00000050029d7812 */ /* 0x001fc600078e3cff */
[----:B------:R-:W5:Y:S04]  /*e960*/  LDL.LU.64 R114, [R1+0xfa0] ;  /* 0x000fa00001727983 */ /* 0x000f680000300a00 */
[----:B------:R-:W2:Y:S04]  /*e970*/  LDL.LU R152, [R1+0xf9c] ;  /* 0x000f9c0001987983 */ /* 0x000ea80000300800 */
[----:B------:R0:W-:Y:S04]  /*e980*/  STS.U16 [R157+UR5+0x20280], R164 ;  /* 0x020280a49d007988 */ /* 0x0001e80008000405 */
[----:B0-----:R-:W3:Y:S01]  /*e990*/  LDL.LU R164, [R1+0xf98] ;  /* 0x000f980001a47983 */ /* 0x001ee20000300800 */
[----:B----4-:R-:W-:-:S06]  /*e9a0*/  PRMT R153, RZ, 0x7610, R153 ;  /* 0x00007610ff997816 */ /* 0x010fcc0000000099 */
[----:B------:R-:W4:Y:S04]  /*e9b0*/  @P0 LDG.E.U16 R153, desc[UR16][R116.64] ;  /* 0x0000001074990981 */ /* 0x000f28000c1e1500 */
[----:B------:R0:W-:Y:S04]  /*e9c0*/  STS.U16 [R157+UR5+0x20680], R165 ;  /* 0x020680a59d007988 */ /* 0x0001e80008000405 */
[----:B------:R1:W-:Y:S04]  /*e9d0*/  STS.U16 [R157+UR5+0x20a80], R3 ;  /* 0x020a80039d007988 */ /* 0x0003e80008000405 */
[----:B------:R-:W5:Y:S01]  /*e9e0*/  LDL.LU.64 R116, [R1+0xf90] ;  /* 0x000f900001747983 */ /* 0x000f620000300a00 */
[----:B--2---:R-:W-:-:S02]  /*e9f0*/  PRMT R152, RZ, 0x7610, R152 ;  /* 0x00007610ff987816 */ /* 0x004fc40000000098 */
[----:B0-----:R-:W-:Y:S02]  /*ea00*/  PRMT R165, RZ, 0x7610, R165 ;  /* 0x00007610ffa57816 */ /* 0x001fe400000000a5 */
[----:B-1----:R-:W-:Y:S02]  /*ea10*/  PRMT R3, RZ, 0x7610, R3 ;  /* 0x00007610ff037816 */ /* 0x002fe40000000003 */
[----:B------:R-:W2:Y:S01]  /*ea20*/  @P0 LDG.E.U16 R152, desc[UR16][R118.64] ;  /* 0x0000001076980981 */ /* 0x000ea2000c1e1500 */
[----:B---3--:R-:W-:-:S03]  /*ea30*/  PRMT R164, RZ, 0x7610, R164 ;  /* 0x00007610ffa47816 */ /* 0x008fc600000000a4 */
[----:B------:R0:W-:Y:S04]  /*ea40*/  STS.U16 [R157+UR5+0x20e80], R124 ;  /* 0x020e807c9d007988 */ /* 0x0001e80008000405 */
[----:B------:R-:W5:Y:S04]  /*ea50*/  LDL.LU.64 R118, [R1+0xf88] ;  /* 0x000f880001767983 */ /* 0x000f680000300a00 */
[----:B------:R-:W3:Y:S04]  /*ea60*/  @P0 LDG.E.U16 R164, desc[UR16][R120.64] ;  /* 0x0000001078a40981 */ /* 0x000ee8000c1e1500 */
[----:B------:R-:W3:Y:S04]  /*ea70*/  @P0 LDG.E.U16 R165, desc[UR16][R122.64] ;  /* 0x000000107aa50981 */ /* 0x000ee8000c1e1500 */
[----:B------:R1:W-:Y:S04]  /*ea80*/  STS.U16 [R157+UR5+0x21280], R125 ;  /* 0x0212807d9d007988 */ /* 0x0003e80008000405 */
[----:B------:R-:W5:Y:S04]  /*ea90*/  LDL.LU.64 R120, [R1+0xf80] ;  /* 0x000f800001787983 */ /* 0x000f680000300a00 */
[----:B0-----:R-:W5:Y:S04]  /*eaa0*/  LDL.LU R124, [R1+0xf78] ;  /* 0x000f7800017c7983 */ /* 0x001f680000300800 */
[----:B------:R-:W5:Y:S04]  /*eab0*/  LDL.LU.64 R122, [R1+0xf70] ;  /* 0x000f7000017a7983 */ /* 0x000f680000300a00 */
[----:B-1----:R-:W5:Y:S04]  /*eac0*/  LDL.LU R125, [R1+0xf68] ;  /* 0x000f6800017d7983 */ /* 0x002f680000300800 */
[----:B------:R0:W3:Y:S04]  /*ead0*/  @P0 LDG.E.U16 R3, desc[UR16][R134.64] ;  /* 0x0000001086030981 */ /* 0x0000e8000c1e1500 */
[----:B------:R-:W0:Y:S04]  /*eae0*/  LDL.LU.64 R134, [R1+0xf60] ;  /* 0x000f600001867983 */ /* 0x000e280000300a00 */
[----:B----4-:R1:W-:Y:S04]  /*eaf0*/  STS.U16 [R157+UR5+0x21680], R153 ;  /* 0x021680999d007988 */ /* 0x0103e80008000405 */
[----:B-1----:R-:W4:Y:S04]  /*eb00*/  LDL.LU R153, [R1+0xf58] ;  /* 0x000f580001997983 */ /* 0x002f280000300800 */
[----:B--2---:R1:W-:Y:S04]  /*eb10*/  STS.U16 [R157+UR5+0x21a80], R152 ;  /* 0x021a80989d007988 */ /* 0x0043e80008000405 */
[----:B---3--:R2:W-:Y:S01]  /*eb20*/  STS.U16 [R157+UR5+0x21e80], R164 ;  /* 0x021e80a49d007988 */ /* 0x0085e20008000405 */
[----:B0-----:R-:W-:-:S06]  /*eb30*/  PRMT R135, RZ, 0x7610, R135 ;  /* 0x00007610ff877816 */ /* 0x001fcc0000000087 */
[----:B------:R-:W3:Y:S04]  /*eb40*/  @P0 LDG.E.U16 R135, desc[UR16][R126.64] ;  /* 0x000000107e870981 */ /* 0x000ee8000c1e1500 */
[----:B------:R0:W5:Y:S04]  /*eb50*/  LDL.LU.64 R126, [R1+0xf50] ;  /* 0x000f5000017e7983 */ /* 0x0001680000300a00 */
[----:B-1----:R-:W3:Y:S01]  /*eb60*/  LDL.LU R152, [R1+0xf48] ;  /* 0x000f480001987983 */ /* 0x002ee20000300800 */
[----:B----4-:R-:W-:-:S06]  /*eb70*/  PRMT R153, RZ, 0x7610, R153 ;  /* 0x00007610ff997816 */ /* 0x010fcc0000000099 */
[----:B------:R-:W4:Y:S04]  /*eb80*/  @P0 LDG.E.U16 R153, desc[UR16][R128.64] ;  /* 0x0000001080990981 */ /* 0x000f28000c1e1500 */
[----:B------:R0:W5:Y:S04]  /*eb90*/  LDL.LU.64 R128, [R1+0xf40] ;  /* 0x000f400001807983 */ /* 0x0001680000300a00 */
[----:B--2---:R-:W2:Y:S01]  /*eba0*/  LDL.LU R157, [R1+0xf38] ;  /* 0x000f3800019d7983 */ /* 0x004ea20000300800 */
[----:B------:R-:W-:Y:S02]  /*ebb0*/  LOP3.LUT R164, R2, 0x60, RZ, 0x3c, !PT ;  /* 0x0000006002a47812 */ /* 0x000fe400078e3cff */
[----:B--2---:R-:W-:-:S06]  /*ebc0*/  PRMT R157, RZ, 0x7610, R157 ;  /* 0x00007610ff9d7816 */ /* 0x004fcc000000009d */
[----:B------:R-:W2:Y:S01]  /*ebd0*/  @P0 LDG.E.U16 R157, desc[UR16][R130.64] ;  /* 0x00000010829d0981 */ /* 0x000ea2000c1e1500 */
[----:B---3--:R-:W-:-:S03]  /*ebe0*/  PRMT R152, RZ, 0x7610, R152 ;  /* 0x00007610ff987816 */ /* 0x008fc60000000098 */
[----:B------:R1:W-:Y:S04]  /*ebf0*/  STS.U16 [R164+UR5+0x20300], R165 ;  /* 0x020300a5a4007988 */ /* 0x0003e80008000405 */
[----:B------:R3:W-:Y:S04]  /*ec00*/  STS.U16 [R164+UR5+0x20700], R3 ;  /* 0x02070003a4007988 */ /* 0x0007e80008000405 */
[----:B------:R0:W5:Y:S01]  /*ec10*/  LDL.LU.64 R130, [R1+0xf30] ;  /* 0x000f300001827983 */ /* 0x0001620000300a00 */
[----:B-1----:R-:W-:-:S03]  /*ec20*/  PRMT R165, RZ, 0x7610, R165 ;  /* 0x00007610ffa57816 */ /* 0x002fc600000000a5 */
[----:B------:R-:W2:Y:S01]  /*ec30*/  @P0 LDG.E.U16 R152, desc[UR16][R132.64] ;  /* 0x0000001084980981 */ /* 0x000ea2000c1e1500 */
[----:B---3--:R-:W-:-:S03]  /*ec40*/  PRMT R3, RZ, 0x7610, R3 ;  /* 0x00007610ff037816 */ /* 0x008fc60000000003 */
[----:B------:R1:W-:Y:S04]  /*ec50*/  STS.U16 [R164+UR5+0x20b00], R135 ;  /* 0x020b0087a4007988 */ /* 0x0003e80008000405 */
[----:B------:R-:W3:Y:S04]  /*ec60*/  @P0 LDG.E.U16 R165, desc[UR16][R136.64] ;  /* 0x0000001088a50981 */ /* 0x000ee8000c1e1500 */
[----:B------:R0:W5:Y:S04]  /*ec70*/  LDL.LU.64 R132, [R1+0xf28] ;  /* 0x000f280001847983 */ /* 0x0001680000300a00 */
[----:B-1----:R0:W5:Y:S04]  /*ec80*/  LDL.LU R135, [R1+0xf20] ;  /* 0x000f200001877983 */ /* 0x0021680000300800 */
[----:B------:R0:W5:Y:S04]  /*ec90*/  LDL.LU.64 R136, [R1+0xf18] ;  /* 0x000f180001887983 */ /* 0x0001680000300a00 */
[----:B----4-:R1:W-:Y:S04]  /*eca0*/  STS.U16 [R164+UR5+0x20f00], R153 ;  /* 0x020f0099a4007988 */ /* 0x0103e80008000405 */
[----:B------:R-:W4:Y:S04]  /*ecb0*/  @P0 LDG.E.U16 R3, desc[UR16][R138.64] ;  /* 0x000000108a030981 */ /* 0x000f28000c1e1500 */
[----:B-1----:R-:W3:Y:S04]  /*ecc0*/  LDL.LU R153, [R1+0xf10] ;  /* 0x000f100001997983 */ /* 0x002ee80000300800 */
[----:B------:R0:W5:Y:S04]  /*ecd0*/  LDL.LU.64 R138, [R1+0xf08] ;  /* 0x000f0800018a7983 */ /* 0x0001680000300a00 */
[----:B--2---:R1:W-:Y:S04]  /*ece0*/  STS.U16 [R164+UR5+0x21300], R157 ;  /* 0x0213009da4007988 */ /* 0x0043e80008000405 */
[----:B-1----:R-:W2:Y:S04]  /*ecf0*/  LDL.LU R157, [R1+0xf00] ;  /* 0x000f0000019d7983 */ /* 0x002ea80000300800 */
[----:B------:R1:W-:Y:S01]  /*ed00*/  STS.U16 [R164+UR5+0x21700], R152 ;  /* 0x02170098a4007988 */ /* 0x0003e20008000405 */
[----:B--2---:R-:W-:-:S06]  /*ed10*/  PRMT R157, RZ, 0x7610, R157 ;  /* 0x00007610ff9d7816 */ /* 0x004fcc000000009d */
[----:B------:R-:W2:Y:S04]  /*ed20*/  @P0 LDG.E.U16 R157, desc[UR16][R140.64] ;  /* 0x000000108c9d0981 */ /* 0x000ea8000c1e1500 */
[----:B------:R0:W5:Y:S04]  /*ed30*/  LDL.LU.64 R140, [R1+0xef8] ;  /* 0x000ef800018c7983 */ /* 0x0001680000300a00 */
[----:B-1----:R-:W2:Y:S01]  /*ed40*/  LDL.LU R152, [R1+0xef0] ;  /* 0x000ef00001987983 */ /* 0x002ea20000300800 */
[----:B---3--:R-:W-:-:S03]  /*ed50*/  PRMT R153, RZ, 0x7610, R153 ;  /* 0x00007610ff997816 */ /* 0x008fc60000000099 */
[----:B------:R-:W-:Y:S04]  /*ed60*/  STS.U16 [R164+UR5+0x21b00], R165 ;  /* 0x021b00a5a4007988 */ /* 0x000fe80008000405 */
[----:B----4-:R1:W-:Y:S04]  /*ed70*/  STS.U16 [R164+UR5+0x21f00], R3 ;  /* 0x021f0003a4007988 */ /* 0x0103e80008000405 */
[----:B------:R-:W3:Y:S01]  /*ed80*/  @P0 LDG.E.U16 R153, desc[UR16][R144.64] ;  /* 0x0000001090990981 */ /* 0x000ee2000c1e1500 */
[----:B-1----:R-:W-:-:S05]  /*ed90*/  LOP3.LUT R164, R2, 0x70, RZ, 0x3c, !PT ;  /* 0x0000007002a47812 */ /* 0x002fca00078e3cff */
[----:B------:R1:W-:Y:S01]  /*eda0*/  STS.U16 [R164+UR5+0x21f80], R156 ;  /* 0x021f809ca4007988 */ /* 0x0003e20008000405 */
[----:B--2---:R-:W-:-:S06]  /*edb0*/  PRMT R152, RZ, 0x7610, R152 ;  /* 0x00007610ff987816 */ /* 0x004fcc0000000098 */
[----:B------:R-:W2:Y:S04]  /*edc0*/  @P0 LDG.E.U16 R152, desc[UR16][R142.64] ;  /* 0x000000108e980981 */ /* 0x000ea8000c1e1500 */
[----:B------:R0:W5:Y:S04]  /*edd0*/  LDL.LU.64 R142, [R1+0xee8] ;  /* 0x000ee800018e7983 */ /* 0x0001680000300a00 */
[----:B------:R0:W5:Y:S04]  /*ede0*/  LDL.LU.64 R144, [R1+0xee0] ;  /* 0x000ee00001907983 */ /* 0x0001680000300a00 */
[----:B-1----:R-:W4:Y:S04]  /*edf0*/  LDL.LU R156, [R1+0xed8] ;  /* 0x000ed800019c7983 */ /* 0x002f280000300800 */
[----:B------:R1:W-:Y:S01]  /*ee00*/  STS.U16 [R164+UR5+0x20380], R157 ;  /* 0x0203809da4007988 */ /* 0x0003e20008000405 */
[----:B----4-:R-:W-:-:S06]  /*ee10*/  PRMT R156, RZ, 0x7610, R156 ;  /* 0x00007610ff9c7816 */ /* 0x010fcc000000009c */
[----:B------:R-:W4:Y:S04]  /*ee20*/  @P0 LDG.E.U16 R156, desc[UR16][R146.64] ;  /* 0x00000010929c0981 */ /* 0x000f28000c1e1500 */
[----:B------:R0:W5:Y:S04]  /*ee30*/  LDL.LU.64 R146, [R1+0xed0] ;  /* 0x000ed00001927983 */ /* 0x0001680000300a00 */
[----:B-1----:R-:W2:Y:S01]  /*ee40*/  LDL.LU R157, [R1+0xec8] ;  /* 0x000ec800019d7983 */ /* 0x002ea20000300800 */
[----:B------:R-:W-:-:S06]  /*ee50*/  PRMT R165, RZ, 0x7610, R165 ;  /* 0x00007610ffa57816 */ /* 0x000fcc00000000a5 */
[----:B------:R-:W3:Y:S01]  /*ee60*/  @P0 LDG.E.U16 R165, desc[UR16][R150.64] ;  /* 0x0000001096a50981 */ /* 0x000ee2000c1e1500 */
[----:B------:R-:W-:-:S06]  /*ee70*/  PRMT R3, RZ, 0x7610, R3 ;  /* 0x00007610ff037816 */ /* 0x000fcc0000000003 */
[----:B------:R-:W3:Y:S01]  /*ee80*/  @P0 LDG.E.U16 R3, desc[UR16][R154.64] ;  /* 0x000000109a030981 */ /* 0x000ee2000c1e1500 */
[----:B--2---:R-:W-:-:S06]  /*ee90*/  PRMT R157, RZ, 0x7610, R157 ;  /* 0x00007610ff9d7816 */ /* 0x004fcc000000009d */
[----:B------:R-:W2:Y:S04]  /*eea0*/  @P0 LDG.E.U16 R157, desc[UR16][R148.64] ;  /* 0x00000010949d0981 */ /* 0x000ea8000c1e1500 */
[----:B------:R1:W-:Y:S04]  /*eeb0*/  STS.U16 [R164+UR5+0x20780], R152 ;  /* 0x02078098a4007988 */ /* 0x0003e80008000405 */
[----:B---3--:R3:W-:Y:S04]  /*eec0*/  STS.U16 [R164+UR5+0x20b80], R153 ;  /* 0x020b8099a4007988 */ /* 0x0087e80008000405 */
[----:B----4-:R4:W-:Y:S04]  /*eed0*/  STS.U16 [R164+UR5+0x20f80], R156 ;  /* 0x020f809ca4007988 */ /* 0x0109e80008000405 */
[----:B------:R0:W5:Y:S04]  /*eee0*/  LDL.LU.64 R148, [R1+0xec0] ;  /* 0x000ec00001947983 */ /* 0x0001680000300a00 */
[----:B-1----:R0:W5:Y:S04]  /*eef0*/  LDL.LU R152, [R1+0xeb8] ;  /* 0x000eb80001987983 */ /* 0x0021680000300800 */
[----:B------:R0:W5:Y:S04]  /*ef00*/  LDL.LU.64 R150, [R1+0xeb0] ;  /* 0x000eb00001967983 */ /* 0x0001680000300a00 */
[----:B---3--:R0:W5:Y:S04]  /*ef10*/  LDL.LU R153, [R1+0xea8] ;  /* 0x000ea80001997983 */ /* 0x0081680000300800 */
[----:B------:R0:W5:Y:S04]  /*ef20*/  LDL.LU.64 R154, [R1+0xea0] ;  /* 0x000ea000019a7983 */ /* 0x0001680000300a00 */
[----:B----4-:R0:W5:Y:S01]  /*ef30*/  LDL.LU R156, [R1+0xe98] ;  /* 0x000e9800019c7983 */ /* 0x0101620000300800 */
[----:B------:R-:W-:-:S02]  /*ef40*/  UIADD3 UR4, UPT, UPT, UR5, 0x10000, URZ ;  /* 0x0001000005047890 */ /* 0x000fc4000fffe0ff */
[----:B------:R-:W-:Y:S02]  /*ef50*/  UIADD3 UR9, UPT, UPT, UR5, 0x24000, URZ ;  /* 0x0002400005097890 */ /* 0x000fe4000fffe0ff */
[----:B------:R-:W-:Y:S02]  /*ef60*/  USHF.R.U32.HI UR4, URZ, 0x4, UR4 ;  /* 0x00000004ff047899 */ /* 0x000fe40008011604 */
[----:B------:R-:W-:Y:S02]  /*ef70*/  USHF.R.U32.HI UR10, URZ, 0x4, UR9 ;  /* 0x00000004ff0a7899 */ /* 0x000fe40008011609 */
[----:B------:R-:W-:Y:S02]  /*ef80*/  USGXT.U32 UR9, UR4, 0xe ;  /* 0x0000000e0409789a */ /* 0x000fe40008000000 */
[----:B------:R-:W-:Y:S02]  /*ef90*/  USGXT.U32 UR10, UR10, 0xe ;  /* 0x0000000e0a0a789a */ /* 0x000fe40008000000 */
[----:B------:R-:W-:-:S02]  /*efa0*/  UIADD3 UR12, UP1, UPT, UR9, 0x4000080, URZ ;  /* 0x04000080090c7890 */ /* 0x000fc4000ff3e0ff */
[----:B------:R-:W-:Y:S01]  /*efb0*/  UIADD3 UR14, UP2, UPT, UR10, 0x2, URZ ;  /* 0x000000020a0e7890 */ /* 0x000fe2000ff5e0ff */
[----:B------:R-:W-:Y:S01]  /*efc0*/  UMOV UR13, URZ ;  /* 0x000000ff000d7c82 */ /* 0x000fe20008000000 */
[----:B------:R-:W-:Y:S01]  /*efd0*/  UMOV UR15, URZ ;  /* 0x000000ff000f7c82 */ /* 0x000fe20008000000 */
[----:B------:R-:W-:Y:S02]  /*efe0*/  UIADD3.X UR13, UPT, UPT, UR13, 0x40004040, URZ, UP1, !UPT ;  /* 0x400040400d0d7890 */ /* 0x000fe40008ffe4ff */
[----:B------:R-:W-:Y:S01]  /*eff0*/  UIADD3.X UR15, UPT, UPT, UR15, 0x40004040, URZ, UP2, !UPT ;  /* 0x400040400f0f7890 */ /* 0x000fe200097fe4ff */
[----:B------:R-:W-:Y:S01]  /*f000*/  UMOV UR4, URZ ;  /* 0x000000ff00047c82 */ /* 0x000fe20008000000 */
[----:B--2---:R1:W-:Y:S04]  /*f010*/  STS.U16 [R164+UR5+0x21380], R157 ;  /* 0x0213809da4007988 */ /* 0x0043e80008000405 */
[----:B------:R2:W-:Y:S04]  /*f020*/  STS.U16 [R164+UR5+0x21780], R165 ;  /* 0x021780a5a4007988 */ /* 0x0005e80008000405 */
[----:B-1----:R0:W5:Y:S01]  /*f030*/  LDL.LU R157, [R1+0xe94] ;  /* 0x000e9400019d7983 */ /* 0x0021620000300800 */
[----:B--2---:R-:W1:Y:S03]  /*f040*/  LDC R165, c[0x0][0x3a0] ;  /* 0x0000e800ffa57b82 */ /* 0x004e660000000800 */
[----:B------:R2:W-:Y:S01]  /*f050*/  STS.U16 [R164+UR5+0x21b80], R3 ;  /* 0x021b8003a4007988 */ /* 0x0005e20008000405 */
[----:B------:R3:W-:Y:S06]  /*f060*/  MEMBAR.ALL.CTA ;  /* 0x0000000000007992 */ /* 0x0007ec0000008000 */
[----:B---3--:R-:W3:Y:S04]  /*f070*/  FENCE.VIEW.ASYNC.S ;  /* 0x00000000000073c6 */ /* 0x008ee80000000000 */
[----:B--2---:R0:W5:Y:S01]  /*f080*/  LDL.LU R164, [R1+0xe90] ;  /* 0x000e900001a47983 */ /* 0x0041620000300800 */
[----:B-1----:R-:W-:-:S05]  /*f090*/  VIADD R165, R165, 0x7f ;  /* 0x0000007fa5a57836 */ /* 0x002fca0000000000 */
[----:B------:R-:W-:-:S04]  /*f0a0*/  SHF.R.S32.HI R3, RZ, 0x1f, R165 ;  /* 0x0000001fff037819 */ /* 0x000fc800000114a5 */
[----:B------:R-:W-:-:S04]  /*f0b0*/  LEA.HI R3, R3, R165, RZ, 0x7 ;  /* 0x000000a503037211 */ /* 0x000fc800078f38ff */
[----:B------:R-:W-:-:S04]  /*f0c0*/  SHF.R.S32.HI R3, RZ, 0x7, R3 ;  /* 0x00000007ff037819 */ /* 0x000fc80000011403 */
[----:B------:R-:W-:-:S05]  /*f0d0*/  VIMNMX R3, PT, PT, R3, 0x1, !PT ;  /* 0x0000000103037848 */ /* 0x000fca0007fe0100 */
[----:B------:R-:W-:-:S05]  /*f0e0*/  VIADD R3, R3, 0xffffffff ;  /* 0xffffffff03037836 */ /* 0x000fca0000000000 */
[----:B------:R0:W-:Y:S01]  /*f0f0*/  STL [R1+0xe70], R3 ;  /* 0x000e700301007387 */ /* 0x0001e20000100800 */
[----:B---3--:R-:W-:Y:S01]  /*f100*/  BAR.SYNC.DEFER_BLOCKING 0x0 ;  /* 0x0000000000007b1d */ /* 0x008fe20000010000 */
[----:B------:R-:W-:Y:S01]  /*f110*/  ISETP.LT.OR P0, PT, R165, 0x80, P1 ;  /* 0x00000080a500780c */ /* 0x000fe20000f01670 */
[----:B------:R-:W-:Y:S01]  /*f120*/  IMAD.SHL.U32 R165, R162, 0x80, RZ ;  /* 0x00000080a2a57824 */ /* 0x000fe200078e00ff */
[----:B------:R-:W-:Y:S01]  /*f130*/  ISETP.NE.U32.AND P3, PT, R3, RZ, PT ;  /* 0x000000ff0300720c */ /* 0x000fe20003f65070 */
[----:B------:R-:W-:-:S10]  /*f140*/  IMAD.SHL.U32 R162, R163, 0x80, RZ ;  /* 0x00000080a3a27824 */ /* 0x000fd400078e00ff */
[----:B0-----:R-:W-:Y:S05]  /*f150*/  @P0 BRA `(.L_x_6) ;  /* 0x00000004007c0947 */ /* 0x001fea0003800000 */
[----:B------:R-:W-:Y:S02]  /*f160*/  USHF.R.U32.HI UR58, URZ, 0x4, UR5 ;  /* 0x00000004ff3a7899 */ /* 0x000fe40008011605 */
[----:B------:R-:W-:Y:S02]  /*f170*/  UIADD3 UR46, UPT, UPT, UR5, 0x20000, URZ ;  /* 0x00020000052e7890 */ /* 0x000fe4000fffe0ff */
[----:B------:R-:W-:Y:S02]  /*f180*/  USGXT.U32 UR58, UR58, 0xe ;  /* 0x0000000e3a3a789a */ /* 0x000fe40008000000 */
[----:B------:R-:W-:Y:S02]  /*f190*/  USHF.R.U32.HI UR50, URZ, 0x4, UR46 ;  /* 0x00000004ff327899 */ /* 0x000fe4000801162e */
[----:B------:R-:W-:Y:S02]  /*f1a0*/  UIADD3 UR48, UP1, UPT, UR58, 0x4000080, URZ ;  /* 0x040000803a307890 */ /* 0x000fe4000ff3e0ff */
[----:B------:R-:W-:Y:S01]  /*f1b0*/  USGXT.U32 UR50, UR50, 0xe ;  /* 0x0000000e3232789a */ /* 0x000fe20008000000 */
[----:B------:R-:W-:Y:S01]  /*f1c0*/  UMOV UR11, URZ ;  /* 0x000000ff000b7c82 */ /* 0x000fe20008000000 */
[----:B------:R-:W-:Y:S01]  /*f1d0*/  UMOV UR56, UR8 ;  /* 0x0000000800387c82 */ /* 0x000fe20008000000 */
[----:B------:R-:W-:-:S02]  /*f1e0*/  UIADD3.X UR49, UPT, UPT, UR11, 0x40004040, URZ, UP1, !UPT ;  /* 0x400040400b317890 */ /* 0x000fc40008ffe4ff */
[----:B------:R-:W-:Y:S01]  /*f1f0*/  UIADD3 UR52, UP1, UPT, UR50, 0x2, URZ ;  /* 0x0000000232347890 */ /* 0x000fe2000ff3e0ff */
[----:B------:R-:W-:Y:S01]  /*f200*/  UMOV UR57, URZ ;  /* 0x000000ff00397c82 */ /* 0x000fe20008000000 */
[----:B------:R-:W-:Y:S01]  /*f210*/  UMOV UR51, URZ ;  /* 0x000000ff00337c82 */ /* 0x000fe20008000000 */
[----:B------:R-:W-:Y:S01]  /*f220*/  UMOV UR11, UR56 ;  /* 0x00000038000b7c82 */ /* 0x000fe20008000000 */
[----:B------:R-:W-:Y:S02]  /*f230*/  UIADD3.X UR53, UPT, UPT, UR51, 0x40004040, URZ, UP1, !UPT ;  /* 0x4000404033357890 */ /* 0x000fe40008ffe4ff */
[----:B------:R-:W-:Y:S02]  /*f240*/  ULOP3.LUT UR56, UR58, 0x4000000, URZ, 0xfc, !UPT ;  /* 0x040000003a387892 */ /* 0x000fe4000f8efcff */
[----:B------:R-:W-:Y:S02]  /*f250*/  UIADD3.64 UR58, UPT, UPT, UR48, 0x80, URZ ;  /* 0x00000080303a7897 */ /* 0x000fe4000fffe0ff */
[----:B------:R-:W-:-:S02]  /*f260*/  UIADD3.64 UR64, UPT, UPT, UR52, 0x2, URZ ;  /* 0x0000000234407897 */ /* 0x000fc4000fffe0ff */
[----:B------:R-:W-:Y:S02]  /*f270*/  UIADD3.64 UR60, UPT, UPT, UR48, 0x100, URZ ;  /* 0x00000100303c7897 */ /* 0x000fe4000fffe0ff */
[----:B------:R-:W-:Y:S01]  /*f280*/  UIADD3.64 UR68, UPT, UPT, UR52, 0x4, URZ ;  /* 0x0000000434447897 */ /* 0x000fe2000fffe0ff */
[----:B------:R-:W-:Y:S01]  /*f290*/  UMOV UR18, 0x0 ;  /* 0x0000000000127882 */ /* 0x000fe20000000000 */
[----:B------:R-:W-:Y:S01]  /*f2a0*/  UMOV UR19, 0x8108010 ;  /* 0x0810801000137882 */ /* 0x000fe20000000000 */
[----:B------:R-:W-:Y:S01]  /*f2b0*/  UMOV UR51, 0x40004040 ;  /* 0x4000404000337882 */ /* 0x000fe20000000000 */
[----:B------:R-:W-:Y:S01]  /*f2c0*/  UMOV UR57, 0x40004040 ;  /* 0x4000404000397882 */ /* 0x000fe20000000000 */
[----:B------:R-:W-:Y:S01]  /*f2d0*/  UMOV UR20, 0x0 ;  /* 0x0000000000147882 */ /* 0x000fe20000000000 */
[----:B------:R0:W-:Y:S01]  /*f2e0*/  UTCHMMA gdesc[UR56], gdesc[UR50], tmem[UR6], tmem[UR18], idesc[UR19], !UPT ;  /* 0x00ff1232380075ea */ /* 0x0001e2000f800006 */
[----:B------:R-:W-:Y:S01]  /*f2f0*/  UMOV UR21, 0x8108010 ;  /* 0x0810801000157882 */ /* 0x000fe20000000000 */
[----:B------:R-:W-:-:S02]  /*f300*/  UIADD3.64 UR62, UPT, UPT, UR48, 0x180, URZ ;  /* 0x00000180303e7897 */ /* 0x000fc4000fffe0ff */
[----:B------:R1:W-:Y:S01]  /*f310*/  UTCHMMA gdesc[UR48], gdesc[UR52], tmem[UR6], tmem[UR20], idesc[UR21], UPT ;  /* 0x00ff1434300075ea */ /* 0x0003e2000b800006 */
[----:B------:R-:W-:Y:S01]  /*f320*/  UMOV UR22, 0x0 ;  /* 0x0000000000167882 */ /* 0x000fe20000000000 */
[----:B------:R-:W-:Y:S01]  /*f330*/  UMOV UR23, 0x8108010 ;  /* 0x0810801000177882 */ /* 0x000fe20000000000 */
[----:B------:R-:W-:Y:S01]  /*f340*/  UMOV UR24, 0x0 ;  /* 0x0000000000187882 */ /* 0x000fe20000000000 */
[----:B------:R-:W-:Y:S01]  /*f350*/  UMOV UR25, 0x8108010 ;  /* 0x0810801000197882 */ /* 0x000fe20000000000 */
[----:B------:R2:W-:Y:S01]  /*f360*/  UTCHMMA gdesc[UR58], gdesc[UR64], tmem[UR6], tmem[UR22], idesc[UR23], UPT ;  /* 0x00ff16403a0075ea */ /* 0x0005e2000b800006 */
[----:B------:R-:W-:Y:S01]  /*f370*/  UIADD3.64 UR66, UPT, UPT, UR48, 0x200, URZ ;  /* 0x0000020030427897 */ /* 0x000fe2000fffe0ff */
[----:B------:R3:W-:Y:S01]  /*f380*/  UTCHMMA gdesc[UR60], gdesc[UR68], tmem[UR6], tmem[UR24], idesc[UR25], UPT ;  /* 0x00ff18443c0075ea */ /* 0x0007e2000b800006 */
[----:B0-----:R-:W-:Y:S02]  /*f390*/  UIADD3.64 UR56, UPT, UPT, UR52, 0x1fe, URZ ;  /* 0x000001fe34387897 */ /* 0x001fe4000fffe0ff */
[----:B------:R-:W-:Y:S01]  /*f3a0*/  UIADD3.64 UR18, UPT, UPT, UR48, 0x280, URZ ;  /* 0x0000028030127897 */ /* 0x000fe2000fffe0ff */
[----:B------:R-:W-:Y:S01]  /*f3b0*/  UMOV UR26, 0x0 ;  /* 0x00000000001a7882 */ /* 0x000fe20000000000 */
[----:B------:R-:W-:Y:S01]  /*f3c0*/  UMOV UR27, 0x8108010 ;  /* 0x08108010001b7882 */ /* 0x000fe20000000000 */
[----:B-1----:R-:W-:-:S02]  /*f3d0*/  UIADD3.64 UR20, UPT, UPT, UR48, 0x300, URZ ;  /* 0x0000030030147897 */ /* 0x002fc4000fffe0ff */
[----:B--2---:R-:W-:Y:S02]  /*f3e0*/  UIADD3.64 UR58, UPT, UPT, UR52, 0x200, URZ ;  /* 0x00000200343a7897 */ /* 0x004fe4000fffe0ff */
[----:B------:R0:W-:Y:S01]  /*f3f0*/  UTCHMMA gdesc[UR62], gdesc[UR56], tmem[UR6], tmem[UR26], idesc[UR27], UPT ;  /* 0x00ff1a383e0075ea */ /* 0x0001e2000b800006 */
[----:B---3--:R-:W-:Y:S01]  /*f400*/  UIADD3.64 UR60, UPT, UPT, UR52, 0x202, URZ ;  /* 0x00000202343c7897 */ /* 0x008fe2000fffe0ff */
[----:B------:R-:W-:Y:S01]  /*f410*/  UMOV UR28, 0x0 ;  /* 0x00000000001c7882 */ /* 0x000fe20000000000 */
[----:B------:R-:W-:Y:S01]  /*f420*/  UMOV UR29, 0x8108010 ;  /* 0x08108010001d7882 */ /* 0x000fe20000000000 */
[----:B------:R-:W-:Y:S02]  /*f430*/  UIADD3 UR77, UPT, UPT, UR6, 0x40, URZ ;  /* 0x00000040064d7890 */ /* 0x000fe4000fffe0ff */
[----:B------:R-:W-:Y:S01]  /*f440*/  UIADD3.64 UR22, UPT, UPT, UR48, 0x780, URZ ;  /* 0x0000078030167897 */ /* 0x000fe2000fffe0ff */
[----:B------:R1:W-:Y:S01]  /*f450*/  UTCHMMA gdesc[UR66], gdesc[UR58], tmem[UR6], tmem[UR28], idesc[UR29], UPT ;  /* 0x00ff1c3a420075ea */ /* 0x0003e2000b800006 */
[----:B------:R-:W-:-:S02]  /*f460*/  UIADD3 UR76, UPT, UPT, UR6, 0x40, URZ ;  /* 0x00000040064c7890 */ /* 0x000fc4000fffe0ff */
[----:B0-----:R-:W-:Y:S02]  /*f470*/  UIADD3.64 UR62, UPT, UPT, UR52, 0x204, URZ ;  /* 0x00000204343e7897 */ /* 0x001fe4000fffe0ff */
[----:B------:R-:W-:Y:S01]  /*f480*/  UIADD3.64 UR24, UPT, UPT, UR48, 0x800, URZ ;  /* 0x0000080030187897 */ /* 0x000fe2000fffe0ff */
[----:B------:R-:W-:Y:S01]  /*f490*/  UMOV UR30, 0x0 ;  /* 0x00000000001e7882 */ /* 0x000fe20000000000 */
[----:B------:R-:W-:Y:S01]  /*f4a0*/  UMOV UR31, 0x8108010 ;  /* 0x08108010001f7882 */ /* 0x000fe20000000000 */
[----:B------:R-:W-:Y:S02]  /*f4b0*/  UIADD3 UR75, UPT, UPT, UR6, 0x40, URZ ;  /* 0x00000040064b7890 */ /* 0x000fe4000fffe0ff */
[----:B------:R0:W-:Y:S01]  /*f4c0*/  UTCHMMA gdesc[UR18], gdesc[UR60], tmem[UR6], tmem[UR30], idesc[UR31], UPT ;  /* 0x00ff1e3c120075ea */ /* 0x0001e2000b800006 */
[----:B------:R-:W-:Y:S02]  /*f4d0*/  UIADD3.64 UR26, UPT, UPT, UR48, 0x880, URZ ;  /* 0x00000880301a7897 */ /* 0x000fe4000fffe0ff */
[----:B------:R-:W-:-:S02]  /*f4e0*/  UIADD3 UR74, UPT, UPT, UR6, 0x40, URZ ;  /* 0x00000040064a7890 */ /* 0x000fc4000fffe0ff */
[----:B-1----:R-:W-:Y:S02]  /*f4f0*/  UIADD3.64 UR66, UPT, UPT, UR48, 0x900, URZ ;  /* 0x0000090030427897 */ /* 0x002fe4000fffe0ff */
[----:B------:R-:W-:Y:S02]  /*f500*/  UIADD3 UR73, UPT, UPT, UR6, 0x40, URZ ;  /* 0x0000004006497890 */ /* 0x000fe4000fffe0ff */
[----:B------:R-:W-:Y:S02]  /*f510*/  UIADD3.64 UR28, UPT, UPT, UR48, 0x980, URZ ;  /* 0x00000980301c7897 */ /* 0x000fe4000fffe0ff */
[----:B------:R-:W-:Y:S02]  /*f520*/  UIADD3 UR72, UPT, UPT, UR6, 0x40, URZ ;  /* 0x0000004006487890 */ /* 0x000fe4000fffe0ff */
[----:B0-----:R-:W-:Y:S01]  /*f530*/  UIADD3.64 UR30, UPT, UPT, UR48, 0xa00, URZ ;  /* 0x00000a00301e7897 */ /* 0x001fe2000fffe0ff */
[----:B------:R-:W-:Y:S01]  /*f540*/  UMOV UR32, 0x0 ;  /* 0x0000000000207882 */ /* 0x000fe20000000000 */
[----:B------:R-:W-:Y:S01]  /*f550*/  UMOV UR33, 0x8108010 ;  /* 0x0810801000217882 */ /* 0x000fe20000000000 */
[----:B------:R-:W-:-:S02]  /*f560*/  UIADD3 UR71, UPT, UPT, UR6, 0x40, URZ ;  /* 0x0000004006477890 */ /* 0x000fc4000fffe0ff */
[----:B------:R0:W-:Y:S01]  /*f570*/  UTCHMMA gdesc[UR20], gdesc[UR62], tmem[UR6], tmem[UR32], idesc[UR33], UPT ;  /* 0x00ff203e140075ea */ /* 0x0001e2000b800006 */
[----:B------:R-:W-:Y:S01]  /*f580*/  UIADD3.64 UR18, UPT, UPT, UR48, 0xa80, URZ ;  /* 0x00000a8030127897 */ /* 0x000fe2000fffe0ff */
[----:B------:R-:W-:Y:S01]  /*f590*/  UMOV UR34, 0x0 ;  /* 0x0000000000227882 */ /* 0x000fe20000000000 */
[----:B------:R-:W-:Y:S01]  /*f5a0*/  UMOV UR35, 0x8108010 ;  /* 0x0810801000237882 */ /* 0x000fe20000000000 */
[----:B------:R-:W-:Y:S01]  /*f5b0*/  UIADD3 UR70, UPT, UPT, UR6, 0x40, URZ ;  /* 0x0000004006467890 */ /* 0x000fe2000fffe0ff */
[----:B------:R0:W-:Y:S01]  /*f5c0*/  UTCHMMA gdesc[UR22], gdesc[UR50], tmem[UR77], tmem[UR34], idesc[UR35], !UPT ;  /* 0x00ff2232160075ea */ /* 0x0001e2000f80004d */
[----:B------:R-:W-:Y:S01]  /*f5d0*/  UIADD3.64 UR48, UPT, UPT, UR48, 0xb00, URZ ;  /* 0x00000b0030307897 */ /* 0x000fe2000fffe0ff */
[----:B------:R-:W-:Y:S01]  /*f5e0*/  UMOV UR36, 0x0 ;  /* 0x0000000000247882 */ /* 0x000fe20000000000 */
[----:B------:R-:W-:Y:S01]  /*f5f0*/  UMOV UR37, 0x8108010 ;  /* 0x0810801000257882 */ /* 0x000fe20000000000 */
[----:B------:R-:W-:Y:S01]  /*f600*/  UMOV UR38, 0x0 ;  /* 0x0000000000267882 */ /* 0x000fe20000000000 */
[----:B------:R-:W-:Y:S01]  /*f610*/  UMOV UR39, 0x8108010 ;  /* 0x0810801000277882 */ /* 0x000fe20000000000 */
[----:B------:R-:W-:Y:S01]  /*f620*/  UMOV UR40, 0x0 ;  /* 0x0000000000287882 */ /* 0x000fe20000000000 */
[----:B------:R-:W-:Y:S01]  /*f630*/  UMOV UR41, 0x8108010 ;  /* 0x0810801000297882 */ /* 0x000fe20000000000 */
[----:B------:R0:W-:Y:S01]  /*f640*/  UTCHMMA gdesc[UR24], gdesc[UR52], tmem[UR76], tmem[UR36], idesc[UR37], UPT ;  /* 0x00ff2434180075ea */ /* 0x0001e2000b80004c */
        /* <DEDUP_REMOVED lines=12> */
[----:B------:R0:W-:Y:S01]  /*f710*/  UTCHMMA gdesc[UR18], gdesc[UR60], tmem[UR71], tmem[UR46], idesc[UR47], UPT ;  /* 0x00ff2e3c120075ea */ /* 0x0001e2000b800047 */
[----:B------:R0:W-:Y:S01]  /*f720*/  UTCHMMA gdesc[UR48], gdesc[UR62], tmem[UR70], tmem[UR54], idesc[UR55], UPT ;  /* 0x00ff363e300075ea */ /* 0x0001e2000b800046 */
[----:B------:R0:W-:Y:S01]  /*f730*/  UTCBAR [UR11], URZ ;  /* 0x000000ff0b0073e9 */ /* 0x0001e200080000ff */
[----:B------:R-:W-:Y:S01]  /*f740*/  NOP ;  /* 0x0000000000007918 */ /* 0x000fe20000000000 */
.L_x_6:
[----:B------:R1:W-:Y:S01]  /*f750*/  STL [R1+0x590], RZ ;  /* 0x000590ff01007387 */ /* 0x0003e20000100800 */
[----:B0-----:R-:W-:Y:S01]  /*f760*/  UMOV UR18, UR14 ;  /* 0x0000000e00127c82 */ /* 0x001fe20008000000 */
[----:B------:R-:W-:Y:S01]  /*f770*/  UMOV UR19, UR15 ;  /* 0x0000000f00137c82 */ /* 0x000fe20008000000 */
[----:B------:R-:W-:Y:S05]  /*f780*/  @!P3 BRA `(.L_x_7) ;  /* 0x000001600074b947 */ /* 0x000fea0003800000 */
[----:B------:R-:W-:Y:S01]  /*f790*/  SHF.R.S32.HI R3, RZ, 0x1f, R162 ;  /* 0x0000001fff037819 */ /* 0x000fe200000114a2 */
[----:B------:R-:W-:Y:S01]  /*f7a0*/  ULOP3.LUT UR14, UR9, 0x4000000, URZ, 0xfc, !UPT ;  /* 0x04000000090e7892 */ /* 0x000fe2000f8efcff */
[----:B------:R-:W-:Y:S01]  /*f7b0*/  SHF.R.S32.HI R163, RZ, 0x1f, R165 ;  /* 0x0000001fffa37819 */ /* 0x000fe200000114a5 */
[----:B------:R-:W-:Y:S01]  /*f7c0*/  UIADD3.64 UR20, UPT, UPT, UR12, 0x80, URZ ;  /* 0x000000800c147897 */ /* 0x000fe2000fffe0ff */
[C---:B------:R-:W-:Y:S01]  /*f7d0*/  SHF.L.U64.HI R3, R162.reuse, 0x1, R3 ;  /* 0x00000001a2037819 */ /* 0x040fe20000010203 */
[----:B------:R-:W-:Y:S01]  /*f7e0*/  IMAD.SHL.U32 R162, R162, 0x2, RZ ;  /* 0x00000002a2a27824 */ /* 0x000fe200078e00ff */
[C---:B------:R-:W-:Y:S01]  /*f7f0*/  SHF.L.U64.HI R163, R165.reuse, 0x1, R163 ;  /* 0x00000001a5a37819 */ /* 0x040fe200000102a3 */
[----:B------:R-:W-:Y:S01]  /*f800*/  IMAD.SHL.U32 R165, R165, 0x2, RZ ;  /* 0x00000002a5a57824 */ /* 0x000fe200078e00ff */
[----:B------:R-:W-:Y:S02]  /*f810*/  UIADD3.64 UR22, UPT, UPT, UR18, 0x2, URZ ;  /* 0x0000000212167897 */ /* 0x000fe4000fffe0ff */
[----:B------:R-:W-:-:S02]  /*f820*/  UIADD3.64 UR24, UPT, UPT, UR12, 0x100, URZ ;  /* 0x000001000c187897 */ /* 0x000fc4000fffe0ff */
[----:B------:R-:W-:Y:S02]  /*f830*/  UIADD3.64 UR26, UPT, UPT, UR18, 0x4, URZ ;  /* 0x00000004121a7897 */ /* 0x000fe4000fffe0ff */
[----:B------:R-:W-:Y:S02]  /*f840*/  UIADD3.64 UR28, UPT, UPT, UR12, 0x180, URZ ;  /* 0x000001800c1c7897 */ /* 0x000fe4000fffe0ff */
[----:B------:R-:W-:Y:S02]  /*f850*/  UIADD3.64 UR30, UPT, UPT, UR18, 0x1fe, URZ ;  /* 0x000001fe121e7897 */ /* 0x000fe4000fffe0ff */
[----:B------:R-:W-:Y:S02]  /*f860*/  UIADD3.64 UR32, UPT, UPT, UR12, 0x200, URZ ;  /* 0x000002000c207897 */ /* 0x000fe4000fffe0ff */
        /* <DEDUP_REMOVED lines=12> */
[----:B------:R-:W-:Y:S01]  /*f930*/  UIADD3.64 UR58, UPT, UPT, UR12, 0xb00, URZ ;  /* 0x00000b000c3a7897 */ /* 0x000fe2000fffe0ff */
[----:B------:R-:W-:Y:S01]  /*f940*/  UMOV UR11, 0x1 ;  /* 0x00000001000b7882 */ /* 0x000fe20000000000 */
[----:B------:R-:W-:Y:S01]  /*f950*/  UMOV UR9, URZ ;  /* 0x000000ff00097c82 */ /* 0x000fe20008000000 */
[----:B------:R-:W-:Y:S01]  /*f960*/  UMOV UR60, UR10 ;  /* 0x0000000a003c7c82 */ /* 0x000fe20008000000 */
[----:B------:R-:W-:-:S08]  /*f970*/  UMOV UR61, 0x40004040 ;  /* 0x40004040003d7882 */ /* 0x000fd00000000000 */
.L_x_10:
[----:B------:R0:W-:Y:S04]  /*f980*/  STL.64 [R1+0xea8], R158 ;  /* 0x000ea89e01007387 */ /* 0x0001e80000100a00 */
[----:B------:R-:W-:Y:S04]  /*f990*/  STL.64 [R1+0xea0], R160 ;  /* 0x000ea0a001007387 */ /* 0x000fe80000100a00 */
[----:B-----5:R2:W-:Y:S01]  /*f9a0*/  STL.64 [R1+0xe90], R2 ;  /* 0x000e900201007387 */ /* 0x0205e20000100a00 */
[----:B0-----:R-:W-:-:S05]  /*f9b0*/  IADD3 R158, P0, PT, R4, R165, RZ ;  /* 0x000000a5049e7210 */ /* 0x001fca0007f1e0ff */
[----:B------:R0:W-:Y:S01]  /*f9c0*/  STL [R1+0xe38], R158 ;  /* 0x000e389e01007387 */ /* 0x0001e20000100800 */
[-C--:B--2---:R-:W-:Y:S02]  /*f9d0*/  IADD3 R3, P3, PT, R6, R165.reuse, RZ ;  /* 0x000000a506037210 */ /* 0x084fe40007f7e0ff */
[----:B-----5:R-:W-:-:S03]  /*f9e0*/  IADD3 R2, P4, PT, R24, R165, RZ ;  /* 0x000000a518027210 */ /* 0x020fc60007f9e0ff */
[----:B------:R2:W-:Y:S01]  /*f9f0*/  STL [R1+0xe3c], R3 ;  /* 0x000e3c0301007387 */ /* 0x0005e20000100800 */
[----:B0-----:R-:W-:Y:S01]  /*fa00*/  IADD3 R158, P5, PT, R26, R165, RZ ;  /* 0x000000a51a9e7210 */ /* 0x001fe20007fbe0ff */
[--C-:B------:R-:W-:Y:S02]  /*fa10*/  IMAD.X R4, R25, 0x1, R163.reuse, P4 ;  /* 0x0000000119047824 */ /* 0x100fe400020e06a3 */
[----:B------:R0:W-:Y:S04]  /*fa20*/  STL [R1+0xe40], R2 ;  /* 0x000e400201007387 */ /* 0x0001e80000100800 */
[----:B------:R-:W-:Y:S01]  /*fa30*/  STL [R1+0xe44], R158 ;  /* 0x000e449e01007387 */ /* 0x000fe20000100800 */
[--C-:B--2---:R-:W-:Y:S02]  /*fa40*/  IMAD.X R3, R5, 0x1, R163.reuse, P0 ;  /* 0x0000000105037824 */ /* 0x104fe400000e06a3 */
[----:B0-----:R-:W-:-:S03]  /*fa50*/  IMAD.X R2, R7, 0x1, R163, P3 ;  /* 0x0000000107027824 */ /* 0x001fc600018e06a3 */
[----:B------:R0:W-:Y:S04]  /*fa60*/  STL [R1+0xe28], R3 ;  /* 0x000e280301007387 */ /* 0x0001e80000100800 */
[----:B------:R2:W-:Y:S04]  /*fa70*/  STL [R1+0xe2c], R2 ;  /* 0x000e2c0201007387 */ /* 0x0005e80000100800 */
[----:B------:R3:W-:Y:S01]  /*fa80*/  STL [R1+0xe30], R4 ;  /* 0x000e300401007387 */ /* 0x0007e20000100800 */
[----:B0-----:R-:W-:Y:S01]  /*fa90*/  IMAD.X R3, R27, 0x1, R163, P5 ;  /* 0x000000011b037824 */ /* 0x001fe200028e06a3 */
[----:B--2---:R-:W-:-:S04]  /*faa0*/  IADD3 R2, P0, PT, R44, R165, RZ ;  /* 0x000000a52c027210 */ /* 0x004fc80007f1e0ff */
[----:B------:R0:W-:Y:S01]  /*fab0*/  STL [R1+0xe34], R3 ;  /* 0x000e340301007387 */ /* 0x0001e20000100800 */
[----:B---3--:R-:W-:-:S03]  /*fac0*/  IADD3 R4, P3, PT, R46, R165, RZ ;  /* 0x000000a52e047210 */ /* 0x008fc60007f7e0ff */
[----:B------:R2:W-:Y:S01]  /*fad0*/  STL [R1+0xdf0], R2 ;  /* 0x000df00201007387 */ /* 0x0005e20000100800 */
[----:B------:R-:W-:-:S03]  /*fae0*/  IMAD.X R44, R45, 0x1, R163, P0 ;  /* 0x000000012d2c7824 */ /* 0x000fc600000e06a3 */
[----:B------:R3:W-:Y:S01]  /*faf0*/  STL [R1+0xdf4], R4 ;  /* 0x000df40401007387 */ /* 0x0007e20000100800 */
[----:B------:R-:W-:Y:S01]  /*fb00*/  IMAD.X R46, R47, 0x1, R163, P3 ;  /* 0x000000012f2e7824 */ /* 0x000fe200018e06a3 */
[-C--:B0-----:R-:W-:Y:S02]  /*fb10*/  IADD3 R3, P4, PT, R64, R165.reuse, RZ ;  /* 0x000000a540037210 */ /* 0x081fe40007f9e0ff */
[----:B--2---:R-:W-:-:S03]  /*fb20*/  IADD3 R2, P5, PT, R66, R165, RZ ;  /* 0x000000a542027210 */ /* 0x004fc60007fbe0ff */
[----:B------:R0:W-:Y:S01]  /*fb30*/  STL [R1+0xdf8], R3 ;  /* 0x000df80301007387 */ /* 0x0001e20000100800 */
[--C-:B------:R-:W-:Y:S01]  /*fb40*/  IMAD.X R64, R65, 0x1, R163.reuse, P4 ;  /* 0x0000000141407824 */ /* 0x100fe200020e06a3 */
[----:B---3--:R-:W-:Y:S02]  /*fb50*/  IADD3 R4, P3, PT, R86, R165, RZ ;  /* 0x000000a556047210 */ /* 0x008fe40007f7e0ff */
[----:B------:R-:W-:Y:S01]  /*fb60*/  STL [R1+0xe98], R44 ;  /* 0x000e982c01007387 */ /* 0x000fe20000100800 */
[----:B------:R-:W-:-:S03]  /*fb70*/  IMAD.X R66, R67, 0x1, R163, P5 ;  /* 0x0000000143427824 */ /* 0x000fc600028e06a3 */
[----:B------:R2:W-:Y:S01]  /*fb80*/  STL [R1+0xdfc], R2 ;  /* 0x000dfc0201007387 */ /* 0x0005e20000100800 */
[--C-:B------:R-:W-:Y:S01]  /*fb90*/  IMAD.X R86, R87, 0x1, R163.reuse, P3 ;  /* 0x0000000157567824 */ /* 0x100fe200018e06a3 */
[-C--:B0-----:R-:W-:Y:S02]  /*fba0*/  IADD3 R3, P4, PT, R104, R165.reuse, RZ ;  /* 0x000000a568037210 */ /* 0x081fe40007f9e0ff */
[----:B------:R-:W-:Y:S03]  /*fbb0*/  STL [R1+0xeb0], R46 ;  /* 0x000eb02e01007387 */ /* 0x000fe60000100800 */
[----:B------:R-:W-:Y:S01]  /*fbc0*/  IMAD.X R104, R105, 0x1, R163, P4 ;  /* 0x0000000169687824 */ /* 0x000fe200020e06a3 */
[----:B------:R-:W-:Y:S01]  /*fbd0*/  STL [R1+0xeb4], R64 ;  /* 0x000eb44001007387 */ /* 0x000fe20000100800 */
[----:B--2---:R-:W-:-:S03]  /*fbe0*/  IADD3 R2, P0, PT, R84, R165, RZ ;  /* 0x000000a554027210 */ /* 0x004fc60007f1e0ff */
[----:B------:R-:W-:Y:S02]  /*fbf0*/  STL [R1+0xeb8], R66 ;  /* 0x000eb84201007387 */ /* 0x000fe40000100800 */
[----:B------:R-:W-:Y:S02]  /*fc00*/  IMAD.X R84, R85, 0x1, R163, P0 ;  /* 0x0000000155547824 */ /* 0x000fe400000e06a3 */
[----:B------:R0:W-:Y:S04]  /*fc10*/  STL [R1+0xe00], R2 ;  /* 0x000e000201007387 */ /* 0x0001e80000100800 */
[----:B------:R2:W-:Y:S04]  /*fc20*/  STL [R1+0xe04], R4 ;  /* 0x000e040401007387 */ /* 0x0005e80000100800 */
[----:B------:R3:W-:Y:S01]  /*fc30*/  STL [R1+0xe08], R3 ;  /* 0x000e080301007387 */ /* 0x0007e20000100800 */
[----:B0-----:R-:W-:-:S03]  /*fc40*/  IADD3 R2, P5, PT, R106, R165, RZ ;  /* 0x000000a56a027210 */ /* 0x001fc60007fbe0ff */
[----:B------:R-:W-:Y:S01]  /*fc50*/  STL [R1+0xebc], R84 ;  /* 0x000ebc5401007387 */ /* 0x000fe20000100800 */
[----:B--2---:R-:W-:-:S03]  /*fc60*/  IADD3 R4, P3, PT, R126, R165, RZ ;  /* 0x000000a57e047210 */ /* 0x004fc60007f7e0ff */
[----:B------:R0:W-:Y:S01]  /*fc70*/  STL [R1+0xe0c], R2 ;  /* 0x000e0c0201007387 */ /* 0x0001e20000100800 */
[----:B------:R-:W-:Y:S02]  /*fc80*/  IADD3.X R106, PT, PT, R107, R163, RZ, P5, !PT ;  /* 0x000000a36b6a7210 */ /* 0x000fe40002ffe4ff */
[----:B---3--:R-:W-:Y:S01]  /*fc90*/  IADD3 R3, P4, PT, R142, R165, RZ ;  /* 0x000000a58e037210 */ /* 0x008fe20007f9e0ff */
[----:B------:R-:W-:Y:S01]  /*fca0*/  STL [R1+0xec0], R86 ;  /* 0x000ec05601007387 */ /* 0x000fe20000100800 */
[----:B------:R-:W-:-:S03]  /*fcb0*/  IMAD.X R126, R127, 0x1, R163, P3 ;  /* 0x000000017f7e7824 */ /* 0x000fc600018e06a3 */
[----:B------:R-:W-:Y:S01]  /*fcc0*/  STL [R1+0xec4], R104 ;  /* 0x000ec46801007387 */ /* 0x000fe20000100800 */
[----:B------:R-:W-:Y:S01]  /*fcd0*/  IMAD.X R142, R143, 0x1, R163, P4 ;  /* 0x000000018f8e7824 */ /* 0x000fe200020e06a3 */
[----:B0-----:R-:W-:-:S05]  /*fce0*/  IADD3 R2, P0, PT, R124, R165, RZ ;  /* 0x000000a57c027210 */ /* 0x001fca0007f1e0ff */
[----:B------:R0:W-:Y:S01]  /*fcf0*/  STL [R1+0xe10], R2 ;  /* 0x000e100201007387 */ /* 0x0001e20000100800 */
[----:B------:R-:W-:-:S03]  /*fd00*/  IMAD.X R124, R125, 0x1, R163, P0 ;  /* 0x000000017d7c7824 */ /* 0x000fc600000e06a3 */
[----:B------:R2:W-:Y:S04]  /*fd10*/  STL [R1+0xe14], R4 ;  /* 0x000e140401007387 */ /* 0x0005e80000100800 */
[----:B------:R3:W-:Y:S01]  /*fd20*/  STL [R1+0xe18], R3 ;  /* 0x000e180301007387 */ /* 0x0007e20000100800 */
[-C--:B0-----:R-:W-:Y:S02]  /*fd30*/  IADD3 R2, P5, PT, R144, R165.reuse, RZ ;  /* 0x000000a590027210 */ /* 0x081fe40007fbe0ff */
[----:B--2---:R-:W-:-:S03]  /*fd40*/  IADD3 R4, P0, PT, R8, R165, RZ ;  /* 0x000000a508047210 */ /* 0x004fc60007f1e0ff */
[----:B------:R0:W-:Y:S01]  /*fd50*/  STL [R1+0xe1c], R2 ;  /* 0x000e1c0201007387 */ /* 0x0001e20000100800 */
[----:B------:R-:W-:Y:S01]  /*fd60*/  IMAD.X R144, R145, 0x1, R163, P5 ;  /* 0x0000000191907824 */ /* 0x000fe200028e06a3 */
[-C--:B---3--:R-:W-:Y:S02]  /*fd70*/  IADD3 R3, P3, PT, R10, R165.reuse, RZ ;  /* 0x000000a50a037210 */ /* 0x088fe40007f7e0ff */
[----:B------:R2:W-:Y:S04]  /*fd80*/  STL [R1+0xe50], R4 ;  /* 0x000e500401007387 */ /* 0x0005e80000100800 */
[----:B------:R3:W-:Y:S01]  /*fd90*/  STL [R1+0xe54], R3 ;  /* 0x000e540301007387 */ /* 0x0007e20000100800 */
[-C--:B0-----:R-:W-:Y:S02]  /*fda0*/  IADD3 R2, P4, PT, R28, R165.reuse, RZ ;  /* 0x000000a51c027210 */ /* 0x081fe40007f9e0ff */
[----:B--2---:R-:W-:-:S03]  /*fdb0*/  IADD3 R4, P5, PT, R30, R165, RZ ;  /* 0x000000a51e047210 */ /* 0x004fc60007fbe0ff */
[----:B------:R0:W-:Y:S01]  /*fdc0*/  STL [R1+0xe20], R2 ;  /* 0x000e200201007387 */ /* 0x0001e20000100800 */
[--C-:B------:R-:W-:Y:S02]  /*fdd0*/  IMAD.X R28, R29, 0x1, R163.reuse, P4 ;  /* 0x000000011d1c7824 */ /* 0x100fe400020e06a3 */
[--C-:B---3--:R-:W-:Y:S01]  /*fde0*/  IMAD.X R3, R9, 0x1, R163.reuse, P0 ;  /* 0x0000000109037824 */ /* 0x108fe200000e06a3 */
[----:B------:R2:W-:Y:S01]  /*fdf0*/  STL [R1+0xe24], R4 ;  /* 0x000e240401007387 */ /* 0x0005e20000100800 */
[----:B------:R-:W-:-:S03]  /*fe00*/  IMAD.X R30, R31, 0x1, R163, P5 ;  /* 0x000000011f1e7824 */ /* 0x000fc600028e06a3 */
[----:B------:R3:W-:Y:S01]  /*fe10*/  STL [R1+0xe48], R3 ;  /* 0x000e480301007387 */ /* 0x0007e20000100800 */
[----:B0-----:R-:W-:Y:S01]  /*fe20*/  IMAD.X R2, R11, 0x1, R163, P3 ;  /* 0x000000010b027824 */ /* 0x001fe200018e06a3 */
[----:B--2---:R-:W-:-:S04]  /*fe30*/  IADD3 R4, P3, PT, R50, R165, RZ ;  /* 0x000000a532047210 */ /* 0x004fc80007f7e0ff */
[----:B------:R0:W-:Y:S01]  /*fe40*/  STL [R1+0xe4c], R2 ;  /* 0x000e4c0201007387 */ /* 0x0001e20000100800 */
[----:B---3--:R-:W-:Y:S01]  /*fe50*/  IADD3 R3, P4, PT, R68, R165, RZ ;  /* 0x000000a544037210 */ /* 0x008fe20007f9e0ff */
[----:B------:R-:W-:-:S04]  /*fe60*/  IMAD.X R50, R51, 0x1, R163, P3 ;  /* 0x0000000133327824 */ /* 0x000fc800018e06a3 */
        /* <DEDUP_REMOVED lines=9> */
[--C-:B------:R-:W-:Y:S01]  /*ff00*/  IMAD.X R70, R71, 0x1, R163.reuse, P5 ;  /* 0x0000000147467824 */ /* 0x100fe200028e06a3 */
        /* <DEDUP_REMOVED lines=23> */
[----:B------:R-:W-:Y:S02]  /*10080*/  IADD3.X R148, PT, PT, R149, R163, RZ, P5, !PT ;  /* 0x000000a395947210 */ /* 0x000fe40002ffe4ff */
        /* <DEDUP_REMOVED lines=90> */
[----:B------:R-:W-:Y:S04]  /*10630*/  STL [R1+0xd2c], R4 ;  /* 0x000d2c0401007387 */ /* 0x000fe80000100800 */
[----:B------:R2:W-:Y:S01]  /*10640*/  STL [R1+0xd30], R3 ;  /* 0x000d300301007387 */ /* 0x0005e20000100800 */
[----:B0-----:R-:W-:-:S05]  /*10650*/  IADD3 R2, P5, PT, R156, R165, RZ ;  /* 0x000000a59c027210 */ /* 0x001fca0007fbe0ff */
[----:B------:R0:W-:Y:S01]  /*10660*/  STL [R1+0xd34], R2 ;  /* 0x000d340201007387 */ /* 0x0001e20000100800 */
[-C--:B------:R-:W-:Y:S01]  /*10670*/  IADD3 R5, P4, PT, R40, R165.reuse, RZ ;  /* 0x000000a528057210 */ /* 0x080fe20007f9e0ff */
[----:B------:R-:W-:Y:S01]  /*10680*/  IMAD.X R156, R157, 0x1, R163, P5 ;  /* 0x000000019d9c7824 */ /* 0x000fe200028e06a3 */
[-C--:B--2---:R-:W-:Y:S01]  /*10690*/  IADD3 R3, P0, PT, R20, R165.reuse, RZ ;  /* 0x000000a514037210 */ /* 0x084fe20007f1e0ff */
[----:B------:R-:W2:Y:S01]  /*106a0*/  LDL.LU.64 R10, [R1] ;  /* 0x00000000010a7983 */ /* 0x000ea20000300a00 */
[----:B0-----:R-:W-:-:S03]  /*106b0*/  IADD3 R2, P3, PT, R22, R165, RZ ;  /* 0x000000a516027210 */ /* 0x001fc60007f7e0ff */
[----:B------:R-:W-:Y:S04]  /*106c0*/  STL [R1+0xd38], R3 ;  /* 0x000d380301007387 */ /* 0x000fe80000100800 */
[----:B------:R-:W3:Y:S04]  /*106d0*/  LDL.LU.64 R8, [R1+0x8] ;  /* 0x0000080001087983 */ /* 0x000ee80000300a00 */
[----:B------:R0:W-:Y:S01]  /*106e0*/  STL [R1+0xd3c], R2 ;  /* 0x000d3c0201007387 */ /* 0x0001e20000100800 */
[----:B------:R-:W-:Y:S01]  /*106f0*/  IADD3 R4, P5, PT, R42, R165, RZ ;  /* 0x000000a52a047210 */ /* 0x000fe20007fbe0ff */
[----:B------:R-:W-:-:S02]  /*10700*/  IMAD.X R20, R21, 0x1, R163, P0 ;  /* 0x0000000115147824 */ /* 0x000fc400000e06a3 */
[----:B0-----:R-:W4:Y:S01]  /*10710*/  LDL.LU.64 R2, [R1+0x10] ;  /* 0x0000100001027983 */ /* 0x001f220000300a00 */
[----:B------:R-:W-:-:S03]  /*10720*/  IMAD.X R22, R23, 0x1, R163, P3 ;  /* 0x0000000117167824 */ /* 0x000fc600018e06a3 */
[----:B------:R0:W-:Y:S04]  /*10730*/  STL [R1+0xd40], R5 ;  /* 0x000d400501007387 */ /* 0x0001e80000100800 */
[----:B-1----:R1:W-:Y:S04]  /*10740*/  STL [R1+0xd44], R4 ;  /* 0x000d440401007387 */ /* 0x0023e80000100800 */
[----:B------:R-:W4:Y:S01]  /*10750*/  LDL.LU.64 R26, [R1+0x18] ;  /* 0x00001800011a7983 */ /* 0x000f220000300a00 */
[-C--:B0-----:R-:W-:Y:S02]  /*10760*/  IADD3 R5, P0, PT, R60, R165.reuse, RZ ;  /* 0x000000a53c057210 */ /* 0x081fe40007f1e0ff */
[----:B-1----:R-:W-:-:S03]  /*10770*/  IADD3 R4, P3, PT, R62, R165, RZ ;  /* 0x000000a53e047210 */ /* 0x002fc60007f7e0ff */
[----:B------:R-:W-:Y:S04]  /*10780*/  STL [R1+0xd48], R5 ;  /* 0x000d480501007387 */ /* 0x000fe80000100800 */
[----:B------:R-:W4:Y:S04]  /*10790*/  LDL.LU.64 R24, [R1+0x20] ;  /* 0x0000200001187983 */ /* 0x000f280000300a00 */
[----:B------:R0:W-:Y:S04]  /*107a0*/  STL [R1+0xd4c], R4 ;  /* 0x000d4c0401007387 */ /* 0x0001e80000100800 */
[----:B------:R-:W4:Y:S04]  /*107b0*/  LDL.LU.64 R6, [R1+0x28] ;  /* 0x0000280001067983 */ /* 0x000f280000300a00 */
[----:B0-----:R-:W4:Y:S01]  /*107c0*/  LDL.LU.64 R4, [R1+0x30] ;  /* 0x0000300001047983 */ /* 0x001f220000300a00 */
[--C-:B------:R-:W-:Y:S01]  /*107d0*/  IMAD.X R40, R41, 0x1, R163.reuse, P4 ;  /* 0x0000000129287824 */ /* 0x100fe200020e06a3 */
[-C--:B------:R-:W-:Y:S01]  /*107e0*/  IADD3 R15, P4, PT, R80, R165.reuse, RZ ;  /* 0x000000a5500f7210 */ /* 0x080fe20007f9e0ff */
[--C-:B------:R-:W-:Y:S01]  /*107f0*/  IMAD.X R42, R43, 0x1, R163.reuse, P5 ;  /* 0x000000012b2a7824 */ /* 0x100fe200028e06a3 */
[----:B------:R-:W-:Y:S01]  /*10800*/  IADD3 R13, P5, PT, R82, R165, RZ ;  /* 0x000000a5520d7210 */ /* 0x000fe20007fbe0ff */
[----:B------:R-:W-:-:S02]  /*10810*/  IMAD.X R60, R61, 0x1, R163, P0 ;  /* 0x000000013d3c7824 */ /* 0x000fc400000e06a3 */
[----:B------:R-:W-:Y:S04]  /*10820*/  STL [R1+0xd50], R15 ;  /* 0x000d500f01007387 */ /* 0x000fe80000100800 */
[----:B------:R0:W-:Y:S01]  /*10830*/  STL [R1+0xd54], R13 ;  /* 0x000d540d01007387 */ /* 0x0001e20000100800 */
[--C-:B------:R-:W-:Y:S01]  /*10840*/  IMAD.X R62, R63, 0x1, R163.reuse, P3 ;  /* 0x000000013f3e7824 */ /* 0x100fe200018e06a3 */
[----:B------:R-:W-:Y:S01]  /*10850*/  IADD3 R17, P3, PT, R102, R165, RZ ;  /* 0x000000a566117210 */ /* 0x000fe20007f7e0ff */
[----:B------:R-:W-:Y:S01]  /*10860*/  IMAD.X R80, R81, 0x1, R163, P4 ;  /* 0x0000000151507824 */ /* 0x000fe200020e06a3 */
[----:B------:R-:W-:Y:S02]  /*10870*/  IADD3.X R82, PT, PT, R83, R163, RZ, P5, !PT ;  /* 0x000000a353527210 */ /* 0x000fe40002ffe4ff */
[----:B0-----:R-:W-:-:S02]  /*10880*/  IADD3 R13, P0, PT, R100, R165, RZ ;  /* 0x000000a5640d7210 */ /* 0x001fc40007f1e0ff */
[----:B------:R-:W-:-:S03]  /*10890*/  IADD3 R15, P4, PT, R120, R165, RZ ;  /* 0x000000a5780f7210 */ /* 0x000fc60007f9e0ff */
[----:B------:R0:W-:Y:S01]  /*108a0*/  STL [R1+0xd58], R13 ;  /* 0x000d580d01007387 */ /* 0x0001e20000100800 */
[----:B------:R-:W-:-:S03]  /*108b0*/  IMAD.X R100, R101, 0x1, R163, P0 ;  /* 0x0000000165647824 */ /* 0x000fc600000e06a3 */
[----:B------:R-:W-:Y:S01]  /*108c0*/  STL [R1+0xd5c], R17 ;  /* 0x000d5c1101007387 */ /* 0x000fe20000100800 */
[----:B0-----:R-:W-:-:S03]  /*108d0*/  IADD3 R13, P5, PT, R122, R165, RZ ;  /* 0x000000a57a0d7210 */ /* 0x001fc60007fbe0ff */
[----:B------:R-:W-:Y:S01]  /*108e0*/  STL [R1+0xd60], R15 ;  /* 0x000d600f01007387 */ /* 0x000fe20000100800 */
[----:B------:R-:W-:-:S03]  /*108f0*/  IMAD.X R102, R103, 0x1, R163, P3 ;  /* 0x0000000167667824 */ /* 0x000fc600018e06a3 */
[----:B------:R0:W-:Y:S01]  /*10900*/  STL [R1+0xd64], R13 ;  /* 0x000d640d01007387 */ /* 0x0001e20000100800 */
[--C-:B------:R-:W-:Y:S02]  /*10910*/  IMAD.X R120, R121, 0x1, R163.reuse, P4 ;  /* 0x0000000179787824 */ /* 0x100fe400020e06a3 */
[----:B------:R-:W-:Y:S01]  /*10920*/  IMAD.X R122, R123, 0x1, R163, P5 ;  /* 0x000000017b7a7824 */ /* 0x000fe200028e06a3 */
[----:B0-----:R-:W-:-:S05]  /*10930*/  IADD3 R13, P0, PT, R140, R165, RZ ;  /* 0x000000a58c0d7210 */ /* 0x001fca0007f1e0ff */
[----:B------:R4:W-:Y:S01]  /*10940*/  STL [R1+0xd68], R13 ;  /* 0x000d680d01007387 */ /* 0x0009e20000100800 */
[----:B------:R-:W-:Y:S01]  /*10950*/  IMAD.X R140, R141, 0x1, R163, P0 ;  /* 0x000000018d8c7824 */ /* 0x000fe200000e06a3 */
[----:B--2---:R-:W-:-:S05]  /*10960*/  IADD3 R17, P3, PT, R10, R165, RZ ;  /* 0x000000a50a117210 */ /* 0x004fca0007f7e0ff */
[----:B------:R-:W-:Y:S01]  /*10970*/  IMAD.X R10, R11, 0x1, R163, P3 ;  /* 0x000000010b0a7824 */ /* 0x000fe200018e06a3 */
[----:B------:R-:W-:Y:S01]  /*10980*/  STL [R1+0xd6c], R17 ;  /* 0x000d6c1101007387 */ /* 0x000fe20000100800 */
[----:B---3--:R-:W-:-:S05]  /*10990*/  IADD3 R15, P4, PT, R8, R165, RZ ;  /* 0x000000a5080f7210 */ /* 0x008fca0007f9e0ff */
[----:B------:R-:W-:Y:S01]  /*109a0*/  IMAD.X R8, R9, 0x1, R163, P4 ;  /* 0x0000000109087824 */ /* 0x000fe200020e06a3 */
[----:B------:R-:W-:Y:S01]  /*109b0*/  STL [R1+0xd70], R15 ;  /* 0x000d700f01007387 */ /* 0x000fe20000100800 */
[----:B----4-:R-:W-:-:S05]  /*109c0*/  IADD3 R13, P5, PT, R2, R165, RZ ;  /* 0x000000a5020d7210 */ /* 0x010fca0007fbe0ff */
[----:B------:R-:W-:Y:S01]  /*109d0*/  STL [R1+0xd74], R13 ;  /* 0x000d740d01007387 */ /* 0x000fe20000100800 */
[----:B------:R-:W-:-:S03]  /*109e0*/  IMAD.X R2, R3, 0x1, R163, P5 ;  /* 0x0000000103027824 */ /* 0x000fc600028e06a3 */
[----:B------:R0:W-:Y:S04]  /*109f0*/  STL [R1], R10 ;  /* 0x0000000a01007387 */ /* 0x0001e80000100800 */
[----:B------:R-:W2:Y:S04]  /*10a00*/  LDL.LU.64 R44, [R1+0x38] ;  /* 0x00003800012c7983 */ /* 0x000ea80000300a00 */
[----:B------:R1:W-:Y:S04]  /*10a10*/  STL [R1+0x8], R8 ;  /* 0x0000080801007387 */ /* 0x0003e80000100800 */
[----:B0-----:R-:W3:Y:S01]  /*10a20*/  LDL.LU.64 R10, [R1+0x40] ;  /* 0x00004000010a7983 */ /* 0x001ee20000300a00 */
[----:B------:R-:W-:-:S03]  /*10a30*/  IADD3 R17, P0, PT, R26, R165, RZ ;  /* 0x000000a51a117210 */ /* 0x000fc60007f1e0ff */
[----:B------:R0:W-:Y:S01]  /*10a40*/  STL [R1+0x10], R2 ;  /* 0x0000100201007387 */ /* 0x0001e20000100800 */
[----:B------:R-:W-:-:S03]  /*10a50*/  IADD3 R15, P3, PT, R24, R165, RZ ;  /* 0x000000a5180f7210 */ /* 0x000fc60007f7e0ff */
[----:B-1----:R-:W4:Y:S01]  /*10a60*/  LDL.LU.64 R8, [R1+0x48] ;  /* 0x0000480001087983 */ /* 0x002f220000300a00 */
[----:B------:R-:W-:-:S03]  /*10a70*/  IADD3 R13, P4, PT, R6, R165, RZ ;  /* 0x000000a5060d7210 */ /* 0x000fc60007f9e0ff */
[----:B0-----:R-:W4:Y:S04]  /*10a80*/  LDL.LU.64 R2, [R1+0x50] ;  /* 0x0000500001027983 */ /* 0x001f280000300a00 */
[----:B------:R0:W-:Y:S04]  /*10a90*/  STL [R1+0xd78], R17 ;  /* 0x000d781101007387 */ /* 0x0001e80000100800 */
[----:B------:R1:W-:Y:S01]  /*10aa0*/  STL [R1+0xd7c], R15 ;  /* 0x000d7c0f01007387 */ /* 0x0003e20000100800 */
[----:B------:R-:W-:-:S03]  /*10ab0*/  IMAD.X R6, R7, 0x1, R163, P4 ;  /* 0x0000000107067824 */ /* 0x000fc600020e06a3 */
[----:B------:R1:W-:Y:S01]  /*10ac0*/  STL [R1+0xd80], R13 ;  /* 0x000d800d01007387 */ /* 0x0003e20000100800 */
[----:B0-----:R-:W-:Y:S01]  /*10ad0*/  IADD3 R17, P5, PT, R4, R165, RZ ;  /* 0x000000a504117210 */ /* 0x001fe20007fbe0ff */
[----:B-1----:R-:W-:-:S04]  /*10ae0*/  IMAD.X R15, R27, 0x1, R163, P0 ;  /* 0x000000011b0f7824 */ /* 0x002fc800000e06a3 */
[----:B------:R-:W-:Y:S01]  /*10af0*/  STL [R1+0xd84], R17 ;  /* 0x000d841101007387 */ /* 0x000fe20000100800 */
[----:B------:R-:W-:-:S03]  /*10b00*/  IMAD.X R13, R25, 0x1, R163, P3 ;  /* 0x00000001190d7824 */ /* 0x000fc600018e06a3 */
[----:B------:R-:W-:Y:S01]  /*10b10*/  STL [R1+0x18], R15 ;  /* 0x0000180f01007387 */ /* 0x000fe20000100800 */
[----:B------:R-:W-:-:S03]  /*10b20*/  IMAD.X R4, R5, 0x1, R163, P5 ;  /* 0x0000000105047824 */ /* 0x000fc600028e06a3 */
[----:B------:R-:W-:Y:S04]  /*10b30*/  STL [R1+0x20], R13 ;  /* 0x0000200d01007387 */ /* 0x000fe80000100800 */
[----:B------:R-:W4:Y:S04]  /*10b40*/  LDL.LU.64 R26, [R1+0x58] ;  /* 0x00005800011a7983 */ /* 0x000f280000300a00 */
[----:B------:R0:W-:Y:S04]  /*10b50*/  STL [R1+0x28], R6 ;  /* 0x0000280601007387 */ /* 0x0001e80000100800 */
[----:B------:R-:W4:Y:S04]  /*10b60*/  LDL.LU.64 R24, [R1+0x60] ;  /* 0x0000600001187983 */ /* 0x000f280000300a00 */
[----:B------:R1:W-:Y:S04]  /*10b70*/  STL [R1+0x30], R4 ;  /* 0x0000300401007387 */ /* 0x0003e80000100800 */
[----:B0-----:R-:W4:Y:S04]  /*10b80*/  LDL.LU.64 R6, [R1+0x68] ;  /* 0x0000680001067983 */ /* 0x001f280000300a00 */
[----:B-1----:R-:W4:Y:S01]  /*10b90*/  LDL.LU.64 R4, [R1+0x70] ;  /* 0x0000700001047983 */ /* 0x002f220000300a00 */
[----:B--2---:R-:W-:-:S02]  /*10ba0*/  IADD3 R15, P0, PT, R44, R165, RZ ;  /* 0x000000a52c0f7210 */ /* 0x004fc40007f1e0ff */
[----:B---3--:R-:W-:-:S03]  /*10bb0*/  IADD3 R13, P3, PT, R10, R165, RZ ;  /* 0x000000a50a0d7210 */ /* 0x008fc60007f7e0ff */
[----:B------:R0:W-:Y:S04]  /*10bc0*/  STL [R1+0xd88], R15 ;  /* 0x000d880f01007387 */ /* 0x0001e80000100800 */
[----:B------:R1:W-:Y:S01]  /*10bd0*/  STL [R1+0xd8c], R13 ;  /* 0x000d8c0d01007387 */ /* 0x0003e20000100800 */
[-C--:B----4-:R-:W-:Y:S01]  /*10be0*/  IADD3 R17, P4, PT, R8, R165.reuse, RZ ;  /* 0x000000a508117210 */ /* 0x090fe20007f9e0ff */
[--C-:B------:R-:W-:Y:S01]  /*10bf0*/  IMAD.X R10, R11, 0x1, R163.reuse, P3 ;  /* 0x000000010b0a7824 */ /* 0x100fe200018e06a3 */
[----:B0-----:R-:W-:Y:S01]  /*10c00*/  IADD3 R15, P5, PT, R2, R165, RZ ;  /* 0x000000a5020f7210 */ /* 0x001fe20007fbe0ff */
[--C-:B-1----:R-:W-:Y:S02]  /*10c10*/  IMAD.X R13, R45, 0x1, R163.reuse, P0 ;  /* 0x000000012d0d7824 */ /* 0x102fe400000e06a3 */
[----:B------:R-:W-:Y:S01]  /*10c20*/  STL [R1+0xd90], R17 ;  /* 0x000d901101007387 */ /* 0x000fe20000100800 */
[----:B------:R-:W-:-:S03]  /*10c30*/  IMAD.X R8, R9, 0x1, R163, P4 ;  /* 0x0000000109087824 */ /* 0x000fc600020e06a3 */
[----:B------:R-:W-:Y:S01]  /*10c40*/  STL [R1+0xd94], R15 ;  /* 0x000d940f01007387 */ /* 0x000fe20000100800 */
[----:B------:R-:W-:-:S03]  /*10c50*/  IMAD.X R2, R3, 0x1, R163, P5 ;  /* 0x0000000103027824 */ /* 0x000fc600028e06a3 */
[----:B------:R-:W-:Y:S04]  /*10c60*/  STL [R1+0x38], R13 ;  /* 0x0000380d01007387 */ /* 0x000fe80000100800 */
[----:B------:R0:W-:Y:S04]  /*10c70*/  STL [R1+0x40], R10 ;  /* 0x0000400a01007387 */ /* 0x0001e80000100800 */
[----:B------:R-:W2:Y:S04]  /*10c80*/  LDL.LU.64 R44, [R1+0x78] ;  /* 0x00007800012c7983 */ /* 0x000ea80000300a00 */
[----:B------:R1:W-:Y:S04]  /*10c90*/  STL [R1+0x48], R8 ;  /* 0x0000480801007387 */ /* 0x0003e80000100800 */
[----:B0-----:R-:W3:Y:S04]  /*10ca0*/  LDL.LU.64 R10, [R1+0x80] ;  /* 0x00008000010a7983 */ /* 0x001ee80000300a00 */
[----:B------:R0:W-:Y:S01]  /*10cb0*/  STL [R1+0x50], R2 ;  /* 0x0000500201007387 */ /* 0x0001e20000100800 */
[----:B------:R-:W-:-:S03]  /*10cc0*/  IADD3 R17, P0, PT, R26, R165, RZ ;  /* 0x000000a51a117210 */ /* 0x000fc60007f1e0ff */
[----:B-1----:R-:W4:Y:S01]  /*10cd0*/  LDL.LU.64 R8, [R1+0x88] ;  /* 0x0000880001087983 */ /* 0x002f220000300a00 */
[----:B------:R-:W-:-:S03]  /*10ce0*/  IADD3 R15, P3, PT, R24, R165, RZ ;  /* 0x000000a5180f7210 */ /* 0x000fc60007f7e0ff */
[----:B0-----:R-:W4:Y:S04]  /*10cf0*/  LDL.LU.64 R2, [R1+0x90] ;  /* 0x0000900001027983 */ /* 0x001f280000300a00 */
[----:B------:R0:W-:Y:S01]  /*10d00*/  STL [R1+0xd98], R17 ;  /* 0x000d981101007387 */ /* 0x0001e20000100800 */
[----:B------:R-:W-:-:S03]  /*10d10*/  IADD3 R13, P4, PT, R6, R165, RZ ;  /* 0x000000a5060d7210 */ /* 0x000fc60007f9e0ff */
[----:B------:R1:W-:Y:S04]  /*10d20*/  STL [R1+0xd9c], R15 ;  /* 0x000d9c0f01007387 */ /* 0x0003e80000100800 */
[----:B------:R1:W-:Y:S01]  /*10d30*/  STL [R1+0xda0], R13 ;  /* 0x000da00d01007387 */ /* 0x0003e20000100800 */
[----:B0-----:R-:W-:Y:S01]  /*10d40*/  IADD3 R17, P5, PT, R4, R165, RZ ;  /* 0x000000a504117210 */ /* 0x001fe20007fbe0ff */
[--C-:B------:R-:W-:Y:S02]  /*10d50*/  IMAD.X R6, R7, 0x1, R163.reuse, P4 ;  /* 0x0000000107067824 */ /* 0x100fe400020e06a3 */
[--C-:B-1----:R-:W-:Y:S02]  /*10d60*/  IMAD.X R15, R27, 0x1, R163.reuse, P0 ;  /* 0x000000011b0f7824 */ /* 0x102fe400000e06a3 */
[----:B------:R-:W-:Y:S01]  /*10d70*/  STL [R1+0xda4], R17 ;  /* 0x000da41101007387 */ /* 0x000fe20000100800 */
[----:B------:R-:W-:-:S03]  /*10d80*/  IMAD.X R13, R25, 0x1, R163, P3 ;  /* 0x00000001190d7824 */ /* 0x000fc600018e06a3 */
[----:B------:R-:W-:Y:S01]  /*10d90*/  STL [R1+0x58], R15 ;  /* 0x0000580f01007387 */ /* 0x000fe20000100800 */
[----:B------:R-:W-:-:S03]  /*10da0*/  IADD3.X R4, PT, PT, R5, R163, RZ, P5, !PT ;  /* 0x000000a305047210 */ /* 0x000fc60002ffe4ff */
        /* <DEDUP_REMOVED lines=26> */
[----:B-1----:R-:W4:Y:S04]  /*10f50*/  LDL.LU.64 R8, [R1+0xc8] ;  /* 0x0000c80001087983 */ /* 0x002f280000300a00 */
[----:B0-----:R-:W4:Y:S01]  /*10f60*/  LDL.LU.64 R2, [R1+0xd0] ;  /* 0x0000d00001027983 */ /* 0x001f220000300a00 */
[----:B------:R-:W-:-:S03]  /*10f70*/  IADD3 R15, P3, PT, R24, R165, RZ ;  /* 0x000000a5180f7210 */ /* 0x000fc60007f7e0ff */
        /* <DEDUP_REMOVED lines=69> */
[----:B------:R-:W-:-:S03]  /*113d0*/  IADD3.X R2, PT, PT, R3, R163, RZ, P5, !PT ;  /* 0x000000a303027210 */ /* 0x000fc60002ffe4ff */
[----:B------:R-:W-:Y:S04]  /*113e0*/  STL [R1+0xf8], R13 ;  /* 0x0000f80d01007387 */ /* 0x000fe80000100800 */
[----:B------:R0:W-:Y:S04]  /*113f0*/  STL [R1+0xc10], R10 ;  /* 0x000c100a01007387 */ /* 0x0001e80000100800 */
[----:B------:R-:W2:Y:S04]  /*11400*/  LDL.LU.64 R44, [R1+0x138] ;  /* 0x00013800012c7983 */ /* 0x000ea80000300a00 */
[----:B------:R1:W-:Y:S04]  /*11410*/  STL [R1+0x108], R8 ;  /* 0x0001080801007387 */ /* 0x0003e80000100800 */
[----:B0-----:R-:W3:Y:S04]  /*11420*/  LDL.LU.64 R10, [R1+0x140] ;  /* 0x00014000010a7983 */ /* 0x001ee80000300a00 */
[----:B------:R0:W-:Y:S04]  /*11430*/  STL [R1+0x110], R2 ;  /* 0x0001100201007387 */ /* 0x0001e80000100800 */
[----:B-1----:R-:W4:Y:S01]  /*11440*/  LDL.LU.64 R8, [R1+0x148] ;  /* 0x0001480001087983 */ /* 0x002f220000300a00 */
[----:B------:R-:W-:-:S03]  /*11450*/  IADD3 R17, P0, PT, R26, R165, RZ ;  /* 0x000000a51a117210 */ /* 0x000fc60007f1e0ff */
        /* <DEDUP_REMOVED lines=55> */
[----:B------:R-:W-:Y:S04]  /*117d0*/  STL [R1+0x168], R6 ;  /* 0x0001680601007387 */ /* 0x000fe80000100800 */
[----:B------:R-:W4:Y:S04]  /*117e0*/  LDL.LU.64 R24, [R1+0x1a0] ;  /* 0x0001a00001187983 */ /* 0x000f280000300a00 */
[----:B------:R0:W-:Y:S04]  /*117f0*/  STL [R1+0x170], R4 ;  /* 0x0001700401007387 */ /* 0x0001e80000100800 */
[----:B0-----:R-:W4:Y:S04]  /*11800*/  LDL.LU.64 R4, [R1+0x1a8] ;  /* 0x0001a80001047983 */ /* 0x001f280000300a00 */
[----:B------:R-:W4:Y:S01]  /*11810*/  LDL.LU.64 R6, [R1+0x1b0] ;  /* 0x0001b00001067983 */ /* 0x000f220000300a00 */
        /* <DEDUP_REMOVED lines=13> */
[----:B------:R-:W-:Y:S04]  /*118f0*/  STL [R1+0x180], R10 ;  /* 0x0001800a01007387 */ /* 0x000fe80000100800 */
[----:B------:R-:W2:Y:S04]  /*11900*/  LDL.LU.64 R44, [R1+0x1b8] ;  /* 0x0001b800012c7983 */ /* 0x000ea80000300a00 */
[----:B------:R0:W-:Y:S04]  /*11910*/  STL [R1+0x188], R8 ;  /* 0x0001880801007387 */ /* 0x0001e80000100800 */
[----:B0-----:R-:W3:Y:S04]  /*11920*/  LDL.LU.64 R8, [R1+0x1c0] ;  /* 0x0001c00001087983 */ /* 0x001ee80000300a00 */
[----:B------:R0:W-:Y:S04]  /*11930*/  STL [R1+0x190], R2 ;  /* 0x0001900201007387 */ /* 0x0001e80000100800 */
[----:B------:R-:W4:Y:S04]  /*11940*/  LDL.LU.64 R10, [R1+0x1c8] ;  /* 0x0001c800010a7983 */ /* 0x000f280000300a00 */
[----:B0-----:R-:W4:Y:S01]  /*11950*/  LDL.LU.64 R2, [R1+0x1d0] ;  /* 0x0001d00001027983 */ /* 0x001f220000300a00 */
[----:B------:R-:W-:-:S02]  /*11960*/  IADD3 R17, P0, PT, R26, R165, RZ ;  /* 0x000000a51a117210 */ /* 0x000fc40007f1e0ff */
[-C--:B------:R-:W-:Y:S02]  /*11970*/  IADD3 R15, P3, PT, R24, R165.reuse, RZ ;  /* 0x000000a5180f7210 */ /* 0x080fe40007f7e0ff */
[-C--:B------:R-:W-:Y:S01]  /*11980*/  IADD3 R13, P4, PT, R4, R165.reuse, RZ ;  /* 0x000000a5040d7210 */ /* 0x080fe20007f9e0ff */
[----:B------:R0:W-:Y:S04]  /*11990*/  STL [R1+0xde8], R17 ;  /* 0x000de81101007387 */ /* 0x0001e80000100800 */
[----:B------:R1:W-:Y:S04]  /*119a0*/  STL [R1+0xdec], R15 ;  /* 0x000dec0f01007387 */ /* 0x0003e80000100800 */
[----:B------:R1:W-:Y:S01]  /*119b0*/  STL [R1+0x1a8], R13 ;  /* 0x0001a80d01007387 */ /* 0x0003e20000100800 */
[----:B0-----:R-:W-:Y:S01]  /*119c0*/  IADD3 R17, P5, PT, R6, R165, RZ ;  /* 0x000000a506117210 */ /* 0x001fe20007fbe0ff */
[----:B-1----:R-:W-:-:S04]  /*119d0*/  IMAD.X R15, R27, 0x1, R163, P0 ;  /* 0x000000011b0f7824 */ /* 0x002fc800000e06a3 */
[----:B------:R-:W-:Y:S01]  /*119e0*/  STL [R1+0x1b0], R17 ;  /* 0x0001b01101007387 */ /* 0x000fe20000100800 */
[----:B------:R-:W-:-:S03]  /*119f0*/  IMAD.X R13, R25, 0x1, R163, P3 ;  /* 0x00000001190d7824 */ /* 0x000fc600018e06a3 */
[----:B------:R-:W-:Y:S04]  /*11a00*/  STL [R1+0xc80], R15 ;  /* 0x000c800f01007387 */ /* 0x000fe80000100800 */
[----:B------:R4:W-:Y:S04]  /*11a10*/  STL [R1+0xc84], R13 ;  /* 0x000c840d01007387 */ /* 0x0009e80000100800 */
[----:B------:R-:W4:Y:S04]  /*11a20*/  LDL.LU.64 R64, [R1+0x1d8] ;  /* 0x0001d80001407983 */ /* 0x000f280000300a00 */
[----:B------:R-:W4:Y:S04]  /*11a30*/  LDL.LU.64 R24, [R1+0x1e0] ;  /* 0x0001e00001187983 */ /* 0x000f280000300a00 */
[----:B------:R-:W4:Y:S04]  /*11a40*/  LDL.LU.64 R46, [R1+0x1e8] ;  /* 0x0001e800012e7983 */ /* 0x000f280000300a00 */
[----:B------:R-:W4:Y:S01]  /*11a50*/  LDL.LU.64 R26, [R1+0x1f0] ;  /* 0x0001f000011a7983 */ /* 0x000f220000300a00 */
[----:B------:R-:W-:Y:S01]  /*11a60*/  IADD3.X R6, PT, PT, R7, R163, RZ, P5, !PT ;  /* 0x000000a307067210 */ /* 0x000fe20002ffe4ff */
[----:B------:R-:W-:Y:S01]  /*11a70*/  IMAD.X R5, R5, 0x1, R163, P4 ;  /* 0x0000000105057824 */ /* 0x000fe200020e06a3 */
[----:B--2---:R-:W-:-:S05]  /*11a80*/  IADD3 R4, P0, PT, R44, R165, RZ ;  /* 0x000000a52c047210 */ /* 0x004fca0007f1e0ff */
[----:B------:R0:W-:Y:S01]  /*11a90*/  STL [R1+0x1b8], R4 ;  /* 0x0001b80401007387 */ /* 0x0001e20000100800 */
[-C--:B---3--:R-:W-:Y:S02]  /*11aa0*/  IADD3 R7, P3, PT, R8, R165.reuse, RZ ;  /* 0x000000a508077210 */ /* 0x088fe40007f7e0ff */
[----:B----4-:R-:W-:-:S03]  /*11ab0*/  IADD3 R13, P4, PT, R10, R165, RZ ;  /* 0x000000a50a0d7210 */ /* 0x010fc60007f9e0ff */
[----:B------:R1:W-:Y:S01]  /*11ac0*/  STL [R1+0x1c0], R7 ;  /* 0x0001c00701007387 */ /* 0x0003e20000100800 */
[----:B0-----:R-:W-:-:S03]  /*11ad0*/  IADD3 R4, P5, PT, R2, R165, RZ ;  /* 0x000000a502047210 */ /* 0x001fc60007fbe0ff */
[----:B------:R-:W-:Y:S04]  /*11ae0*/  STL [R1+0x1c8], R13 ;  /* 0x0001c80d01007387 */ /* 0x000fe80000100800 */
[----:B------:R0:W-:Y:S01]  /*11af0*/  STL [R1+0x1d0], R4 ;  /* 0x0001d00401007387 */ /* 0x0001e20000100800 */
[----:B-1----:R-:W-:-:S03]  /*11b00*/  IMAD.X R7, R45, 0x1, R163, P0 ;  /* 0x000000012d077824 */ /* 0x002fc600000e06a3 */
[----:B------:R-:W2:Y:S01]  /*11b10*/  LDL.LU.64 R84, [R1+0x1f8] ;  /* 0x0001f80001547983 */ /* 0x000ea20000300a00 */
[----:B------:R-:W-:-:S03]  /*11b20*/  IMAD.X R10, R3, 0x1, R163, P5 ;  /* 0x00000001030a7824 */ /* 0x000fc600028e06a3 */
[----:B------:R-:W3:Y:S04]  /*11b30*/  LDL.LU.64 R66, [R1+0x200] ;  /* 0x0002000001427983 */ /* 0x000ee80000300a00 */
[----:B------:R-:W4:Y:S04]  /*11b40*/  LDL.LU.64 R44, [R1+0x208] ;  /* 0x00020800012c7983 */ /* 0x000f280000300a00 */
[----:B------:R-:W4:Y:S01]  /*11b50*/  LDL.LU.64 R2, [R1+0x210] ;  /* 0x0002100001027983 */ /* 0x000f220000300a00 */
[--C-:B------:R-:W-:Y:S02]  /*11b60*/  IMAD.X R8, R9, 0x1, R163.reuse, P3 ;  /* 0x0000000109087824 */ /* 0x100fe400018e06a3 */
[----:B------:R-:W-:Y:S01]  /*11b70*/  IMAD.X R9, R11, 0x1, R163, P4 ;  /* 0x000000010b097824 */ /* 0x000fe200020e06a3 */
[----:B0-----:R-:W-:-:S02]  /*11b80*/  IADD3 R4, P0, PT, R64, R165, RZ ;  /* 0x000000a540047210 */ /* 0x001fc40007f1e0ff */
[----:B------:R-:W-:-:S03]  /*11b90*/  IADD3 R11, P3, PT, R24, R165, RZ ;  /* 0x000000a5180b7210 */ /* 0x000fc60007f7e0ff */
[----:B------:R0:W-:Y:S01]  /*11ba0*/  STL [R1+0x1d8], R4 ;  /* 0x0001d80401007387 */ /* 0x0001e20000100800 */
[----:B------:R-:W-:-:S03]  /*11bb0*/  IADD3 R13, P4, PT, R46, R165, RZ ;  /* 0x000000a52e0d7210 */ /* 0x000fc60007f9e0ff */
[----:B------:R1:W-:Y:S01]  /*11bc0*/  STL [R1+0x1e0], R11 ;  /* 0x0001e00b01007387 */ /* 0x0003e20000100800 */
[----:B0-----:R-:W-:-:S03]  /*11bd0*/  IADD3 R4, P5, PT, R26, R165, RZ ;  /* 0x000000a51a047210 */ /* 0x001fc60007fbe0ff */
[----:B------:R-:W-:Y:S04]  /*11be0*/  STL [R1+0x1e8], R13 ;  /* 0x0001e80d01007387 */ /* 0x000fe80000100800 */
[----:B------:R2:W-:Y:S01]  /*11bf0*/  STL [R1+0x1f0], R4 ;  /* 0x0001f00401007387 */ /* 0x0005e20000100800 */
[----:B-1----:R-:W-:-:S03]  /*11c00*/  IMAD.X R11, R65, 0x1, R163, P0 ;  /* 0x00000001410b7824 */ /* 0x002fc600000e06a3 */
[----:B------:R-:W4:Y:S01]  /*11c10*/  LDL.LU.64 R104, [R1+0x218] ;  /* 0x0002180001687983 */ /* 0x000f220000300a00 */
[----:B------:R-:W-:-:S03]  /*11c20*/  IMAD.X R24, R25, 0x1, R163, P3 ;  /* 0x0000000119187824 */ /* 0x000fc600018e06a3 */
[----:B------:R-:W4:Y:S01]  /*11c30*/  LDL.LU.64 R86, [R1+0x220] ;  /* 0x0002200001567983 */ /* 0x000f220000300a00 */
[----:B------:R-:W-:-:S03]  /*11c40*/  IMAD.X R25, R47, 0x1, R163, P4 ;  /* 0x000000012f197824 */ /* 0x000fc600020e06a3 */
[----:B------:R-:W4:Y:S04]  /*11c50*/  LDL.LU.64 R64, [R1+0x228] ;  /* 0x0002280001407983 */ /* 0x000f280000300a00 */
[----:B------:R-:W4:Y:S01]  /*11c60*/  LDL.LU.64 R46, [R1+0x230] ;  /* 0x00023000012e7983 */ /* 0x000f220000300a00 */
[----:B------:R-:W-:Y:S01]  /*11c70*/  IMAD.X R26, R27, 0x1, R163, P5 ;  /* 0x000000011b1a7824 */ /* 0x000fe200028e06a3 */
[-C--:B--2---:R-:W-:Y:S02]  /*11c80*/  IADD3 R4, P0, PT, R84, R165.reuse, RZ ;  /* 0x000000a554047210 */ /* 0x084fe40007f1e0ff */
[----:B---3--:R-:W-:-:S03]  /*11c90*/  IADD3 R15, P3, PT, R66, R165, RZ ;  /* 0x000000a5420f7210 */ /* 0x008fc60007f7e0ff */
[----:B------:R0:W-:Y:S01]  /*11ca0*/  STL [R1+0x1f8], R4 ;  /* 0x0001f80401007387 */ /* 0x0001e20000100800 */
[----:B----4-:R-:W-:-:S03]  /*11cb0*/  IADD3 R13, P4, PT, R44, R165, RZ ;  /* 0x000000a52c0d7210 */ /* 0x010fc60007f9e0ff */
[----:B------:R-:W-:Y:S01]  /*11cc0*/  STL [R1+0x200], R15 ;  /* 0x0002000f01007387 */ /* 0x000fe20000100800 */
[----:B0-----:R-:W-:-:S03]  /*11cd0*/  IADD3 R4, P5, PT, R2, R165, RZ ;  /* 0x000000a502047210 */ /* 0x001fc60007fbe0ff */
[----:B------:R0:W-:Y:S04]  /*11ce0*/  STL [R1+0x208], R13 ;  /* 0x0002080d01007387 */ /* 0x0001e80000100800 */
[----:B------:R1:W-:Y:S01]  /*11cf0*/  STL [R1+0x210], R4 ;  /* 0x0002100401007387 */ /* 0x0003e20000100800 */
[--C-:B------:R-:W-:Y:S02]  /*11d00*/  IMAD.X R2, R3, 0x1, R163.reuse, P5 ;  /* 0x0000000103027824 */ /* 0x100fe400028e06a3 */
[--C-:B0-----:R-:W-:Y:S02]  /*11d10*/  IMAD.X R13, R67, 0x1, R163.reuse, P3 ;  /* 0x00000001430d7824 */ /* 0x101fe400018e06a3 */
[----:B-1----:R-:W-:-:S03]  /*11d20*/  IMAD.X R4, R45, 0x1, R163, P4 ;  /* 0x000000012d047824 */ /* 0x002fc600020e06a3 */
[----:B------:R0:W-:Y:S01]  /*11d30*/  STL [R1+0xa0], R13 ;  /* 0x0000a00d01007387 */ /* 0x0001e20000100800 */
[----:B------:R-:W-:-:S03]  /*11d40*/  IMAD.X R27, R85, 0x1, R163, P0 ;  /* 0x00000001551b7824 */ /* 0x000fc600000e06a3 */
[----:B------:R-:W2:Y:S04]  /*11d50*/  LDL.LU.64 R84, [R1+0x238] ;  /* 0x0002380001547983 */ /* 0x000ea80000300a00 */
[----:B------:R-:W-:Y:S04]  /*11d60*/  STL [R1+0xa4], R4 ;  /* 0x0000a40401007387 */ /* 0x000fe80000100800 */
[----:B------:R-:W3:Y:S04]  /*11d70*/  LDL.LU.64 R66, [R1+0x240] ;  /* 0x0002400001427983 */ /* 0x000ee80000300a00 */
[----:B------:R1:W-:Y:S04]  /*11d80*/  STL [R1+0xa8], R2 ;  /* 0x0000a80201007387 */ /* 0x0003e80000100800 */
[----:B------:R-:W4:Y:S01]  /*11d90*/  LDL.LU.64 R44, [R1+0x248] ;  /* 0x00024800012c7983 */ /* 0x000f220000300a00 */
[----:B0-----:R-:W-:-:S03]  /*11da0*/  IADD3 R13, P0, PT, R104, R165, RZ ;  /* 0x000000a5680d7210 */ /* 0x001fc60007f1e0ff */
[----:B-1----:R-:W4:Y:S01]  /*11db0*/  LDL.LU.64 R2, [R1+0x250] ;  /* 0x0002500001027983 */ /* 0x002f220000300a00 */
[-C--:B------:R-:W-:Y:S02]  /*11dc0*/  IADD3 R4, P3, PT, R86, R165.reuse, RZ ;  /* 0x000000a556047210 */ /* 0x080fe40007f7e0ff */
[-C--:B------:R-:W-:Y:S01]  /*11dd0*/  IADD3 R15, P4, PT, R64, R165.reuse, RZ ;  /* 0x000000a5400f7210 */ /* 0x080fe20007f9e0ff */
[----:B------:R0:W-:Y:S04]  /*11de0*/  STL [R1+0x218], R13 ;  /* 0x0002180d01007387 */ /* 0x0001e80000100800 */
[----:B------:R1:W-:Y:S01]  /*11df0*/  STL [R1+0x220], R4 ;  /* 0x0002200401007387 */ /* 0x0003e20000100800 */
[----:B0-----:R-:W-:-:S03]  /*11e00*/  IADD3 R13, P5, PT, R46, R165, RZ ;  /* 0x000000a52e0d7210 */ /* 0x001fc60007fbe0ff */
[----:B------:R0:W-:Y:S01]  /*11e10*/  STL [R1+0x228], R15 ;  /* 0x0002280f01007387 */ /* 0x0001e20000100800 */
[----:B-1----:R-:W-:-:S03]  /*11e20*/  IMAD.X R4, R105, 0x1, R163, P0 ;  /* 0x0000000169047824 */ /* 0x002fc600000e06a3 */
[----:B------:R1:W-:Y:S01]  /*11e30*/  STL [R1+0x230], R13 ;  /* 0x0002300d01007387 */ /* 0x0003e20000100800 */
[----:B0-----:R-:W-:-:S03]  /*11e40*/  IMAD.X R15, R87, 0x1, R163, P3 ;  /* 0x00000001570f7824 */ /* 0x001fc600018e06a3 */
[----:B------:R0:W-:Y:S01]  /*11e50*/  STL [R1+0xac], R4 ;  /* 0x0000ac0401007387 */ /* 0x0001e20000100800 */
[----:B-1----:R-:W-:-:S03]  /*11e60*/  IMAD.X R13, R65, 0x1, R163, P4 ;  /* 0x00000001410d7824 */ /* 0x002fc600020e06a3 */
[----:B------:R-:W-:Y:S04]  /*11e70*/  STL [R1+0xb0], R15 ;  /* 0x0000b00f01007387 */ /* 0x000fe80000100800 */
[----:B------:R-:W4:Y:S01]  /*11e80*/  LDL.LU.64 R104, [R1+0x258] ;  /* 0x0002580001687983 */ /* 0x000f220000300a00 */
[----:B0-----:R-:W-:-:S03]  /*11e90*/  IMAD.X R4, R47, 0x1, R163, P5 ;  /* 0x000000012f047824 */ /* 0x001fc600028e06a3 */
[----:B------:R-:W-:Y:S04]  /*11ea0*/  STL [R1+0xb4], R13 ;  /* 0x0000b40d01007387 */ /* 0x000fe80000100800 */
[----:B------:R-:W4:Y:S04]  /*11eb0*/  LDL.LU.64 R86, [R1+0x260] ;  /* 0x0002600001567983 */ /* 0x000f280000300a00 */
[----:B------:R2:W-:Y:S04]  /*11ec0*/  STL [R1+0xb8], R4 ;  /* 0x0000b80401007387 */ /* 0x0005e80000100800 */
[----:B------:R-:W4:Y:S04]  /*11ed0*/  LDL.LU.64 R64, [R1+0x268] ;  /* 0x0002680001407983 */ /* 0x000f280000300a00 */
[----:B------:R-:W4:Y:S01]  /*11ee0*/  LDL.LU.64 R46, [R1+0x270] ;  /* 0x00027000012e7983 */ /* 0x000f220000300a00 */
[----:B--2---:R-:W-:-:S05]  /*11ef0*/  IADD3 R4, P0, PT, R84, R165, RZ ;  /* 0x000000a554047210 */ /* 0x004fca0007f1e0ff */
[----:B------:R0:W-:Y:S01]  /*11f00*/  STL [R1+0x238], R4 ;  /* 0x0002380401007387 */ /* 0x0001e20000100800 */
[-C--:B---3--:R-:W-:Y:S02]  /*11f10*/  IADD3 R15, P3, PT, R66, R165.reuse, RZ ;  /* 0x000000a5420f7210 */ /* 0x088fe40007f7e0ff */
[----:B----4-:R-:W-:-:S03]  /*11f20*/  IADD3 R13, P4, PT, R44, R165, RZ ;  /* 0x000000a52c0d7210 */ /* 0x010fc60007f9e0ff */
[----:B------:R1:W-:Y:S01]  /*11f30*/  STL [R1+0x240], R15 ;  /* 0x0002400f01007387 */ /* 0x0003e20000100800 */
[----:B0-----:R-:W-:-:S03]  /*11f40*/  IADD3 R4, P5, PT, R2, R165, RZ ;  /* 0x000000a502047210 */ /* 0x001fc60007fbe0ff */
[----:B------:R0:W-:Y:S01]  /*11f50*/  STL [R1+0x248], R13 ;  /* 0x0002480d01007387 */ /* 0x0001e20000100800 */
[----:B-1----:R-:W-:-:S03]  /*11f60*/  IMAD.X R15, R85, 0x1, R163, P0 ;  /* 0x00000001550f7824 */ /* 0x002fc600000e06a3 */
[----:B------:R1:W-:Y:S01]  /*11f70*/  STL [R1+0x250], R4 ;  /* 0x0002500401007387 */ /* 0x0003e20000100800 */
[----:B------:R-:W-:Y:S01]  /*11f80*/  IADD3.X R2, PT, PT, R3, R163, RZ, P5, !PT ;  /* 0x000000a303027210 */ /* 0x000fe20002ffe4ff */
[--C-:B0-----:R-:W-:Y:S02]  /*11f90*/  IMAD.X R13, R67, 0x1, R163.reuse, P3 ;  /* 0x00000001430d7824 */ /* 0x101fe400018e06a3 */
[----:B------:R-:W-:Y:S01]  /*11fa0*/  STL [R1+0xbc], R15 ;  /* 0x0000bc0f01007387 */ /* 0x000fe20000100800 */
[----:B-1----:R-:W-:-:S03]  /*11fb0*/  IMAD.X R4, R45, 0x1, R163, P4 ;  /* 0x000000012d047824 */ /* 0x002fc600020e06a3 */
[----:B------:R0:W-:Y:S04]  /*11fc0*/  STL [R1+0xc0], R13 ;  /* 0x0000c00d01007387 */ /* 0x0001e80000100800 */
[----:B------:R-:W2:Y:S04]  /*11fd0*/  LDL.LU.64 R84, [R1+0x278] ;  /* 0x0002780001547983 */ /* 0x000ea80000300a00 */
[----:B------:R-:W-:Y:S04]  /*11fe0*/  STL [R1+0xc4], R4 ;  /* 0x0000c40401007387 */ /* 0x000fe80000100800 */
[----:B------:R-:W3:Y:S04]  /*11ff0*/  LDL.LU.64 R66, [R1+0x280] ;  /* 0x0002800001427983 */ /* 0x000ee80000300a00 */
[----:B------:R1:W-:Y:S04]  /*12000*/  STL [R1+0xc8], R2 ;  /* 0x0000c80201007387 */ /* 0x0003e80000100800 */
[----:B------:R-:W4:Y:S01]  /*12010*/  LDL.LU.64 R44, [R1+0x288] ;  /* 0x00028800012c7983 */ /* 0x000f220000300a00 */
[----:B0-----:R-:W-:-:S03]  /*12020*/  IADD3 R13, P0, PT, R104, R165, RZ ;  /* 0x000000a5680d7210 */ /* 0x001fc60007f1e0ff */
[----:B-1----:R-:W4:Y:S01]  /*12030*/  LDL.LU.64 R2, [R1+0x290] ;  /* 0x0002900001027983 */ /* 0x002f220000300a00 */
[----:B------:R-:W-:-:S03]  /*12040*/  IADD3 R4, P3, PT, R86, R165, RZ ;  /* 0x000000a556047210 */ /* 0x000fc60007f7e0ff */
[----:B------:R0:W-:Y:S01]  /*12050*/  STL [R1+0x258], R13 ;  /* 0x0002580d01007387 */ /* 0x0001e20000100800 */
[----:B------:R-:W-:-:S03]  /*12060*/  IADD3 R15, P4, PT, R64, R165, RZ ;  /* 0x000000a5400f7210 */ /* 0x000fc60007f9e0ff */
        /* <DEDUP_REMOVED lines=25> */
[--C-:B------:R-:W-:Y:S02]  /*12200*/  IMAD.X R2, R3, 0x1, R163.reuse, P5 ;  /* 0x0000000103027824 */ /* 0x100fe400028e06a3 */
[--C-:B0-----:R-:W-:Y:S01]  /*12210*/  IMAD.X R13, R67, 0x1, R163.reuse, P3 ;  /* 0x00000001430d7824 */ /* 0x101fe200018e06a3 */
        /* <DEDUP_REMOVED lines=63> */
[----:B0-----:R-:W-:-:S03]  /*12610*/  IADD3.X R4, PT, PT, R47, R163, RZ, P5, !PT ;  /* 0x000000a32f047210 */ /* 0x001fc60002ffe4ff */
        /* <DEDUP_REMOVED lines=320> */
[----:B------:R2:W-:Y:S04]  /*13a20*/  STL [R1+0x4e8], R13 ;  /* 0x0004e80d01007387 */ /* 0x0005e80000100800 */
[----:B------:R-:W4:Y:S04]  /*13a30*/  LDL.LU.64 R46, [R1+0x520] ;  /* 0x00052000012e7983 */ /* 0x000f280000300a00 */
[----:B------:R3:W-:Y:S04]  /*13a40*/  STL [R1+0x4f0], R4 ;  /* 0x0004f00401007387 */ /* 0x0007e80000100800 */
[----:B------:R-:W4:Y:S04]  /*13a50*/  LDL.LU.64 R104, [R1+0x528] ;  /* 0x0005280001687983 */ /* 0x000f280000300a00 */
[----:B------:R-:W4:Y:S01]  /*13a60*/  LDL.LU.64 R86, [R1+0x530] ;  /* 0x0005300001567983 */ /* 0x000f220000300a00 */
[----:B--2---:R-:W-:-:S05]  /*13a70*/  IADD3 R13, P0, PT, R84, R165, RZ ;  /* 0x000000a5540d7210 */ /* 0x004fca0007f1e0ff */
[----:B------:R0:W-:Y:S01]  /*13a80*/  STL [R1+0xb9c], R13 ;  /* 0x000b9c0d01007387 */ /* 0x0001e20000100800 */
[----:B---3--:R-:W-:-:S05]  /*13a90*/  IADD3 R4, P3, PT, R66, R165, RZ ;  /* 0x000000a542047210 */ /* 0x008fca0007f7e0ff */
[----:B------:R1:W-:Y:S01]  /*13aa0*/  STL [R1+0xba0], R4 ;  /* 0x000ba00401007387 */ /* 0x0003e20000100800 */
[-C--:B----4-:R-:W-:Y:S02]  /*13ab0*/  IADD3 R15, P4, PT, R44, R165.reuse, RZ ;  /* 0x000000a52c0f7210 */ /* 0x090fe40007f9e0ff */
[----:B0-----:R-:W-:Y:S01]  /*13ac0*/  IADD3 R13, P5, PT, R2, R165, RZ ;  /* 0x000000a5020d7210 */ /* 0x001fe20007fbe0ff */
[--C-:B-1----:R-:W-:Y:S02]  /*13ad0*/  IMAD.X R4, R85, 0x1, R163.reuse, P0 ;  /* 0x0000000155047824 */ /* 0x102fe400000e06a3 */
[----:B------:R0:W-:Y:S04]  /*13ae0*/  STL [R1+0xba4], R15 ;  /* 0x000ba40f01007387 */ /* 0x0001e80000100800 */
[----:B------:R1:W-:Y:S01]  /*13af0*/  STL [R1+0xba8], R13 ;  /* 0x000ba80d01007387 */ /* 0x0003e20000100800 */
[----:B0-----:R-:W-:-:S03]  /*13b00*/  IMAD.X R15, R67, 0x1, R163, P3 ;  /* 0x00000001430f7824 */ /* 0x001fc600018e06a3 */
[----:B------:R0:W-:Y:S01]  /*13b10*/  STL [R1+0x4f8], R4 ;  /* 0x0004f80401007387 */ /* 0x0001e20000100800 */
[----:B-1----:R-:W-:-:S03]  /*13b20*/  IMAD.X R13, R45, 0x1, R163, P4 ;  /* 0x000000012d0d7824 */ /* 0x002fc600020e06a3 */
[----:B------:R1:W-:Y:S04]  /*13b30*/  STL [R1+0x500], R15 ;  /* 0x0005000f01007387 */ /* 0x0003e80000100800 */
[----:B------:R-:W2:Y:S01]  /*13b40*/  LDL.LU.64 R44, [R1+0x538] ;  /* 0x00053800012c7983 */ /* 0x000ea20000300a00 */
[----:B0-----:R-:W-:-:S03]  /*13b50*/  IMAD.X R4, R3, 0x1, R163, P5 ;  /* 0x0000000103047824 */ /* 0x001fc600028e06a3 */
[----:B------:R0:W-:Y:S04]  /*13b60*/  STL [R1+0x508], R13 ;  /* 0x0005080d01007387 */ /* 0x0001e80000100800 */
[----:B------:R-:W3:Y:S04]  /*13b70*/  LDL.LU.64 R2, [R1+0x540] ;  /* 0x0005400001027983 */ /* 0x000ee80000300a00 */
[----:B------:R4:W-:Y:S04]  /*13b80*/  STL [R1+0x510], R4 ;  /* 0x0005100401007387 */ /* 0x0009e80000100800 */
[----:B------:R-:W3:Y:S04]  /*13b90*/  LDL.LU.64 R84, [R1+0x548] ;  /* 0x0005480001547983 */ /* 0x000ee80000300a00 */
[----:B------:R-:W3:Y:S01]  /*13ba0*/  LDL.LU.64 R66, [R1+0x550] ;  /* 0x0005500001427983 */ /* 0x000ee20000300a00 */
[----:B-1----:R-:W-:-:S02]  /*13bb0*/  IADD3 R15, P0, PT, R64, R165, RZ ;  /* 0x000000a5400f7210 */ /* 0x002fc40007f1e0ff */
[----:B0-----:R-:W-:-:S03]  /*13bc0*/  IADD3 R13, P3, PT, R46, R165, RZ ;  /* 0x000000a52e0d7210 */ /* 0x001fc60007f7e0ff */
[----:B------:R0:W-:Y:S01]  /*13bd0*/  STL [R1+0xbac], R15 ;  /* 0x000bac0f01007387 */ /* 0x0001e20000100800 */
[----:B----4-:R-:W-:-:S03]  /*13be0*/  IADD3 R4, P4, PT, R104, R165, RZ ;  /* 0x000000a568047210 */ /* 0x010fc60007f9e0ff */
[----:B------:R1:W-:Y:S01]  /*13bf0*/  STL [R1+0xbb0], R13 ;  /* 0x000bb00d01007387 */ /* 0x0003e20000100800 */
[----:B0-----:R-:W-:-:S03]  /*13c00*/  IADD3 R15, P5, PT, R86, R165, RZ ;  /* 0x000000a5560f7210 */ /* 0x001fc60007fbe0ff */
        /* <DEDUP_REMOVED lines=10> */
[----:B0-----:R-:W-:-:S02]  /*13cb0*/  IMAD.X R13, R105, 0x1, R163, P4 ;  /* 0x00000001690d7824 */ /* 0x001fc400020e06a3 */
[----:B-1----:R-:W-:Y:S01]  /*13cc0*/  IMAD.X R4, R87, 0x1, R163, P5 ;  /* 0x0000000157047824 */ /* 0x002fe200028e06a3 */
[----:B------:R0:W5:Y:S04]  /*13cd0*/  LDL.LU R104, [R1+0xec4] ;  /* 0x000ec40001687983 */ /* 0x0001680000300800 */
[----:B------:R0:W5:Y:S04]  /*13ce0*/  LDL.LU R86, [R1+0xec0] ;  /* 0x000ec00001567983 */ /* 0x0001680000300800 */
[----:B------:R3:W-:Y:S04]  /*13cf0*/  STL [R1+0x528], R13 ;  /* 0x0005280d01007387 */ /* 0x0007e80000100800 */
[----:B------:R1:W-:Y:S01]  /*13d00*/  STL [R1+0x530], R4 ;  /* 0x0005300401007387 */ /* 0x0003e20000100800 */
[----:B--2---:R-:W-:-:S05]  /*13d10*/  IADD3 R15, P0, PT, R44, R165, RZ ;  /* 0x000000a52c0f7210 */ /* 0x004fca0007f1e0ff */
[----:B------:R2:W-:Y:S01]  /*13d20*/  STL [R1+0xbbc], R15 ;  /* 0x000bbc0f01007387 */ /* 0x0005e20000100800 */
[----:B---3--:R-:W-:-:S05]  /*13d30*/  IADD3 R13, P3, PT, R2, R165, RZ ;  /* 0x000000a5020d7210 */ /* 0x008fca0007f7e0ff */
[----:B------:R3:W-:Y:S01]  /*13d40*/  STL [R1+0xbc0], R13 ;  /* 0x000bc00d01007387 */ /* 0x0007e20000100800 */
[-C--:B-1----:R-:W-:Y:S02]  /*13d50*/  IADD3 R4, P4, PT, R84, R165.reuse, RZ ;  /* 0x000000a554047210 */ /* 0x082fe40007f9e0ff */
[----:B--2---:R-:W-:-:S03]  /*13d60*/  IADD3 R15, P5, PT, R66, R165, RZ ;  /* 0x000000a5420f7210 */ /* 0x004fc60007fbe0ff */
[----:B------:R1:W-:Y:S01]  /*13d70*/  STL [R1+0xbc4], R4 ;  /* 0x000bc40401007387 */ /* 0x0003e20000100800 */
[----:B---3--:R-:W-:-:S03]  /*13d80*/  IMAD.X R13, R45, 0x1, R163, P0 ;  /* 0x000000012d0d7824 */ /* 0x008fc600000e06a3 */
[----:B------:R2:W-:Y:S04]  /*13d90*/  STL [R1+0xbc8], R15 ;  /* 0x000bc80f01007387 */ /* 0x0005e80000100800 */
[----:B------:R-:W3:Y:S01]  /*13da0*/  LDL.LU.64 R44, [R1+0x578] ;  /* 0x00057800012c7983 */ /* 0x000ee20000300a00 */
[----:B-1----:R-:W-:-:S03]  /*13db0*/  IMAD.X R4, R3, 0x1, R163, P3 ;  /* 0x0000000103047824 */ /* 0x002fc600018e06a3 */
[----:B------:R-:W-:Y:S04]  /*13dc0*/  STL [R1+0x538], R13 ;  /* 0x0005380d01007387 */ /* 0x000fe80000100800 */
[----:B------:R-:W3:Y:S04]  /*13dd0*/  LDL.LU.64 R2, [R1+0x580] ;  /* 0x0005800001027983 */ /* 0x000ee80000300a00 */
[----:B------:R1:W-:Y:S01]  /*13de0*/  STL [R1+0x540], R4 ;  /* 0x0005400401007387 */ /* 0x0003e20000100800 */
[----:B--2---:R-:W-:-:S03]  /*13df0*/  IMAD.X R15, R67, 0x1, R163, P5 ;  /* 0x00000001430f7824 */ /* 0x004fc600028e06a3 */
[----:B------:R0:W5:Y:S04]  /*13e00*/  LDL.LU R84, [R1+0xebc] ;  /* 0x000ebc0001547983 */ /* 0x0001680000300800 */
[----:B------:R0:W5:Y:S01]  /*13e10*/  LDL.LU R66, [R1+0xeb8] ;  /* 0x000eb80001427983 */ /* 0x0001620000300800 */
[----:B-1----:R-:W-:Y:S01]  /*13e20*/  IMAD.X R4, R85, 0x1, R163, P4 ;  /* 0x0000000155047824 */ /* 0x002fe200020e06a3 */
[----:B----4-:R-:W-:-:S04]  /*13e30*/  IADD3 R13, P3, PT, R46, R165, RZ ;  /* 0x000000a52e0d7210 */ /* 0x010fc80007f7e0ff */
[----:B------:R1:W-:Y:S04]  /*13e40*/  STL [R1+0x548], R4 ;  /* 0x0005480401007387 */ /* 0x0003e80000100800 */
[----:B------:R2:W-:Y:S01]  /*13e50*/  STL [R1+0x550], R15 ;  /* 0x0005500f01007387 */ /* 0x0005e20000100800 */
[-C--:B-1----:R-:W-:Y:S02]  /*13e60*/  IADD3 R4, P0, PT, R64, R165.reuse, RZ ;  /* 0x000000a540047210 */ /* 0x082fe40007f1e0ff */
[----:B--2---:R-:W-:-:S03]  /*13e70*/  IADD3 R15, P4, PT, R158, R165, RZ ;  /* 0x000000a59e0f7210 */ /* 0x004fc60007f9e0ff */
[----:B------:R1:W-:Y:S04]  /*13e80*/  STL [R1+0xbcc], R4 ;  /* 0x000bcc0401007387 */ /* 0x0003e80000100800 */
[----:B------:R2:W-:Y:S01]  /*13e90*/  STL [R1+0xbd0], R13 ;  /* 0x000bd00d01007387 */ /* 0x0005e20000100800 */
[----:B-1----:R-:W-:-:S03]  /*13ea0*/  IADD3 R4, P5, PT, R160, R165, RZ ;  /* 0x000000a5a0047210 */ /* 0x002fc60007fbe0ff */
[----:B------:R1:W-:Y:S01]  /*13eb0*/  STL [R1+0xbd4], R15 ;  /* 0x000bd40f01007387 */ /* 0x0003e20000100800 */
[----:B--2---:R-:W-:-:S03]  /*13ec0*/  IMAD.X R13, R65, 0x1, R163, P0 ;  /* 0x00000001410d7824 */ /* 0x004fc600000e06a3 */
[----:B------:R0:W5:Y:S04]  /*13ed0*/  LDL.LU R64, [R1+0xeb4] ;  /* 0x000eb40001407983 */ /* 0x0001680000300800 */
[----:B------:R2:W-:Y:S04]  /*13ee0*/  STL [R1+0xbd8], R4 ;  /* 0x000bd80401007387 */ /* 0x0005e80000100800 */
[----:B-1----:R-:W4:Y:S04]  /*13ef0*/  LDL.LU R15, [R1+0x8c8] ;  /* 0x0008c800010f7983 */ /* 0x002f280000300800 */
[----:B------:R1:W-:Y:S01]  /*13f00*/  STL [R1+0x558], R13 ;  /* 0x0005580d01007387 */ /* 0x0003e20000100800 */
[----:B--2---:R-:W-:-:S03]  /*13f10*/  IMAD.X R4, R47, 0x1, R163, P3 ;  /* 0x000000012f047824 */ /* 0x004fc600018e06a3 */
[----:B------:R0:W5:Y:S04]  /*13f20*/  LDL.LU R46, [R1+0xeb0] ;  /* 0x000eb000012e7983 */ /* 0x0001680000300800 */
[----:B------:R-:W2:Y:S04]  /*13f30*/  LDL.LU R19, [R1+0xab0] ;  /* 0x000ab00001137983 */ /* 0x000ea80000300800 */
[----:B------:R-:W2:Y:S01]  /*13f40*/  LDL.LU R17, [R1+0xaac] ;  /* 0x000aac0001117983 */ /* 0x000ea20000300800 */
[----:B------:R-:W-:-:S03]  /*13f50*/  IADD3.X R21, PT, PT, R161, R163, RZ, P5, !PT ;  /* 0x000000a3a1157210 */ /* 0x000fc60002ffe4ff */
[----:B------:R0:W-:Y:S04]  /*13f60*/  STL [R1+0x560], R4 ;  /* 0x0005600401007387 */ /* 0x0001e80000100800 */
[----:B-1----:R-:W2:Y:S01]  /*13f70*/  LDL.LU R13, [R1+0xaa8] ;  /* 0x000aa800010d7983 */ /* 0x002ea20000300800 */
[----:B0-----:R-:W-:-:S03]  /*13f80*/  IMAD.X R4, R159, 0x1, R163, P4 ;  /* 0x000000019f047824 */ /* 0x001fc600020e06a3 */
[----:B------:R-:W2:Y:S04]  /*13f90*/  LDL.LU.64 R158, [R1+0xea8] ;  /* 0x000ea800019e7983 */ /* 0x000ea80000300a00 */
[----:B------:R-:W4:Y:S04]  /*13fa0*/  LDL.LU.64 R160, [R1+0xea0] ;  /* 0x000ea00001a07983 */ /* 0x000f280000300a00 */
[----:B------:R3:W-:Y:S04]  /*13fb0*/  STL [R1+0x568], R4 ;  /* 0x0005680401007387 */ /* 0x0007e80000100800 */
[----:B------:R2:W-:Y:S01]  /*13fc0*/  STL [R1+0x570], R21 ;  /* 0x0005701501007387 */ /* 0x0005e20000100800 */
[----:B---3--:R-:W-:-:S05]  /*13fd0*/  IADD3 R4, P0, PT, R44, R165, RZ ;  /* 0x000000a52c047210 */ /* 0x008fca0007f1e0ff */
[----:B------:R4:W-:Y:S01]  /*13fe0*/  STL [R1+0x578], R4 ;  /* 0x0005780401007387 */ /* 0x0009e20000100800 */
[----:B------:R-:W-:-:S05]  /*13ff0*/  IADD3 R23, P3, PT, R2, R165, RZ ;  /* 0x000000a502177210 */ /* 0x000fca0007f7e0ff */
[----:B------:R-:W-:Y:S01]  /*14000*/  STL [R1+0x580], R23 ;  /* 0x0005801701007387 */ /* 0x000fe20000100800 */
[-C--:B--2---:R-:W-:Y:S02]  /*14010*/  IADD3 R21, P4, PT, R158, R165.reuse, RZ ;  /* 0x000000a59e157210 */ /* 0x084fe40007f9e0ff */
[----:B----4-:R-:W-:-:S03]  /*14020*/  IADD3 R4, P5, PT, R160, R165, RZ ;  /* 0x000000a5a0047210 */ /* 0x010fc60007fbe0ff */
[----:B------:R-:W-:Y:S01]  /*14030*/  STL [R1+0xbdc], R21 ;  /* 0x000bdc1501007387 */ /* 0x000fe20000100800 */
[--C-:B------:R-:W-:Y:S01]  /*14040*/  IMAD.X R158, R45, 0x1, R163.reuse, P0 ;  /* 0x000000012d9e7824 */ /* 0x100fe200000e06a3 */
[-C--:B------:R-:W-:Y:S01]  /*14050*/  IADD3 R15, P0, PT, R15, R162.reuse, RZ ;  /* 0x000000a20f0f7210 */ /* 0x080fe20007f1e0ff */
[----:B------:R-:W-:Y:S01]  /*14060*/  IMAD.X R160, R3, 0x1, R163, P3 ;  /* 0x0000000103a07824 */ /* 0x000fe200018e06a3 */
[----:B------:R0:W5:Y:S04]  /*14070*/  LDL.LU R44, [R1+0xe98] ;  /* 0x000e9800012c7983 */ /* 0x0001680000300800 */
[----:B------:R1:W-:Y:S01]  /*14080*/  STL [R1+0xbe0], R4 ;  /* 0x000be00401007387 */ /* 0x0003e20000100800 */
[----:B------:R-:W-:-:S03]  /*14090*/  IADD3 R19, P3, PT, R19, R162, RZ ;  /* 0x000000a213137210 */ /* 0x000fc60007f7e0ff */
[----:B------:R-:W2:Y:S01]  /*140a0*/  LDL.LU.64 R2, [R1+0xe90] ;  /* 0x000e900001027983 */ /* 0x000ea20000300a00 */
[--C-:B------:R-:W-:Y:S01]  /*140b0*/  IMAD.X R159, R159, 0x1, R163.reuse, P4 ;  /* 0x000000019f9f7824 */ /* 0x100fe200020e06a3 */
[-C--:B------:R-:W-:Y:S02]  /*140c0*/  IADD3 R17, P4, PT, R17, R162.reuse, RZ ;  /* 0x000000a211117210 */ /* 0x080fe40007f9e0ff */
[----:B-1----:R-:W3:Y:S01]  /*140d0*/  LDL.LU R4, [R1+0xaa4] ;  /* 0x000aa40001047983 */ /* 0x002ee20000300800 */
[----:B------:R-:W-:Y:S01]  /*140e0*/  IMAD.X R161, R161, 0x1, R163, P5 ;  /* 0x00000001a1a17824 */ /* 0x000fe200028e06a3 */
[-C--:B------:R-:W-:Y:S02]  /*140f0*/  IADD3 R13, P5, PT, R13, R162.reuse, RZ ;  /* 0x000000a20d0d7210 */ /* 0x080fe40007fbe0ff */
[----:B------:R1:W-:Y:S04]  /*14100*/  STL [R1+0x8c8], R15 ;  /* 0x0008c80f01007387 */ /* 0x0003e80000100800 */
[----:B-1----:R-:W2:Y:S04]  /*14110*/  LDL.LU R15, [R1+0x8b4] ;  /* 0x0008b400010f7983 */ /* 0x002ea80000300800 */
[----:B------:R-:W4:Y:S04]  /*14120*/  LDL.LU R71, [R1+0xaa0] ;  /* 0x000aa00001477983 */ /* 0x000f280000300800 */
[----:B------:R-:W-:Y:S04]  /*14130*/  STL [R1+0xab0], R19 ;  /* 0x000ab01301007387 */ /* 0x000fe80000100800 */
[----:B------:R-:W4:Y:S04]  /*14140*/  LDL.LU R69, [R1+0x8c4] ;  /* 0x0008c40001457983 */ /* 0x000f280000300800 */
[----:B------:R-:W-:Y:S04]  /*14150*/  STL [R1+0xaac], R17 ;  /* 0x000aac1101007387 */ /* 0x000fe80000100800 */
[----:B------:R-:W4:Y:S04]  /*14160*/  LDL.LU R67, [R1+0xa98] ;  /* 0x000a980001437983 */ /* 0x000f280000300800 */
[----:B------:R1:W-:Y:S04]  /*14170*/  STL [R1+0xaa8], R13 ;  /* 0x000aa80d01007387 */ /* 0x0003e80000100800 */
        /* <DEDUP_REMOVED lines=19> */
[----:B-1----:R-:W4:Y:S04]  /*142b0*/  LDL.LU R13, [R1+0xa48] ;  /* 0x000a4800010d7983 */ /* 0x002f280000300800 */
[----:B------:R-:W4:Y:S04]  /*142c0*/  LDL.LU R23, [R1+0xa64] ;  /* 0x000a640001177983 */ /* 0x000f280000300800 */
[----:B------:R-:W4:Y:S01]  /*142d0*/  LDL.LU R21, [R1+0xa40] ;  /* 0x000a400001157983 */ /* 0x000f220000300800 */
[----:B---3--:R-:W-:-:S05]  /*142e0*/  IADD3 R4, P6, PT, R4, R162, RZ ;  /* 0x000000a204047210 */ /* 0x008fca0007fde0ff */
[----:B------:R1:W-:Y:S04]  /*142f0*/  STL [R1+0xaa4], R4 ;  /* 0x000aa40401007387 */ /* 0x0003e80000100800 */
[----:B-1----:R-:W3:Y:S01]  /*14300*/  LDL.LU R4, [R1+0xa5c] ;  /* 0x000a5c0001047983 */ /* 0x002ee20000300800 */
[--C-:B--2---:R-:W-:Y:S01]  /*14310*/  IMAD.X R15, R15, 0x1, R3.reuse, P0 ;  /* 0x000000010f0f7824 */ /* 0x104fe200000e0603 */
[----:B----4-:R-:W-:Y:S02]  /*14320*/  IADD3 R71, P0, PT, R71, R162, RZ ;  /* 0x000000a247477210 */ /* 0x010fe40007f1e0ff */
[----:B------:R-:W2:Y:S04]  /*14330*/  LDL.LU R19, [R1+0xa38] ;  /* 0x000a380001137983 */ /* 0x000ea80000300800 */
[----:B------:R-:W4:Y:S01]  /*14340*/  LDL.LU R17, [R1+0xa54] ;  /* 0x000a540001117983 */ /* 0x000f220000300800 */
[----:B------:R-:W-:-:S03]  /*14350*/  IMAD.X R69, R69, 0x1, R3, P3 ;  /* 0x0000000145457824 */ /* 0x000fc600018e0603 */
[----:B------:R1:W-:Y:S01]  /*14360*/  STL [R1+0x8b4], R15 ;  /* 0x0008b40f01007387 */ /* 0x0003e20000100800 */
[----:B------:R-:W-:-:S03]  /*14370*/  IADD3 R67, P3, PT, R67, R162, RZ ;  /* 0x000000a243437210 */ /* 0x000fc60007f7e0ff */
[----:B-1----:R-:W4:Y:S01]  /*14380*/  LDL.LU R15, [R1+0xa30] ;  /* 0x000a3000010f7983 */ /* 0x002f220000300800 */
[----:B------:R-:W-:-:S03]  /*14390*/  IMAD.X R65, R65, 0x1, R3, P4 ;  /* 0x0000000141417824 */ /* 0x000fc600020e0603 */
[----:B------:R-:W-:Y:S01]  /*143a0*/  STL [R1+0xaa0], R71 ;  /* 0x000aa04701007387 */ /* 0x000fe20000100800 */
[----:B------:R-:W-:-:S03]  /*143b0*/  IADD3 R63, P4, PT, R63, R162, RZ ;  /* 0x000000a23f3f7210 */ /* 0x000fc60007f9e0ff */
[----:B------:R-:W-:Y:S01]  /*143c0*/  STL [R1+0x8c4], R69 ;  /* 0x0008c44501007387 */ /* 0x000fe20000100800 */
        /* <DEDUP_REMOVED lines=35> */
[----:B------:R-:W-:Y:S04]  /*14600*/  STL [R1+0xa74], R33 ;  /* 0x000a742101007387 */ /* 0x000fe80000100800 */
[----:B------:R1:W-:Y:S04]  /*14610*/  STL [R1+0xa48], R13 ;  /* 0x000a480d01007387 */ /* 0x0003e80000100800 */
[----:B------:R-:W-:Y:S04]  /*14620*/  STL [R1+0xa50], R31 ;  /* 0x000a501f01007387 */ /* 0x000fe80000100800 */
[----:B-1----:R-:W4:Y:S01]  /*14630*/  LDL.LU R13, [R1+0xa4c] ;  /* 0x000a4c00010d7983 */ /* 0x002f220000300800 */
[----:B------:R-:W-:Y:S01]  /*14640*/  IMAD.X R23, R23, 0x1, R3, P4 ;  /* 0x0000000117177824 */ /* 0x000fe200020e0603 */
[----:B------:R-:W-:-:S02]  /*14650*/  IADD3 R21, P4, PT, R21, R162, RZ ;  /* 0x000000a215157210 */ /* 0x000fc40007f9e0ff */
[----:B------:R-:W-:Y:S01]  /*14660*/  STL [R1+0xa6c], R29 ;  /* 0x000a6c1d01007387 */ /* 0x000fe20000100800 */
[----:B---3--:R-:W-:Y:S01]  /*14670*/  IMAD.X R4, R4, 0x1, R3, P5 ;  /* 0x0000000104047824 */ /* 0x008fe200028e0603 */
[----:B--2---:R-:W-:-:S04]  /*14680*/  IADD3 R19, P5, PT, R19, R162, RZ ;  /* 0x000000a213137210 */ /* 0x004fc80007fbe0ff */
[----:B------:R1:W-:Y:S01]  /*14690*/  STL [R1+0xa5c], R4 ;  /* 0x000a5c0401007387 */ /* 0x0003e20000100800 */
[----:B----4-:R-:W-:-:S03]  /*146a0*/  IMAD.X R17, R17, 0x1, R3, P6 ;  /* 0x0000000111117824 */ /* 0x010fc600030e0603 */
[----:B------:R-:W-:Y:S04]  /*146b0*/  STL [R1+0xa64], R23 ;  /* 0x000a641701007387 */ /* 0x000fe80000100800 */
[----:B-1----:R-:W2:Y:S04]  /*146c0*/  LDL.LU R4, [R1+0xa28] ;  /* 0x000a280001047983 */ /* 0x002ea80000300800 */
[----:B------:R-:W-:Y:S01]  /*146d0*/  STL [R1+0xa40], R21 ;  /* 0x000a401501007387 */ /* 0x000fe20000100800 */
[----:B------:R-:W-:-:S03]  /*146e0*/  IADD3 R15, P6, PT, R15, R162, RZ ;  /* 0x000000a20f0f7210 */ /* 0x000fc60007fde0ff */
[----:B------:R-:W3:Y:S04]  /*146f0*/  LDL.LU R71, [R1+0xa44] ;  /* 0x000a440001477983 */ /* 0x000ee80000300800 */
        /* <DEDUP_REMOVED lines=23> */
[----:B------:R-:W-:-:S03]  /*14870*/  IADD3.X R13, PT, PT, R13, R3, RZ, P0, !PT ;  /* 0x000000030d0d7210 */ /* 0x000fc600007fe4ff */
[----:B------:R-:W4:Y:S04]  /*14880*/  LDL.LU R29, [R1+0x9d0] ;  /* 0x0009d000011d7983 */ /* 0x000f280000300800 */
[----:B-1----:R-:W4:Y:S04]  /*14890*/  LDL.LU R15, [R1+0x9ec] ;  /* 0x0009ec00010f7983 */ /* 0x002f280000300800 */
[----:B------:R-:W4:Y:S04]  /*148a0*/  LDL.LU R23, [R1+0x9c8] ;  /* 0x0009c80001177983 */ /* 0x000f280000300800 */
[----:B------:R-:W4:Y:S04]  /*148b0*/  LDL.LU R21, [R1+0x9e4] ;  /* 0x0009e40001157983 */ /* 0x000f280000300800 */
[----:B------:R1:W-:Y:S04]  /*148c0*/  STL [R1+0xa4c], R13 ;  /* 0x000a4c0d01007387 */ /* 0x0003e80000100800 */
[----:B-1----:R-:W4:Y:S04]  /*148d0*/  LDL.LU R13, [R1+0x9c0] ;  /* 0x0009c000010d7983 */ /* 0x002f280000300800 */
[----:B------:R-:W4:Y:S04]  /*148e0*/  LDL.LU R19, [R1+0x9dc] ;  /* 0x0009dc0001137983 */ /* 0x000f280000300800 */
[----:B------:R-:W4:Y:S01]  /*148f0*/  LDL.LU R17, [R1+0x9b8] ;  /* 0x0009b80001117983 */ /* 0x000f220000300800 */
[----:B--2---:R-:W-:-:S05]  /*14900*/  IADD3 R4, P0, PT, R4, R162, RZ ;  /* 0x000000a204047210 */ /* 0x004fca0007f1e0ff */
[----:B------:R1:W-:Y:S01]  /*14910*/  STL [R1+0xa28], R4 ;  /* 0x000a280401007387 */ /* 0x0003e20000100800 */
[----:B---3--:R-:W-:-:S03]  /*14920*/  IMAD.X R71, R71, 0x1, R3, P3 ;  /* 0x0000000147477824 */ /* 0x008fc600018e0603 */
[----:B-1----:R-:W2:Y:S01]  /*14930*/  LDL.LU R4, [R1+0x9d4] ;  /* 0x0009d40001047983 */ /* 0x002ea20000300800 */
[----:B----4-:R-:W-:-:S03]  /*14940*/  IADD3 R69, P3, PT, R69, R162, RZ ;  /* 0x000000a245457210 */ /* 0x010fc60007f7e0ff */
        /* <DEDUP_REMOVED lines=39> */
[-C--:B------:R-:W-:Y:S01]  /*14bc0*/  IADD3 R29, P3, PT, R29, R162.reuse, RZ ;  /* 0x000000a21d1d7210 */ /* 0x080fe20007f7e0ff */
[----:B------:R-:W-:Y:S01]  /*14bd0*/  IMAD.X R15, R15, 0x1, R3, P4 ;  /* 0x000000010f0f7824 */ /* 0x000fe200020e0603 */
[----:B------:R-:W-:-:S04]  /*14be0*/  IADD3 R23, P4, PT, R23, R162, RZ ;  /* 0x000000a217177210 */ /* 0x000fc80007f9e0ff */
[----:B------:R1:W-:Y:S01]  /*14bf0*/  STL [R1+0x9ec], R15 ;  /* 0x0009ec0f01007387 */ /* 0x0003e20000100800 */
[----:B------:R-:W-:-:S03]  /*14c00*/  IMAD.X R21, R21, 0x1, R3, P5 ;  /* 0x0000000115157824 */ /* 0x000fc600028e0603 */
[----:B------:R-:W-:Y:S04]  /*14c10*/  STL [R1+0x9f4], R31 ;  /* 0x0009f41f01007387 */ /* 0x000fe80000100800 */
[----:B-1----:R-:W3:Y:S01]  /*14c20*/  LDL.LU R15, [R1+0x9b0] ;  /* 0x0009b000010f7983 */ /* 0x002ee20000300800 */
[----:B------:R-:W-:-:S03]  /*14c30*/  IADD3 R13, P5, PT, R13, R162, RZ ;  /* 0x000000a20d0d7210 */ /* 0x000fc60007fbe0ff */
[----:B------:R-:W-:Y:S04]  /*14c40*/  STL [R1+0x9d0], R29 ;  /* 0x0009d01d01007387 */ /* 0x000fe80000100800 */
[----:B------:R1:W-:Y:S04]  /*14c50*/  STL [R1+0x9c0], R13 ;  /* 0x0009c00d01007387 */ /* 0x0003e80000100800 */
[----:B------:R-:W-:Y:S04]  /*14c60*/  STL [R1+0x9c8], R23 ;  /* 0x0009c81701007387 */ /* 0x000fe80000100800 */
[----:B-1----:R-:W4:Y:S01]  /*14c70*/  LDL.LU R13, [R1+0x9cc] ;  /* 0x0009cc00010d7983 */ /* 0x002f220000300800 */
[----:B------:R-:W-:Y:S01]  /*14c80*/  IMAD.X R19, R19, 0x1, R3, P6 ;  /* 0x0000000113137824 */ /* 0x000fe200030e0603 */
[----:B------:R-:W-:-:S02]  /*14c90*/  IADD3 R17, P6, PT, R17, R162, RZ ;  /* 0x000000a211117210 */ /* 0x000fc40007fde0ff */
[----:B------:R-:W-:Y:S04]  /*14ca0*/  STL [R1+0x9e4], R21 ;  /* 0x0009e41501007387 */ /* 0x000fe80000100800 */
[----:B------:R-:W4:Y:S04]  /*14cb0*/  LDL.LU R71, [R1+0x9a8] ;  /* 0x0009a80001477983 */ /* 0x000f280000300800 */
[----:B------:R-:W-:Y:S04]  /*14cc0*/  STL [R1+0x9dc], R19 ;  /* 0x0009dc1301007387 */ /* 0x000fe80000100800 */
[----:B------:R-:W4:Y:S04]  /*14cd0*/  LDL.LU R69, [R1+0x9c4] ;  /* 0x0009c40001457983 */ /* 0x000f280000300800 */
[----:B------:R-:W-:Y:S04]  /*14ce0*/  STL [R1+0x9b8], R17 ;  /* 0x0009b81101007387 */ /* 0x000fe80000100800 */
[----:B------:R-:W4:Y:S01]  /*14cf0*/  LDL.LU R67, [R1+0x9a0] ;  /* 0x0009a00001437983 */ /* 0x000f220000300800 */
[----:B--2---:R-:W-:-:S05]  /*14d00*/  IMAD.X R4, R4, 0x1, R3, P0 ;  /* 0x0000000104047824 */ /* 0x004fca00000e0603 */
[----:B------:R1:W-:Y:S04]  /*14d10*/  STL [R1+0x9d4], R4 ;  /* 0x0009d40401007387 */ /* 0x0003e80000100800 */
[----:B------:R-:W2:Y:S04]  /*14d20*/  LDL.LU R65, [R1+0x9bc] ;  /* 0x0009bc0001417983 */ /* 0x000ea80000300800 */
        /* <DEDUP_REMOVED lines=18> */
[----:B-1----:R-:W2:Y:S04]  /*14e50*/  LDL.LU R4, [R1+0x950] ;  /* 0x0009500001047983 */ /* 0x002ea80000300800 */
[----:B------:R-:W2:Y:S04]  /*14e60*/  LDL.LU R23, [R1+0x96c] ;  /* 0x00096c0001177983 */ /* 0x000ea80000300800 */
[----:B------:R-:W2:Y:S04]  /*14e70*/  LDL.LU R21, [R1+0x948] ;  /* 0x0009480001157983 */ /* 0x000ea80000300800 */
[----:B------:R-:W2:Y:S01]  /*14e80*/  LDL.LU R19, [R1+0x964] ;  /* 0x0009640001137983 */ /* 0x000ea20000300800 */
[----:B---3--:R-:W-:-:S05]  /*14e90*/  IADD3 R15, P0, PT, R15, R162, RZ ;  /* 0x000000a20f0f7210 */ /* 0x008fca0007f1e0ff */
[----:B------:R1:W-:Y:S04]  /*14ea0*/  STL [R1+0x9b0], R15 ;  /* 0x0009b00f01007387 */ /* 0x0003e80000100800 */
[----:B------:R-:W3:Y:S04]  /*14eb0*/  LDL.LU R17, [R1+0x95c] ;  /* 0x00095c0001117983 */ /* 0x000ee80000300800 */
[----:B-1----:R-:W3:Y:S01]  /*14ec0*/  LDL.LU R15, [R1+0x940] ;  /* 0x00094000010f7983 */ /* 0x002ee20000300800 */
[----:B----4-:R-:W-:-:S05]  /*14ed0*/  IMAD.X R13, R13, 0x1, R3, P3 ;  /* 0x000000010d0d7824 */ /* 0x010fca00018e0603 */
[----:B------:R1:W-:Y:S04]  /*14ee0*/  STL [R1+0x9cc], R13 ;  /* 0x0009cc0d01007387 */ /* 0x0003e80000100800 */
[----:B-1----:R-:W4:Y:S01]  /*14ef0*/  LDL.LU R13, [R1+0x954] ;  /* 0x00095400010d7983 */ /* 0x002f220000300800 */
[----:B------:R-:W-:Y:S01]  /*14f00*/  IADD3 R71, P3, PT, R71, R162, RZ ;  /* 0x000000a247477210 */ /* 0x000fe20007f7e0ff */
[----:B------:R-:W-:-:S04]  /*14f10*/  IMAD.X R69, R69, 0x1, R3, P4 ;  /* 0x0000000145457824 */ /* 0x000fc800020e0603 */
[----:B------:R1:W-:Y:S01]  /*14f20*/  STL [R1+0x9a8], R71 ;  /* 0x0009a84701007387 */ /* 0x0003e20000100800 */
[----:B------:R-:W-:-:S03]  /*14f30*/  IADD3 R67, P4, PT, R67, R162, RZ ;  /* 0x000000a243437210 */ /* 0x000fc60007f9e0ff */
[----:B------:R0:W-:Y:S04]  /*14f40*/  STL [R1+0x9c4], R69 ;  /* 0x0009c44501007387 */ /* 0x0001e80000100800 */
[----:B------:R0:W-:Y:S01]  /*14f50*/  STL [R1+0x9a0], R67 ;  /* 0x0009a04301007387 */ /* 0x0001e20000100800 */
[----:B--2---:R-:W-:Y:S01]  /*14f60*/  IMAD.X R65, R65, 0x1, R3, P5 ;  /* 0x0000000141417824 */ /* 0x004fe200028e0603 */
[----:B------:R-:W-:-:S04]  /*14f70*/  IADD3 R63, P5, PT, R63, R162, RZ ;  /* 0x000000a23f3f7210 */ /* 0x000fc80007fbe0ff */
[----:B------:R2:W-:Y:S01]  /*14f80*/  STL [R1+0x9bc], R65 ;  /* 0x0009bc4101007387 */ /* 0x0005e20000100800 */
[----:B------:R-:W-:-:S03]  /*14f90*/  IMAD.X R61, R61, 0x1, R3, P6 ;  /* 0x000000013d3d7824 */ /* 0x000fc600030e0603 */
[----:B------:R0:W-:Y:S01]  /*14fa0*/  STL [R1+0x998], R63 ;  /* 0x0009983f01007387 */ /* 0x0001e20000100800 */
[----:B------:R-:W-:-:S03]  /*14fb0*/  IADD3 R59, P6, PT, R59, R162, RZ ;  /* 0x000000a23b3b7210 */ /* 0x000fc60007fde0ff */
[----:B------:R0:W-:Y:S01]  /*14fc0*/  STL [R1+0x9b4], R61 ;  /* 0x0009b43d01007387 */ /* 0x0001e20000100800 */
[----:B------:R-:W-:-:S03]  /*14fd0*/  IADD3.X R57, PT, PT, R57, R3, RZ, P0, !PT ;  /* 0x0000000339397210 */ /* 0x000fc600007fe4ff */
[----:B------:R0:W-:Y:S01]  /*14fe0*/  STL [R1+0x990], R59 ;  /* 0x0009903b01007387 */ /* 0x0001e20000100800 */
[----:B------:R-:W-:-:S03]  /*14ff0*/  IADD3 R55, P0, PT, R55, R162, RZ ;  /* 0x000000a237377210 */ /* 0x000fc60007f1e0ff */
[----:B------:R0:W-:Y:S01]  /*15000*/  STL [R1+0x9ac], R57 ;  /* 0x0009ac3901007387 */ /* 0x0001e20000100800 */
[----:B------:R-:W-:-:S03]  /*15010*/  IMAD.X R53, R53, 0x1, R3, P3 ;  /* 0x0000000135357824 */ /* 0x000fc600018e0603 */
        /* <DEDUP_REMOVED lines=21> */
[-C--:B------:R-:W-:Y:S01]  /*15170*/  IADD3 R31, P3, PT, R31, R162.reuse, RZ ;  /* 0x000000a21f1f7210 */ /* 0x080fe20007f7e0ff */
[--C-:B------:R-:W-:Y:S01]  /*15180*/  IMAD.X R29, R29, 0x1, R3.reuse, P4 ;  /* 0x000000011d1d7824 */ /* 0x100fe200020e0603 */
[----:B------:R-:W-:Y:S01]  /*15190*/  IADD3 R4, P4, PT, R4, R162, RZ ;  /* 0x000000a204047210 */ /* 0x000fe20007f9e0ff */
[----:B------:R0:W-:Y:S01]  /*151a0*/  STL [R1+0x97c], R33 ;  /* 0x00097c2101007387 */ /* 0x0001e20000100800 */
[----:B------:R-:W-:-:S03]  /*151b0*/  IMAD.X R23, R23, 0x1, R3, P5 ;  /* 0x0000000117177824 */ /* 0x000fc600028e0603 */
[----:B------:R-:W-:Y:S01]  /*151c0*/  STL [R1+0x950], R4 ;  /* 0x0009500401007387 */ /* 0x000fe20000100800 */
[----:B------:R-:W-:-:S03]  /*151d0*/  IADD3 R21, P5, PT, R21, R162, RZ ;  /* 0x000000a215157210 */ /* 0x000fc60007fbe0ff */
[----:B------:R0:W-:Y:S01]  /*151e0*/  STL [R1+0x958], R31 ;  /* 0x0009581f01007387 */ /* 0x0001e20000100800 */
[----:B------:R-:W-:-:S03]  /*151f0*/  IMAD.X R19, R19, 0x1, R3, P6 ;  /* 0x0000000113137824 */ /* 0x000fc600030e0603 */
[----:B------:R0:W-:Y:S04]  /*15200*/  STL [R1+0x974], R29 ;  /* 0x0009741d01007387 */ /* 0x0001e80000100800 */
[----:B------:R0:W-:Y:S04]  /*15210*/  STL [R1+0x96c], R23 ;  /* 0x00096c1701007387 */ /* 0x0001e80000100800 */
[----:B------:R0:W-:Y:S04]  /*15220*/  STL [R1+0x948], R21 ;  /* 0x0009481501007387 */ /* 0x0001e80000100800 */
[----:B------:R0:W-:Y:S04]  /*15230*/  STL [R1+0x964], R19 ;  /* 0x0009641301007387 */ /* 0x0001e80000100800 */
[----:B------:R-:W2:Y:S01]  /*15240*/  LDL.LU R77, [R1+0x938] ;  /* 0x00093800014d7983 */ /* 0x000ea20000300800 */
[----:B---3--:R-:W-:Y:S01]  /*15250*/  IMAD.X R17, R17, 0x1, R3, P0 ;  /* 0x0000000111117824 */ /* 0x008fe200000e0603 */
[----:B------:R-:W-:-:S04]  /*15260*/  IADD3 R15, P0, PT, R15, R162, RZ ;  /* 0x000000a20f0f7210 */ /* 0x000fc80007f1e0ff */
[----:B------:R3:W-:Y:S04]  /*15270*/  STL [R1+0x95c], R17 ;  /* 0x00095c1101007387 */ /* 0x0007e80000100800 */
[----:B------:R-:W2:Y:S04]  /*15280*/  LDL.LU R75, [R1+0x94c] ;  /* 0x00094c00014b7983 */ /* 0x000ea80000300800 */
[----:B------:R0:W-:Y:S04]  /*15290*/  STL [R1+0x940], R15 ;  /* 0x0009400f01007387 */ /* 0x0001e80000100800 */
[----:B------:R-:W2:Y:S01]  /*152a0*/  LDL.LU R73, [R1+0x930] ;  /* 0x0009300001497983 */ /* 0x000ea20000300800 */
[----:B----4-:R-:W-:-:S05]  /*152b0*/  IMAD.X R13, R13, 0x1, R3, P3 ;  /* 0x000000010d0d7824 */ /* 0x010fca00018e0603 */
[----:B------:R4:W-:Y:S04]  /*152c0*/  STL [R1+0x954], R13 ;  /* 0x0009540d01007387 */ /* 0x0009e80000100800 */
[----:B-1----:R-:W2:Y:S04]  /*152d0*/  LDL.LU R71, [R1+0x944] ;  /* 0x0009440001477983 */ /* 0x002ea80000300800 */
[----:B0-----:R-:W2:Y:S04]  /*152e0*/  LDL.LU R69, [R1+0x928] ;  /* 0x0009280001457983 */ /* 0x001ea80000300800 */
[----:B------:R-:W2:Y:S04]  /*152f0*/  LDL.LU R67, [R1+0x93c] ;  /* 0x00093c0001437983 */ /* 0x000ea80000300800 */
[----:B--2---:R-:W2:Y:S04]  /*15300*/  LDL.LU R65, [R1+0x920] ;  /* 0x0009200001417983 */ /* 0x004ea80000300800 */
        /* <DEDUP_REMOVED lines=21> */
[----:B---3--:R-:W3:Y:S04]  /*15460*/  LDL.LU R17, [R1+0x8dc] ;  /* 0x0008dc0001117983 */ /* 0x008ee80000300800 */
[----:B------:R-:W3:Y:S04]  /*15470*/  LDL.LU R15, [R1+0x8d4] ;  /* 0x0008d400010f7983 */ /* 0x000ee80000300800 */
[----:B----4-:R-:W4:Y:S01]  /*15480*/  LDL.LU R13, [R1+0x8cc] ;  /* 0x0008cc00010d7983 */ /* 0x010f220000300800 */
[----:B------:R-:W-:-:S06]  /*15490*/  USHF.L.U32 UR4, UR4, 0x1f, URZ ;  /* 0x0000001f04047899 */ /* 0x000fcc00080006ff */
[----:B------:R-:W-:-:S04]  /*154a0*/  IMAD.U32 R4, RZ, RZ, UR4 ;  /* 0x00000004ff047e24 */ /* 0x000fc8000f8e00ff */
[----:B------:R-:W0:Y:S01]  /*154b0*/  SYNCS.PHASECHK.TRANS64.TRYWAIT P6, [UR8], R4 ;  /* 0x00000004ff0075a7 */ /* 0x000e2200080c1108 */
[----:B------:R-:W-:-:S05]  /*154c0*/  IADD3 R77, P3, PT, R77, R162, RZ ;  /* 0x000000a24d4d7210 */ /* 0x000fca0007f7e0ff */
[----:B------:R1:W-:Y:S01]  /*154d0*/  STL [R1+0x938], R77 ;  /* 0x0009384d01007387 */ /* 0x0003e20000100800 */
[----:B------:R-:W-:Y:S01]  /*154e0*/  IMAD.X R75, R75, 0x1, R3, P4 ;  /* 0x000000014b4b7824 */ /* 0x000fe200020e0603 */
[----:B------:R-:W-:-:S04]  /*154f0*/  IADD3 R73, P4, PT, R73, R162, RZ ;  /* 0x000000a249497210 */ /* 0x000fc80007f9e0ff */
[----:B------:R1:W-:Y:S04]  /*15500*/  STL [R1+0x94c], R75 ;  /* 0x00094c4b01007387 */ /* 0x0003e80000100800 */
[----:B------:R1:W-:Y:S01]  /*15510*/  STL [R1+0x930], R73 ;  /* 0x0009304901007387 */ /* 0x0003e20000100800 */
[----:B------:R-:W-:Y:S01]  /*15520*/  IMAD.X R71, R71, 0x1, R3, P5 ;  /* 0x0000000147477824 */ /* 0x000fe200028e0603 */
[----:B------:R-:W-:-:S04]  /*15530*/  IADD3 R69, P5, PT, R69, R162, RZ ;  /* 0x000000a245457210 */ /* 0x000fc80007fbe0ff */
[----:B------:R1:W-:Y:S01]  /*15540*/  STL [R1+0x944], R71 ;  /* 0x0009444701007387 */ /* 0x0003e20000100800 */
[----:B------:R-:W-:-:S03]  /*15550*/  IMAD.X R67, R67, 0x1, R3, P0 ;  /* 0x0000000143437824 */ /* 0x000fc600000e0603 */
[----:B------:R1:W-:Y:S01]  /*15560*/  STL [R1+0x928], R69 ;  /* 0x0009284501007387 */ /* 0x0003e20000100800 */
[----:B--2---:R-:W-:-:S03]  /*15570*/  IADD3 R65, P0, PT, R65, R162, RZ ;  /* 0x000000a241417210 */ /* 0x004fc60007f1e0ff */
        /* <DEDUP_REMOVED lines=17> */
[----:B------:R-:W-:-:S03]  /*15690*/  IADD3.X R47, PT, PT, R47, R3, RZ, P3, !PT ;  /* 0x000000032f2f7210 */ /* 0x000fc60001ffe4ff */
[----:B------:R1:W-:Y:S01]  /*156a0*/  STL [R1+0x900], R49 ;  /* 0x0009003101007387 */ /* 0x0003e20000100800 */
[-C--:B------:R-:W-:Y:S01]  /*156b0*/  IADD3 R45, P3, PT, R45, R162.reuse, RZ ;  /* 0x000000a22d2d7210 */ /* 0x080fe20007f7e0ff */
[----:B------:R-:W-:Y:S02]  /*156c0*/  IMAD.X R43, R43, 0x1, R3, P4 ;  /* 0x000000012b2b7824 */ /* 0x000fe400020e0603 */
        /* <DEDUP_REMOVED lines=18> */
[----:B------:R1:W-:Y:S01]  /*157f0*/  STL [R1+0x8f4], R31 ;  /* 0x0008f41f01007387 */ /* 0x0003e20000100800 */
[----:B---3--:R-:W-:-:S03]  /*15800*/  IMAD.X R17, R17, 0x1, R3, P0 ;  /* 0x0000000111117824 */ /* 0x008fc600000e0603 */
[----:B------:R1:W-:Y:S01]  /*15810*/  STL [R1+0x8d8], R29 ;  /* 0x0008d81d01007387 */ /* 0x0003e20000100800 */
[----:B------:R-:W-:-:S03]  /*15820*/  IMAD.X R15, R15, 0x1, R3, P3 ;  /* 0x000000010f0f7824 */ /* 0x000fc600018e0603 */
[----:B------:R1:W-:Y:S01]  /*15830*/  STL [R1+0x8ec], R23 ;  /* 0x0008ec1701007387 */ /* 0x0003e20000100800 */
[----:B----4-:R-:W-:-:S03]  /*15840*/  IMAD.X R13, R13, 0x1, R3, P4 ;  /* 0x000000010d0d7824 */ /* 0x010fc600020e0603 */
[----:B------:R1:W-:Y:S04]  /*15850*/  STL [R1+0x8d0], R21 ;  /* 0x0008d01501007387 */ /* 0x0003e80000100800 */
[----:B------:R1:W-:Y:S04]  /*15860*/  STL [R1+0x8e4], R19 ;  /* 0x0008e41301007387 */ /* 0x0003e80000100800 */
[----:B------:R1:W-:Y:S04]  /*15870*/  STL [R1+0x8cc], R13 ;  /* 0x0008cc0d01007387 */ /* 0x0003e80000100800 */
[----:B------:R1:W-:Y:S04]  /*15880*/  STL [R1+0x8dc], R17 ;  /* 0x0008dc1101007387 */ /* 0x0003e80000100800 */
[----:B------:R1:W-:Y:S01]  /*15890*/  STL [R1+0x8d4], R15 ;  /* 0x0008d40f01007387 */ /* 0x0003e20000100800 */
[----:B0-----:R-:W-:Y:S05]  /*158a0*/  @!P6 BRA `(.L_x_8) ;  /* 0x000001300044e947 */ /* 0x001fea0003800000 */
.L_x_16:
[----:B------:R0:W-:Y:S04]  /*158b0*/  STL [R1+0x1888], R77 ;  /* 0x0018884d01007387 */ /* 0x0001e80000100800 */
[----:B------:R2:W-:Y:S04]  /*158c0*/  STL [R1+0x1884], R75 ;  /* 0x0018844b01007387 */ /* 0x0005e80000100800 */
[----:B------:R3:W-:Y:S04]  /*158d0*/  STL [R1+0x1880], R73 ;  /* 0x0018804901007387 */ /* 0x0007e80000100800 */
[----:B------:R4:W-:Y:S04]  /*158e0*/  STL [R1+0x187c], R71 ;  /* 0x00187c4701007387 */ /* 0x0009e80000100800 */
[----:B------:R1:W-:Y:S04]  /*158f0*/  STL [R1+0x1878], R69 ;  /* 0x0018784501007387 */ /* 0x0003e80000100800 */
[----:B------:R0:W-:Y:S04]  /*15900*/  STL [R1+0x1874], R67 ;  /* 0x0018744301007387 */ /* 0x0001e80000100800 */
        /* <DEDUP_REMOVED lines=24> */
[----:B-----5:R-:W-:Y:S04]  /*15a90*/  STL [R1+0x1810], R44 ;  /* 0x0018102c01007387 */ /* 0x020fe80000100800 */
        /* <DEDUP_REMOVED lines=85> */
[----:B-1----:R-:W4:Y:S01]  /*15ff0*/  LDL.LU R19, [R1+0x590] ;  /* 0x0005900001137983 */ /* 0x002f220000300800 */
[----:B0-----:R-:W-:-:S03]  /*16000*/  PRMT R77, RZ, 0x7610, R77 ;  /* 0x00007610ff4d7816 */ /* 0x001fc6000000004d */
[----:B------:R-:W-:Y:S04]  /*16010*/  STL [R1+0x1200], R0 ;  /* 0x0012000001007387 */ /* 0x000fe80000100800 */
[----:B------:R-:W-:Y:S04]  /*16020*/  STL [R1+0xf90], R2 ;  /* 0x000f900201007387 */ /* 0x000fe80000100800 */
[----:B------:R-:W-:Y:S04]  /*16030*/  STL [R1+0x1204], R2 ;  /* 0x0012040201007387 */ /* 0x000fe80000100800 */
[----:B------:R-:W-:Y:S04]  /*16040*/  STL [R1+0xea0], R165 ;  /* 0x000ea0a501007387 */ /* 0x000fe80000100800 */
[----:B------:R-:W-:Y:S04]  /*16050*/  STL [R1+0xe9c], R164 ;  /* 0x000e9ca401007387 */ /* 0x000fe80000100800 */
[----:B------:R-:W-:Y:S01]  /*16060*/  STL.64 [R1+0x1070], R164 ;  /* 0x001070a401007387 */ /* 0x000fe20000100a00 */
[----:B--2---:R-:W-:-:S03]  /*16070*/  PRMT R75, RZ, 0x7610, R75 ;  /* 0x00007610ff4b7816 */ /* 0x004fc6000000004b */
[----:B------:R-:W-:Y:S04]  /*16080*/  STL [R1+0xe98], R163 ;  /* 0x000e98a301007387 */ /* 0x000fe80000100800 */
[----:B------:R-:W-:Y:S04]  /*16090*/  STL [R1+0x1078], R163 ;  /* 0x001078a301007387 */ /* 0x000fe80000100800 */
[----:B------:R-:W-:Y:S01]  /*160a0*/  STL [R1+0xe94], R162 ;  /* 0x000e94a201007387 */ /* 0x000fe20000100800 */
[----:B---3--:R-:W-:-:S03]  /*160b0*/  PRMT R73, RZ, 0x7610, R73 ;  /* 0x00007610ff497816 */ /* 0x008fc60000000049 */
[----:B------:R-:W-:Y:S04]  /*160c0*/  STL [R1+0x107c], R162 ;  /* 0x00107ca201007387 */ /* 0x000fe80000100800 */
[----:B------:R-:W-:Y:S01]  /*160d0*/  STL [R1+0xe90], R3 ;  /* 0x000e900301007387 */ /* 0x000fe20000100800 */
[----:B----4-:R-:W-:-:S03]  /*160e0*/  PRMT R71, RZ, 0x7610, R71 ;  /* 0x00007610ff477816 */ /* 0x010fc60000000047 */
[----:B------:R-:W-:Y:S04]  /*160f0*/  STL [R1+0x1080], R3 ;  /* 0x0010800301007387 */ /* 0x000fe80000100800 */
[----:B------:R0:W-:Y:S01]  /*16100*/  STL.S16 [R1+0x8a4], R77 ;  /* 0x0008a44d01007387 */ /* 0x0001e20000100600 */
[----:B------:R-:W-:Y:S02]  /*16110*/  PRMT R69, RZ, 0x7610, R69 ;  /* 0x00007610ff457816 */ /* 0x000fe40000000045 */
[----:B------:R-:W-:Y:S01]  /*16120*/  PRMT R67, RZ, 0x7610, R67 ;  /* 0x00007610ff437816 */ /* 0x000fe20000000043 */
[----:B0-----:R-:W2:Y:S04]  /*16130*/  LDL.LU R77, [R1+0x1888] ;  /* 0x00188800014d7983 */ /* 0x001ea80000300800 */
[----:B------:R0:W-:Y:S01]  /*16140*/  STL.S16 [R1+0x8a0], R75 ;  /* 0x0008a04b01007387 */ /* 0x0001e20000100600 */
[----:B------:R-:W-:-:S02]  /*16150*/  PRMT R65, RZ, 0x7610, R65 ;  /* 0x00007610ff417816 */ /* 0x000fc40000000041 */
[----:B------:R-:W-:Y:S01]  /*16160*/  PRMT R63, RZ, 0x7610, R63 ;  /* 0x00007610ff3f7816 */ /* 0x000fe2000000003f */
[----:B0-----:R-:W3:Y:S01]  /*16170*/  LDL.LU R75, [R1+0x1884] ;  /* 0x00188400014b7983 */ /* 0x001ee20000300800 */
        /* <DEDUP_REMOVED lines=43> */
[----:B------:R-:W-:Y:S01]  /*16430*/  PRMT R88, RZ, 0x7610, R88 ;  /* 0x00007610ff587816 */ /* 0x000fe20000000058 */
[----:B------:R-:W-:-:S05]  /*16440*/  VIADD R19, R19, 0x1 ;  /* 0x0000000113137836 */ /* 0x000fca0000000000 */
[----:B------:R-:W-:Y:S04]  /*16450*/  STL [R1+0x590], R19 ;  /* 0x0005901301007387 */ /* 0x000fe80000100800 */
[----:B------:R0:W-:Y:S04]  /*16460*/  STL.S16 [R1+0x89c], R73 ;  /* 0x00089c4901007387 */ /* 0x0001e80000100600 */
[----:B0-----:R-:W4:Y:S04]  /*16470*/  LDL.LU R73, [R1+0x1880] ;  /* 0x0018800001497983 */ /* 0x001f280000300800 */
[----:B------:R0:W-:Y:S04]  /*16480*/  STL.S16 [R1+0x898], R71 ;  /* 0x0008984701007387 */ /* 0x0001e80000100600 */
[----:B0-----:R-:W2:Y:S04]  /*16490*/  LDL.LU R71, [R1+0x187c] ;  /* 0x00187c0001477983 */ /* 0x001ea80000300800 */
        /* <DEDUP_REMOVED lines=50> */
[----:B------:R-:W-:Y:S04]  /*167c0*/  STL [R1+0x1640], R3 ;  /* 0x0016400301007387 */ /* 0x000fe80000100800 */
        /* <DEDUP_REMOVED lines=26> */
[----:B------:R0:W-:Y:S01]  /*16970*/  STL.S16 [R1+0x808], R28 ;  /* 0x0008081c01007387 */ /* 0x0001e20000100600 */
[----:B------:R-:W-:-:S03]  /*16980*/  PRMT R90, RZ, 0x7610, R90 ;  /* 0x00007610ff5a7816 */ /* 0x000fc6000000005a */
[----:B0-----:R-:W2:Y:S04]  /*16990*/  LDL.LU R28, [R1+0x17e0] ;  /* 0x0017e000011c7983 */ /* 0x001ea80000300800 */
[----:B------:R-:W-:Y:S04]  /*169a0*/  STL.64 [R1+0x1558], R162 ;  /* 0x001558a201007387 */ /* 0x000fe80000100a00 */
[----:B------:R0:W-:Y:S01]  /*169b0*/  STL.S16 [R1+0xb84], R30 ;  /* 0x000b841e01007387 */ /* 0x0001e20000100600 */
[----:B------:R-:W-:-:S03]  /*169c0*/  PRMT R108, RZ, 0x7610, R108 ;  /* 0x00007610ff6c7816 */ /* 0x000fc6000000006c */
[----:B0-----:R-:W2:Y:S04]  /*169d0*/  LDL.LU R30, [R1+0x17dc] ;  /* 0x0017dc00011e7983 */ /* 0x001ea80000300800 */
        /* <DEDUP_REMOVED lines=22> */
[----:B------:R-:W-:Y:S02]  /*16b40*/  PRMT R165, RZ, 0x7610, R165 ;  /* 0x00007610ffa57816 */ /* 0x000fe400000000a5 */
[----:B------:R-:W-:Y:S01]  /*16b50*/  PRMT R14, RZ, 0x7610, R14 ;  /* 0x00007610ff0e7816 */ /* 0x000fe2000000000e */
        /* <DEDUP_REMOVED lines=163> */
[----:B0-----:R-:W3:Y:S04]  /*17590*/  LDL.LU R9, [R1+0x16e4] ;  /* 0x0016e40001097983 */ /* 0x001ee80000300800 */
[----:B------:R0:W-:Y:S01]  /*175a0*/  STL.S16 [R1+0xb48], R10 ;  /* 0x000b480a01007387 */ /* 0x0001e20000100600 */
[----:B------:R-:W-:-:S03]  /*175b0*/  PRMT R158, RZ, 0x7610, R158 ;  /* 0x00007610ff9e7816 */ /* 0x000fc6000000009e */
[----:B0-----:R-:W4:Y:S04]  /*175c0*/  LDL.LU R10, [R1+0x16e0] ;  /* 0x0016e000010a7983 */ /* 0x001f280000300800 */
        /* <DEDUP_REMOVED lines=10> */
[----:B------:R-:W-:Y:S02]  /*17670*/  PRMT R4, RZ, 0x7610, R4 ;  /* 0x00007610ff047816 */ /* 0x000fe40000000004 */
[----:B------:R-:W-:Y:S01]  /*17680*/  PRMT R165, RZ, 0x7610, R165 ;  /* 0x00007610ffa57816 */ /* 0x000fe200000000a5 */
[----:B0-----:R-:W4:Y:S04]  /*17690*/  LDL.LU R26, [R1+0x16d0] ;  /* 0x0016d000011a7983 */ /* 0x001f280000300800 */
[----:B------:R0:W-:Y:S01]  /*176a0*/  STL.S16 [R1+0x728], R27 ;  /* 0x0007281b01007387 */ /* 0x0001e20000100600 */
[----:B------:R-:W-:-:S02]  /*176b0*/  PRMT R164, RZ, 0x7610, R164 ;  /* 0x00007610ffa47816 */ /* 0x000fc400000000a4 */
[----:B------:R-:W-:Y:S01]  /*176c0*/  PRMT R163, RZ, 0x7610, R163 ;  /* 0x00007610ffa37816 */ /* 0x000fe200000000a3 */
        /* <DEDUP_REMOVED lines=17> */
[----:B------:R0:W-:Y:S04]  /*177e0*/  STL.S16 [R1+0x714], R4 ;  /* 0x0007140401007387 */ /* 0x0001e80000100600 */
[----:B------:R-:W-:Y:S04]  /*177f0*/  STL.S16 [R1+0x710], R165 ;  /* 0x000710a501007387 */ /* 0x000fe80000100600 */
[----:B------:R-:W-:Y:S01]  /*17800*/  STL.S16 [R1+0x70c], R164 ;  /* 0x00070ca401007387 */ /* 0x000fe20000100600 */
[----:B------:R-:W-:Y:S01]  /*17810*/  PRMT R143, RZ, 0x7610, R143 ;  /* 0x00007610ff8f7816 */ /* 0x000fe2000000008f */
[----:B0-----:R-:W0:Y:S02]  /*17820*/  LDC R4, c[0x0][0x3a0] ;  /* 0x0000e800ff047b82 */ /* 0x001e240000000800 */
[----:B------:R-:W-:Y:S04]  /*17830*/  STL.S16 [R1+0xb44], R163 ;  /* 0x000b44a301007387 */ /* 0x000fe80000100600 */
[----:B------:R-:W-:Y:S01]  /*17840*/  STL.S16 [R1+0xb40], R162 ;  /* 0x000b40a201007387 */ /* 0x000fe20000100600 */
[----:B------:R-:W-:-:S03]  /*17850*/  PRMT R141, RZ, 0x7610, R141 ;  /* 0x00007610ff8d7816 */ /* 0x000fc6000000008d */
        /* <DEDUP_REMOVED lines=56> */
[----:B------:R-:W-:Y:S01]  /*17be0*/  STL [R1+0x1218], R2 ;  /* 0x0012180201007387 */ /* 0x000fe20000100800 */
        /* <DEDUP_REMOVED lines=10> */
[----:B--2---:R-:W-:-:S03]  /*17c90*/  PRMT R77, RZ, 0x7610, R77 ;  /* 0x00007610ff4d7816 */ /* 0x004fc6000000004d */
[----:B------:R-:W-:Y:S01]  /*17ca0*/  STL.S16 [R1+0x678], R91 ;  /* 0x0006785b01007387 */ /* 0x000fe20000100600 */
[----:B---3--:R-:W-:-:S03]  /*17cb0*/  PRMT R75, RZ, 0x7610, R75 ;  /* 0x00007610ff4b7816 */ /* 0x008fc6000000004b */
[----:B------:R-:W-:Y:S01]  /*17cc0*/  STL.S16 [R1+0x674], R89 ;  /* 0x0006745901007387 */ /* 0x000fe20000100600 */
[----:B----4-:R-:W-:-:S03]  /*17cd0*/  PRMT R73, RZ, 0x7610, R73 ;  /* 0x00007610ff497816 */ /* 0x010fc60000000049 */
        /* <DEDUP_REMOVED lines=30> */
[----:B------:R-:W-:Y:S04]  /*17ec0*/  STL.S16 [R1+0x62c], R59 ;  /* 0x00062c3b01007387 */ /* 0x000fe80000100600 */
[----:B------:R-:W-:Y:S04]  /*17ed0*/  STL.S16 [R1+0x628], R57 ;  /* 0x0006283901007387 */ /* 0x000fe80000100600 */
[----:B------:R-:W-:Y:S04]  /*17ee0*/  STL.S16 [R1+0x624], R55 ;  /* 0x0006243701007387 */ /* 0x000fe80000100600 */
[----:B------:R-:W-:Y:S01]  /*17ef0*/  STL.S16 [R1+0x618], R53 ;  /* 0x0006183501007387 */ /* 0x000fe20000100600 */
[----:B------:R-:W-:-:S03]  /*17f00*/  PRMT R43, RZ, 0x7610, R43 ;  /* 0x00007610ff2b7816 */ /* 0x000fc6000000002b */
[----:B------:R-:W-:Y:S01]  /*17f10*/  STL.S16 [R1+0x614], R51 ;  /* 0x0006143301007387 */ /* 0x000fe20000100600 */
[----:B------:R-:W-:-:S03]  /*17f20*/  PRMT R23, RZ, 0x7610, R23 ;  /* 0x00007610ff177816 */ /* 0x000fc60000000017 */
[----:B------:R-:W-:Y:S04]  /*17f30*/  STL.S16 [R1+0x610], R49 ;  /* 0x0006103101007387 */ /* 0x000fe80000100600 */
[----:B------:R-:W-:Y:S04]  /*17f40*/  STL.S16 [R1+0x60c], R47 ;  /* 0x00060c2f01007387 */ /* 0x000fe80000100600 */
[----:B------:R-:W-:Y:S04]  /*17f50*/  STL.S16 [R1+0x608], R45 ;  /* 0x0006082d01007387 */ /* 0x000fe80000100600 */
[----:B------:R1:W-:Y:S01]  /*17f60*/  STL.S16 [R1+0x604], R33 ;  /* 0x0006042101007387 */ /* 0x0003e20000100600 */
[----:B------:R-:W-:-:S02]  /*17f70*/  PRMT R41, RZ, 0x7610, R41 ;  /* 0x00007610ff297816 */ /* 0x000fc40000000029 */
[----:B------:R-:W-:Y:S01]  /*17f80*/  PRMT R21, RZ, 0x7610, R21 ;  /* 0x00007610ff157816 */ /* 0x000fe20000000015 */
[----:B-1----:R-:W2:Y:S04]  /*17f90*/  LDL.LU R33, [R1+0xdf0] ;  /* 0x000df00001217983 */ /* 0x002ea80000300800 */
[----:B------:R-:W-:Y:S04]  /*17fa0*/  STL.S16 [R1+0x600], R43 ;  /* 0x0006002b01007387 */ /* 0x000fe80000100600 */
[----:B------:R1:W-:Y:S01]  /*17fb0*/  STL.S16 [R1+0x5fc], R23 ;  /* 0x0005fc1701007387 */ /* 0x0003e20000100600 */
[----:B------:R-:W-:-:S03]  /*17fc0*/  PRMT R17, RZ, 0x7610, R17 ;  /* 0x00007610ff117816 */ /* 0x000fc60000000011 */
[----:B-1----:R-:W3:Y:S04]  /*17fd0*/  LDL.LU R23, [R1+0xdf4] ;  /* 0x000df40001177983 */ /* 0x002ee80000300800 */
[----:B------:R-:W-:Y:S04]  /*17fe0*/  STL.S16 [R1+0x5e8], R41 ;  /* 0x0005e82901007387 */ /* 0x000fe80000100600 */
[----:B------:R1:W-:Y:S01]  /*17ff0*/  STL.S16 [R1+0x5e4], R21 ;  /* 0x0005e41501007387 */ /* 0x0003e20000100600 */
[----:B------:R-:W-:-:S03]  /*18000*/  PRMT R0, RZ, 0x7610, R0 ;  /* 0x00007610ff007816 */ /* 0x000fc60000000000 */
[----:B-1----:R-:W4:Y:S01]  /*18010*/  LDL.LU R21, [R1+0xdf8] ;  /* 0x000df80001157983 */ /* 0x002f220000300800 */
[----:B------:R-:W-:-:S03]  /*18020*/  PRMT R13, RZ, 0x7610, R13 ;  /* 0x00007610ff0d7816 */ /* 0x000fc6000000000d */
[----:B------:R1:W-:Y:S04]  /*18030*/  STL.S16 [R1+0x5e0], R17 ;  /* 0x0005e01101007387 */ /* 0x0003e80000100600 */
[----:B------:R-:W-:Y:S01]  /*18040*/  STL [R1+0x1248], R0 ;  /* 0x0012480001007387 */ /* 0x000fe20000100800 */
[----:B------:R-:W-:-:S03]  /*18050*/  PRMT R31, RZ, 0x7610, R31 ;  /* 0x00007610ff1f7816 */ /* 0x000fc6000000001f */
[----:B-1----:R-:W4:Y:S01]  /*18060*/  LDL.LU R17, [R1+0xdfc] ;  /* 0x000dfc0001117983 */ /* 0x002f220000300800 */
[----:B------:R-:W-:-:S03]  /*18070*/  PRMT R15, RZ, 0x7610, R15 ;  /* 0x00007610ff0f7816 */ /* 0x000fc6000000000f */
[----:B------:R1:W-:Y:S04]  /*18080*/  STL.S16 [R1+0x5d8], R13 ;  /* 0x0005d80d01007387 */ /* 0x0003e80000100600 */
[----:B-1----:R-:W4:Y:S04]  /*18090*/  LDL.LU R13, [R1+0xe00] ;  /* 0x000e0000010d7983 */ /* 0x002f280000300800 */
[----:B------:R-:W-:Y:S04]  /*180a0*/  STL.S16 [R1+0x5d4], R31 ;  /* 0x0005d41f01007387 */ /* 0x000fe80000100600 */
[----:B------:R1:W-:Y:S01]  /*180b0*/  STL.S16 [R1+0x5d0], R15 ;  /* 0x0005d00f01007387 */ /* 0x0003e20000100600 */
[----:B------:R-:W-:-:S03]  /*180c0*/  PRMT R3, RZ, 0x7610, R3 ;  /* 0x00007610ff037816 */ /* 0x000fc60000000003 */
[----:B-1----:R-:W4:Y:S04]  /*180d0*/  LDL.LU R15, [R1+0xe04] ;  /* 0x000e0400010f7983 */ /* 0x002f280000300800 */
[----:B------:R1:W-:Y:S01]  /*180e0*/  STL.S16 [R1+0x5cc], R3 ;  /* 0x0005cc0301007387 */ /* 0x0003e20000100600 */
[----:B------:R-:W-:Y:S02]  /*180f0*/  PRMT R29, RZ, 0x7610, R29 ;  /* 0x00007610ff1d7816 */ /* 0x000fe4000000001d */
[----:B------:R-:W-:Y:S01]  /*18100*/  PRMT R0, RZ, 0x7610, R0 ;  /* 0x00007610ff007816 */ /* 0x000fe20000000000 */
[----:B-1----:R-:W4:Y:S01]  /*18110*/  LDL.LU R3, [R1+0xe08] ;  /* 0x000e080001037983 */ /* 0x002f220000300800 */
[----:B------:R-:W-:-:S03]  /*18120*/  PRMT R2, RZ, 0x7610, R2 ;  /* 0x00007610ff027816 */ /* 0x000fc60000000002 */
[----:B------:R1:W-:Y:S01]  /*18130*/  STL.S16 [R1+0x5b8], R29 ;  /* 0x0005b81d01007387 */ /* 0x0003e20000100600 */
[----:B------:R-:W-:-:S03]  /*18140*/  PRMT R39, RZ, 0x7610, R39 ;  /* 0x00007610ff277816 */ /* 0x000fc60000000027 */
[----:B------:R-:W4:Y:S04]  /*18150*/  LDL.LU R31, [R1+0xe0c] ;  /* 0x000e0c00011f7983 */ /* 0x000f280000300800 */
[----:B------:R-:W-:Y:S04]  /*18160*/  STL [R1+0x13a8], R0 ;  /* 0x0013a80001007387 */ /* 0x000fe80000100800 */
[----:B------:R0:W-:Y:S01]  /*18170*/  STL [R1+0x13d0], R2 ;  /* 0x0013d00201007387 */ /* 0x0001e20000100800 */
[----:B------:R-:W-:-:S03]  /*18180*/  PRMT R37, RZ, 0x7610, R37 ;  /* 0x00007610ff257816 */ /* 0x000fc60000000025 */
[----:B-1----:R-:W4:Y:S01]  /*18190*/  LDL.LU R29, [R1+0xe10] ;  /* 0x000e1000011d7983 */ /* 0x002f220000300800 */
[----:B------:R-:W-:Y:S02]  /*181a0*/  PRMT R35, RZ, 0x7610, R35 ;  /* 0x00007610ff237816 */ /* 0x000fe40000000023 */
[----:B0-----:R-:W-:Y:S01]  /*181b0*/  PRMT R2, RZ, 0x7610, R2 ;  /* 0x00007610ff027816 */ /* 0x001fe20000000002 */
[----:B------:R-:W-:Y:S04]  /*181c0*/  STL.S16 [R1+0x5ac], R39 ;  /* 0x0005ac2701007387 */ /* 0x000fe80000100600 */
[----:B------:R0:W-:Y:S01]  /*181d0*/  STL.S16 [R1+0x5a8], R2 ;  /* 0x0005a80201007387 */ /* 0x0001e20000100600 */
[----:B------:R-:W-:-:S03]  /*181e0*/  IMAD R4, R19, -0x80, R4 ;  /* 0xffffff8013047824 */ /* 0x000fc600078e0204 */
[----:B0-----:R-:W4:Y:S04]  /*181f0*/  LDL.LU R2, [R1+0xe14] ;  /* 0x000e140001027983 */ /* 0x001f280000300800 */
[----:B------:R-:W-:Y:S04]  /*18200*/  STL.S16 [R1+0x5a4], R37 ;  /* 0x0005a42501007387 */ /* 0x000fe80000100600 */
[----:B------:R-:W-:Y:S04]  /*18210*/  STL.S16 [R1+0x5a0], R35 ;  /* 0x0005a02301007387 */ /* 0x000fe80000100600 */
[----:B------:R-:W4:Y:S01]  /*18220*/  LDL.LU R19, [R1+0xe18] ;  /* 0x000e180001137983 */ /* 0x000f220000300800 */
[----:B------:R-:W-:-:S05]  /*18230*/  PRMT R0, RZ, 0x7610, R0 ;  /* 0x00007610ff007816 */ /* 0x000fca0000000000 */
[----:B------:R0:W-:Y:S04]  /*18240*/  STL.S16 [R1+0x59c], R0 ;  /* 0x00059c0001007387 */ /* 0x0001e80000100600 */
[----:B0-----:R-:W4:Y:S01]  /*18250*/  LDL.LU R0, [R1+0xe1c] ;  /* 0x000e1c0001007983 */ /* 0x001f220000300800 */
[----:B------:R-:W-:Y:S02]  /*18260*/  IMAD.MOV.U32 R45, RZ, RZ, R44 ;  /* 0x000000ffff2d7224 */ /* 0x000fe400078e002c */
[----:B------:R-:W-:Y:S02]  /*18270*/  IMAD.MOV.U32 R47, RZ, RZ, R46 ;  /* 0x000000ffff2f7224 */ /* 0x000fe400078e002e */
[----:B------:R-:W-:Y:S02]  /*18280*/  IMAD.MOV.U32 R65, RZ, RZ, R64 ;  /* 0x000000ffff417224 */ /* 0x000fe400078e0040 */
[----:B------:R-:W-:-:S02]  /*18290*/  IMAD.MOV.U32 R67, RZ, RZ, R66 ;  /* 0x000000ffff437224 */ /* 0x000fc400078e0042 */
[----:B------:R-:W-:Y:S02]  /*182a0*/  IMAD.MOV.U32 R85, RZ, RZ, R84 ;  /* 0x000000ffff557224 */ /* 0x000fe400078e0054 */
[----:B------:R-:W-:Y:S02]  /*182b0*/  IMAD.MOV.U32 R87, RZ, RZ, R86 ;  /* 0x000000ffff577224 */ /* 0x000fe400078e0056 */
[----:B------:R-:W-:Y:S02]  /*182c0*/  IMAD.MOV.U32 R105, RZ, RZ, R104 ;  /* 0x000000ffff697224 */ /* 0x000fe400078e0068 */
[----:B------:R-:W-:Y:S02]  /*182d0*/  IMAD.MOV.U32 R107, RZ, RZ, R106 ;  /* 0x000000ffff6b7224 */ /* 0x000fe400078e006a */
[----:B------:R-:W-:Y:S02]  /*182e0*/  IMAD.MOV.U32 R125, RZ, RZ, R124 ;  /* 0x000000ffff7d7224 */ /* 0x000fe400078e007c */
[----:B------:R-:W-:-:S02]  /*182f0*/  IMAD.MOV.U32 R127, RZ, RZ, R126 ;  /* 0x000000ffff7f7224 */ /* 0x000fc400078e007e */
[----:B------:R-:W-:Y:S02]  /*18300*/  IMAD.MOV.U32 R143, RZ, RZ, R142 ;  /* 0x000000ffff8f7224 */ /* 0x000fe400078e008e */
[----:B------:R-:W-:Y:S02]  /*18310*/  IMAD.MOV.U32 R145, RZ, RZ, R144 ;  /* 0x000000ffff917224 */ /* 0x000fe400078e0090 */
[----:B--2---:R-:W-:-:S05]  /*18320*/  IMAD.MOV.U32 R44, RZ, RZ, R33 ;  /* 0x000000ffff2c7224 */ /* 0x004fca00078e0021 */
[----:B------:R-:W-:Y:S01]  /*18330*/  STL.64 [R1+0x11d0], R44 ;  /* 0x0011d02c01007387 */ /* 0x000fe20000100a00 */
[----:B---3--:R-:W-:-:S03]  /*18340*/  IMAD.MOV.U32 R46, RZ, RZ, R23 ;  /* 0x000000ffff2e7224 */ /* 0x008fc600078e0017 */
[----:B------:R-:W2:Y:S04]  /*18350*/  LDL.LU R23, [R1+0xe20] ;  /* 0x000e200001177983 */ /* 0x000ea80000300800 */
[----:B------:R-:W-:Y:S01]  /*18360*/  STL.64 [R1+0x11d8], R46 ;  /* 0x0011d82e01007387 */ /* 0x000fe20000100a00 */
[----:B----4-:R-:W-:-:S03]  /*18370*/  IMAD.MOV.U32 R64, RZ, RZ, R21 ;  /* 0x000000ffff407224 */ /* 0x010fc600078e0015 */
[----:B------:R-:W3:Y:S04]  /*18380*/  LDL.LU R21, [R1+0xe24] ;  /* 0x000e240001157983 */ /* 0x000ee80000300800 */
[----:B------:R-:W-:Y:S01]  /*18390*/  STL.64 [R1+0x11e0], R64 ;  /* 0x0011e04001007387 */ /* 0x000fe20000100a00 */
[----:B------:R-:W-:-:S03]  /*183a0*/  IMAD.MOV.U32 R66, RZ, RZ, R17 ;  /* 0x000000ffff427224 */ /* 0x000fc600078e0011 */
[----:B------:R-:W4:Y:S04]  /*183b0*/  LDL.LU R17, [R1+0xc88] ;  /* 0x000c880001117983 */ /* 0x000f280000300800 */
[----:B------:R-:W-:Y:S01]  /*183c0*/  STL.64 [R1+0x11e8], R66 ;  /* 0x0011e84201007387 */ /* 0x000fe20000100a00 */
[----:B------:R-:W-:-:S03]  /*183d0*/  MOV R84, R13 ;  /* 0x0000000d00547202 */ /* 0x000fc60000000f00 */
[----:B------:R-:W4:Y:S04]  /*183e0*/  LDL.LU R13, [R1+0xc8c] ;  /* 0x000c8c00010d7983 */ /* 0x000f280000300800 */
[----:B------:R-:W-:Y:S01]  /*183f0*/  STL.64 [R1+0x11f0], R84 ;  /* 0x0011f05401007387 */ /* 0x000fe20000100a00 */
[----:B------:R-:W-:-:S03]  /*18400*/  IMAD.MOV.U32 R86, RZ, RZ, R15 ;  /* 0x000000ffff567224 */ /* 0x000fc600078e000f */
[----:B------:R-:W4:Y:S04]  /*18410*/  LDL.LU R15, [R1+0xc90] ;  /* 0x000c9000010f7983 */ /* 0x000f280000300800 */
[----:B------:R-:W-:Y:S01]  /*18420*/  STL.64 [R1+0x11f8], R86 ;  /* 0x0011f85601007387 */ /* 0x000fe20000100a00 */
[----:B------:R-:W-:-:S03]  /*18430*/  IMAD.MOV.U32 R104, RZ, RZ, R3 ;  /* 0x000000ffff687224 */ /* 0x000fc600078e0003 */
[----:B------:R-:W4:Y:S01]  /*18440*/  LDL.LU R3, [R1+0xc94] ;  /* 0x000c940001037983 */ /* 0x000f220000300800 */
[----:B------:R-:W-:-:S03]  /*18450*/  IMAD.MOV.U32 R106, RZ, RZ, R31 ;  /* 0x000000ffff6a7224 */ /* 0x000fc600078e001f */
[----:B------:R-:W-:Y:S04]  /*18460*/  STL.64 [R1+0x1208], R104 ;  /* 0x0012086801007387 */ /* 0x000fe80000100a00 */
[----:B------:R-:W4:Y:S04]  /*18470*/  LDL.LU R35, [R1+0xc98] ;  /* 0x000c980001237983 */ /* 0x000f280000300800 */
[----:B------:R-:W-:Y:S01]  /*18480*/  STL.64 [R1+0x1210], R106 ;  /* 0x0012106a01007387 */ /* 0x000fe20000100a00 */
[----:B------:R-:W-:-:S03]  /*18490*/  IMAD.MOV.U32 R124, RZ, RZ, R29 ;  /* 0x000000ffff7c7224 */ /* 0x000fc600078e001d */
        /* <DEDUP_REMOVED lines=11> */
[----:B------:R-:W-:Y:S01]  /*18550*/  STL.64 [R1+0x1258], R144 ;  /* 0x0012589001007387 */ /* 0x000fe20000100a00 */
        /* <DEDUP_REMOVED lines=10> */
[----:B--2---:R-:W-:Y:S02]  /*18600*/  IMAD.MOV.U32 R28, RZ, RZ, R23 ;  /* 0x000000ffff1c7224 */ /* 0x004fe400078e0017 */
[----:B------:R-:W2:Y:S04]  /*18610*/  LDL.LU R23, [R1+0xcac] ;  /* 0x000cac0001177983 */ /* 0x000ea80000300800 */
[----:B------:R-:W-:Y:S01]  /*18620*/  STL.64 [R1+0x11a8], R28 ;  /* 0x0011a81c01007387 */ /* 0x000fe20000100a00 */
[----:B---3--:R-:W-:-:S03]  /*18630*/  IMAD.MOV.U32 R30, RZ, RZ, R21 ;  /* 0x000000ffff1e7224 */ /* 0x008fc600078e0015 */
[----:B------:R-:W3:Y:S04]  /*18640*/  LDL.LU R21, [R1+0xcb0] ;  /* 0x000cb00001157983 */ /* 0x000ee80000300800 */
[----:B------:R0:W-:Y:S01]  /*18650*/  STL.64 [R1+0x11b0], R30 ;  /* 0x0011b01e01007387 */ /* 0x0001e20000100a00 */
[----:B----4-:R-:W-:-:S03]  /*18660*/  MOV R48, R17 ;  /* 0x0000001100307202 */ /* 0x010fc60000000f00 */
        /* <DEDUP_REMOVED lines=10> */
[----:B------:R-:W-:Y:S04]  /*18710*/  STL.64 [R1+0x1260], R70 ;  /* 0x0012604601007387 */ /* 0x000fe80000100a00 */
[----:B0-----:R-:W4:Y:S01]  /*18720*/  LDL.LU R31, [R1+0xcc4] ;  /* 0x000cc400011f7983 */ /* 0x001f220000300800 */
[----:B------:R-:W-:-:S05]  /*18730*/  IMAD.MOV.U32 R88, RZ, RZ, R35 ;  /* 0x000000ffff587224 */ /* 0x000fca00078e0023 */
        /* <DEDUP_REMOVED lines=14> */
[----:B------:R-:W-:-:S03]  /*18820*/  IMAD.MOV.U32 R147, RZ, RZ, R146 ;  /* 0x000000ffff937224 */ /* 0x000fc600078e0092 */
[----:B------:R-:W4:Y:S01]  /*18830*/  LDL.LU R29, [R1+0xcd8] ;  /* 0x000cd800011d7983 */ /* 0x000f220000300800 */
[----:B------:R-:W-:Y:S02]  /*18840*/  IMAD.MOV.U32 R149, RZ, RZ, R148 ;  /* 0x000000ffff957224 */ /* 0x000fe400078e0094 */
[----:B------:R-:W-:Y:S02]  /*18850*/  IMAD.MOV.U32 R33, RZ, RZ, R32 ;  /* 0x000000ffff217224 */ /* 0x000fe400078e0020 */
[----:B------:R-:W-:Y:S02]  /*18860*/  IMAD.MOV.U32 R35, RZ, RZ, R34 ;  /* 0x000000ffff237224 */ /* 0x000fe400078e0022 */
[----:B------:R-:W-:Y:S02]  /*18870*/  IMAD.MOV.U32 R53, RZ, RZ, R52 ;  /* 0x000000ffff357224 */ /* 0x000fe400078e0034 */
[----:B------:R-:W-:Y:S02]  /*18880*/  IMAD.MOV.U32 R55, RZ, RZ, R54 ;  /* 0x000000ffff377224 */ /* 0x000fe400078e0036 */
[----:B------:R-:W-:-:S02]  /*18890*/  IMAD.MOV.U32 R73, RZ, RZ, R72 ;  /* 0x000000ffff497224 */ /* 0x000fc400078e0048 */
[----:B------:R-:W-:Y:S02]  /*188a0*/  IMAD.MOV.U32 R75, RZ, RZ, R74 ;  /* 0x000000ffff4b7224 */ /* 0x000fe400078e004a */
[----:B--2---:R-:W-:-:S05]  /*188b0*/  IMAD.MOV.U32 R130, RZ, RZ, R23 ;  /* 0x000000ffff827224 */ /* 0x004fca00078e0017 */
[----:B------:R-:W-:Y:S04]  /*188c0*/  STL.64 [R1+0x1290], R130 ;  /* 0x0012908201007387 */ /* 0x000fe80000100a00 */
[----:B------:R-:W2:Y:S01]  /*188d0*/  LDL.LU R28, [R1+0xcdc] ;  /* 0x000cdc00011c7983 */ /* 0x000ea20000300800 */
[----:B---3--:R-:W-:-:S05]  /*188e0*/  MOV R146, R21 ;  /* 0x0000001500927202 */ /* 0x008fca0000000f00 */
[----:B------:R-:W-:Y:S04]  /*188f0*/  STL.64 [R1+0x1298], R146 ;  /* 0x0012989201007387 */ /* 0x000fe80000100a00 */
[----:B------:R-:W3:Y:S01]  /*18900*/  LDL.LU R23, [R1+0xce0] ;  /* 0x000ce00001177983 */ /* 0x000ee20000300800 */
[----:B----4-:R-:W-:-:S05]  /*18910*/  IMAD.MOV.U32 R148, RZ, RZ, R17 ;  /* 0x000000ffff947224 */ /* 0x010fca00078e0011 */
[----:B------:R-:W-:Y:S04]  /*18920*/  STL.64 [R1+0x12a0], R148 ;  /* 0x0012a09401007387 */ /* 0x000fe80000100a00 */
[----:B------:R-:W4:Y:S01]  /*18930*/  LDL.LU R21, [R1+0xce4] ;  /* 0x000ce40001157983 */ /* 0x000f220000300800 */
[----:B------:R-:W-:-:S04]  /*18940*/  LOP3.LUT R13, R13, R12, RZ, 0x3c, !PT ;  /* 0x0000000c0d0d7212 */ /* 0x000fc800078e3cff */
[----:B------:R-:W-:-:S04]  /*18950*/  LOP3.LUT R12, R13, R12, RZ, 0x3c, !PT ;  /* 0x0000000c0d0c7212 */ /* 0x000fc800078e3cff */
[----:B------:R-:W-:Y:S02]  /*18960*/  LOP3.LUT R13, R13, R12, RZ, 0x3c, !PT ;  /* 0x0000000c0d0d7212 */ /* 0x000fe400078e3cff */
[----:B------:R-:W-:-:S04]  /*18970*/  LOP3.LUT R15, R15, R14, RZ, 0x3c, !PT ;  /* 0x0000000e0f0f7212 */ /* 0x000fc800078e3cff */
[C---:B------:R-:W-:Y:S01]  /*18980*/  LOP3.LUT R14, R15.reuse, R14, RZ, 0x3c, !PT ;  /* 0x0000000e0f0e7212 */ /* 0x040fe200078e3cff */
[----:B------:R0:W-:Y:S03]  /*18990*/  STL.64 [R1+0x11b8], R12 ;  /* 0x0011b80c01007387 */ /* 0x0001e60000100a00 */
[----:B------:R-:W-:Y:S01]  /*189a0*/  LOP3.LUT R15, R15, R14, RZ, 0x3c, !PT ;  /* 0x0000000e0f0f7212 */ /* 0x000fe200078e3cff */
[----:B------:R-:W4:Y:S04]  /*189b0*/  LDL.LU R17, [R1+0xce8] ;  /* 0x000ce80001117983 */ /* 0x000f280000300800 */
[----:B------:R1:W-:Y:S01]  /*189c0*/  STL.64 [R1+0x11c0], R14 ;  /* 0x0011c00e01007387 */ /* 0x0003e20000100a00 */
[----:B------:R-:W-:-:S03]  /*189d0*/  IMAD.MOV.U32 R32, RZ, RZ, R3 ;  /* 0x000000ffff207224 */ /* 0x000fc600078e0003 */
[----:B------:R-:W4:Y:S04]  /*189e0*/  LDL.LU R3, [R1+0xcec] ;  /* 0x000cec0001037983 */ /* 0x000f280000300800 */
[----:B------:R-:W-:Y:S01]  /*189f0*/  STL.64 [R1+0x11c8], R32 ;  /* 0x0011c82001007387 */ /* 0x000fe20000100a00 */
[----:B------:R-:W-:-:S03]  /*18a00*/  IMAD.MOV.U32 R34, RZ, RZ, R31 ;  /* 0x000000ffff227224 */ /* 0x000fc600078e001f */
[----:B0-----:R-:W4:Y:S04]  /*18a10*/  LDL.LU R13, [R1+0xcf0] ;  /* 0x000cf000010d7983 */ /* 0x001f280000300800 */
        /* <DEDUP_REMOVED lines=12> */
[----:B------:R-:W-:Y:S02]  /*18ae0*/  IMAD.MOV.U32 R93, RZ, RZ, R92 ;  /* 0x000000ffff5d7224 */ /* 0x000fe400078e005c */
[----:B------:R-:W-:Y:S01]  /*18af0*/  IMAD.MOV.U32 R92, RZ, RZ, R29 ;  /* 0x000000ffff5c7224 */ /* 0x000fe200078e001d */
[----:B------:R-:W-:Y:S01]  /*18b00*/  STL.64 [R1+0x12c8], R74 ;  /* 0x0012c84a01007387 */ /* 0x000fe20000100a00 */
        /* <DEDUP_REMOVED lines=10> */
[----:B--2---:R-:W-:-:S05]  /*18bb0*/  IMAD.MOV.U32 R94, RZ, RZ, R28 ;  /* 0x000000ffff5e7224 */ /* 0x004fca00078e001c */
[----:B------:R-:W-:Y:S04]  /*18bc0*/  STL.64 [R1+0x12d8], R94 ;  /* 0x0012d85e01007387 */ /* 0x000fe80000100a00 */
[----:B-1----:R-:W2:Y:S01]  /*18bd0*/  LDL.LU R15, [R1+0xd08] ;  /* 0x000d0800010f7983 */ /* 0x002ea20000300800 */
[----:B---3--:R-:W-:-:S05]  /*18be0*/  MOV R112, R23 ;  /* 0x0000001700707202 */ /* 0x008fca0000000f00 */
[----:B------:R-:W-:Y:S04]  /*18bf0*/  STL.64 [R1+0x12e0], R112 ;  /* 0x0012e07001007387 */ /* 0x000fe80000100a00 */
[----:B------:R-:W3:Y:S01]  /*18c00*/  LDL.LU R14, [R1+0xd0c] ;  /* 0x000d0c00010e7983 */ /* 0x000ee20000300800 */
[----:B----4-:R-:W-:-:S05]  /*18c10*/  IMAD.MOV.U32 R114, RZ, RZ, R21 ;  /* 0x000000ffff727224 */ /* 0x010fca00078e0015 */
[----:B------:R-:W-:Y:S04]  /*18c20*/  STL.64 [R1+0x12e8], R114 ;  /* 0x0012e87201007387 */ /* 0x000fe80000100a00 */
[----:B------:R-:W4:Y:S01]  /*18c30*/  LDL.LU R28, [R1+0xd10] ;  /* 0x000d1000011c7983 */ /* 0x000f220000300800 */
[----:B------:R-:W-:-:S05]  /*18c40*/  IMAD.MOV.U32 R132, RZ, RZ, R17 ;  /* 0x000000ffff847224 */ /* 0x000fca00078e0011 */
[----:B------:R-:W-:Y:S01]  /*18c50*/  STL.64 [R1+0x12f0], R132 ;  /* 0x0012f08401007387 */ /* 0x000fe20000100a00 */
[----:B------:R-:W-:-:S03]  /*18c60*/  IMAD.MOV.U32 R134, RZ, RZ, R3 ;  /* 0x000000ffff867224 */ /* 0x000fc600078e0003 */
[----:B------:R-:W4:Y:S04]  /*18c70*/  LDL.LU R3, [R1+0xd14] ;  /* 0x000d140001037983 */ /* 0x000f280000300800 */
[----:B------:R-:W-:Y:S01]  /*18c80*/  STL.64 [R1+0x12f8], R134 ;  /* 0x0012f88601007387 */ /* 0x000fe20000100a00 */
[----:B------:R-:W-:-:S03]  /*18c90*/  IMAD.MOV.U32 R150, RZ, RZ, R13 ;  /* 0x000000ffff967224 */ /* 0x000fc600078e000d */
[----:B------:R-:W4:Y:S04]  /*18ca0*/  LDL.LU R23, [R1+0xd18] ;  /* 0x000d180001177983 */ /* 0x000f280000300800 */
[----:B------:R-:W4:Y:S01]  /*18cb0*/  LDL.LU R13, [R1+0xd1c] ;  /* 0x000d1c00010d7983 */ /* 0x000f220000300800 */
[----:B------:R-:W-:-:S03]  /*18cc0*/  IMAD.MOV.U32 R152, RZ, RZ, R12 ;  /* 0x000000ffff987224 */ /* 0x000fc600078e000c */
[----:B------:R-:W-:Y:S04]  /*18cd0*/  STL.64 [R1+0x1300], R150 ;  /* 0x0013009601007387 */ /* 0x000fe80000100a00 */
[----:B------:R-:W4:Y:S01]  /*18ce0*/  LDL.LU R12, [R1+0xd20] ;  /* 0x000d2000010c7983 */ /* 0x000f220000300800 */
[----:B------:R-:W-:-:S03]  /*18cf0*/  IMAD.MOV.U32 R17, RZ, RZ, R16 ;  /* 0x000000ffff117224 */ /* 0x000fc600078e0010 */
[----:B------:R-:W-:Y:S01]  /*18d00*/  STL.64 [R1+0x1308], R152 ;  /* 0x0013089801007387 */ /* 0x000fe20000100a00 */
[----:B------:R-:W-:-:S03]  /*18d10*/  IMAD.MOV.U32 R16, RZ, RZ, R2 ;  /* 0x000000ffff107224 */ /* 0x000fc600078e0002 */
[----:B------:R-:W4:Y:S01]  /*18d20*/  LDL.LU R2, [R1+0xd24] ;  /* 0x000d240001027983 */ /* 0x000f220000300800 */
[----:B------:R-:W-:-:S04]  /*18d30*/  LOP3.LUT R19, R19, R18, RZ, 0x3c, !PT ;  /* 0x0000001213137212 */ /* 0x000fc800078e3cff */
[C---:B------:R-:W-:Y:S01]  /*18d40*/  LOP3.LUT R18, R19.reuse, R18, RZ, 0x3c, !PT ;  /* 0x0000001213127212 */ /* 0x040fe200078e3cff */
[----:B------:R-:W-:Y:S03]  /*18d50*/  STL.64 [R1+0x1310], R16 ;  /* 0x0013101001007387 */ /* 0x000fe60000100a00 */
[----:B------:R-:W-:Y:S01]  /*18d60*/  LOP3.LUT R19, R19, R18, RZ, 0x3c, !PT ;  /* 0x0000001213137212 */ /* 0x000fe200078e3cff */
[----:B------:R-:W4:Y:S04]  /*18d70*/  LDL.LU R21, [R1+0xd28] ;  /* 0x000d280001157983 */ /* 0x000f280000300800 */
[----:B------:R0:W-:Y:S01]  /*18d80*/  STL.64 [R1+0x1318], R18 ;  /* 0x0013181201007387 */ /* 0x0001e20000100a00 */
[----:B------:R-:W-:-:S03]  /*18d90*/  IMAD.MOV.U32 R36, RZ, RZ, R0 ;  /* 0x000000ffff247224 */ /* 0x000fc600078e0000 */
[----:B0-----:R-:W4:Y:S04]  /*18da0*/  LDL.LU R18, [R1+0xd2c] ;  /* 0x000d2c0001127983 */ /* 0x001f280000300800 */
[----:B------:R-:W4:Y:S01]  /*18db0*/  LDL.LU R0, [R1+0xd30] ;  /* 0x000d300001007983 */ /* 0x000f220000300800 */
[----:B------:R-:W-:Y:S02]  /*18dc0*/  IMAD.MOV.U32 R39, RZ, RZ, R38 ;  /* 0x000000ffff277224 */ /* 0x000fe400078e0026 */
[----:B------:R-:W-:Y:S01]  /*18dd0*/  IMAD.MOV.U32 R38, RZ, RZ, R29 ;  /* 0x000000ffff267224 */ /* 0x000fe200078e001d */
[----:B------:R-:W-:Y:S01]  /*18de0*/  STL.64 [R1+0x1320], R36 ;  /* 0x0013202401007387 */ /* 0x000fe20000100a00 */
[----:B------:R-:W-:-:S03]  /*18df0*/  IMAD.MOV.U32 R57, RZ, RZ, R56 ;  /* 0x000000ffff397224 */ /* 0x000fc600078e0038 */
[----:B------:R-:W4:Y:S04]  /*18e00*/  LDL.LU R17, [R1+0xd34] ;  /* 0x000d340001117983 */ /* 0x000f280000300800 */
        /* <DEDUP_REMOVED lines=12> */
[----:B--2---:R-:W-:Y:S02]  /*18ed0*/  IMAD.MOV.U32 R56, RZ, RZ, R15 ;  /* 0x000000ffff387224 */ /* 0x004fe400078e000f */
[----:B------:R-:W2:Y:S04]  /*18ee0*/  LDL.LU R15, [R1+0xd3c] ;  /* 0x000d3c00010f7983 */ /* 0x000ea80000300800 */
[----:B------:R-:W-:Y:S01]  /*18ef0*/  STL.64 [R1+0x1330], R56 ;  /* 0x0013303801007387 */ /* 0x000fe20000100a00 */
[----:B---3--:R-:W-:-:S03]  /*18f00*/  MOV R58, R14 ;  /* 0x0000000e003a7202 */ /* 0x008fc60000000f00 */
[----:B------:R-:W3:Y:S04]  /*18f10*/  LDL.LU R14, [R1+0xd40] ;  /* 0x000d4000010e7983 */ /* 0x000ee80000300800 */
[----:B------:R-:W-:Y:S01]  /*18f20*/  STL.64 [R1+0x1338], R58 ;  /* 0x0013383a01007387 */ /* 0x000fe20000100a00 */
[----:B----4-:R-:W-:-:S05]  /*18f30*/  IMAD.MOV.U32 R76, RZ, RZ, R28 ;  /* 0x000000ffff4c7224 */ /* 0x010fca00078e001c */
[----:B------:R-:W-:Y:S01]  /*18f40*/  STL.64 [R1+0x1340], R76 ;  /* 0x0013404c01007387 */ /* 0x000fe20000100a00 */
[----:B------:R-:W-:-:S03]  /*18f50*/  IMAD.MOV.U32 R78, RZ, RZ, R3 ;  /* 0x000000ffff4e7224 */ /* 0x000fc600078e0003 */
[----:B------:R-:W4:Y:S01]  /*18f60*/  LDL.LU R3, [R1+0xd44] ;  /* 0x000d440001037983 */ /* 0x000f220000300800 */
[----:B------:R-:W-:-:S03]  /*18f70*/  IMAD.MOV.U32 R96, RZ, RZ, R23 ;  /* 0x000000ffff607224 */ /* 0x000fc600078e0017 */
[----:B------:R-:W-:Y:S01]  /*18f80*/  STL.64 [R1+0x1348], R78 ;  /* 0x0013484e01007387 */ /* 0x000fe20000100a00 */
[----:B------:R-:W-:-:S03]  /*18f90*/  IMAD.MOV.U32 R98, RZ, RZ, R13 ;  /* 0x000000ffff627224 */ /* 0x000fc600078e000d */
[----:B------:R-:W-:Y:S04]  /*18fa0*/  STL.64 [R1+0x1350], R96 ;  /* 0x0013506001007387 */ /* 0x000fe80000100a00 */
[----:B------:R-:W-:Y:S01]  /*18fb0*/  STL.64 [R1+0x1358], R98 ;  /* 0x0013586201007387 */ /* 0x000fe20000100a00 */
[----:B------:R-:W-:-:S03]  /*18fc0*/  IMAD.MOV.U32 R116, RZ, RZ, R12 ;  /* 0x000000ffff747224 */ /* 0x000fc600078e000c */
[----:B------:R-:W4:Y:S04]  /*18fd0*/  LDL.LU R13, [R1+0xd48] ;  /* 0x000d4800010d7983 */ /* 0x000f280000300800 */
[----:B------:R-:W-:Y:S04]  /*18fe0*/  STL.64 [R1+0x1360], R116 ;  /* 0x0013607401007387 */ /* 0x000fe80000100a00 */
[----:B------:R-:W4:Y:S01]  /*18ff0*/  LDL.LU R12, [R1+0xd4c] ;  /* 0x000d4c00010c7983 */ /* 0x000f220000300800 */
[----:B------:R-:W-:-:S03]  /*19000*/  IMAD.MOV.U32 R118, RZ, RZ, R2 ;  /* 0x000000ffff767224 */ /* 0x000fc600078e0002 */
[----:B------:R-:W4:Y:S04]  /*19010*/  LDL.LU R2, [R1+0xd50] ;  /* 0x000d500001027983 */ /* 0x000f280000300800 */
[----:B------:R-:W-:Y:S01]  /*19020*/  STL.64 [R1+0x1368], R118 ;  /* 0x0013687601007387 */ /* 0x000fe20000100a00 */
[----:B------:R-:W-:-:S05]  /*19030*/  IMAD.MOV.U32 R136, RZ, RZ, R21 ;  /* 0x000000ffff887224 */ /* 0x000fca00078e0015 */
[----:B------:R-:W-:Y:S01]  /*19040*/  STL.64 [R1+0x1370], R136 ;  /* 0x0013708801007387 */ /* 0x000fe20000100a00 */
[----:B------:R-:W-:Y:S02]  /*19050*/  IMAD.MOV.U32 R138, RZ, RZ, R18 ;  /* 0x000000ffff8a7224 */ /* 0x000fe400078e0012 */
[----:B------:R-:W-:-:S03]  /*19060*/  IMAD.MOV.U32 R154, RZ, RZ, R0 ;  /* 0x000000ffff9a7224 */ /* 0x000fc600078e0000 */
[----:B------:R-:W-:Y:S04]  /*19070*/  STL.64 [R1+0x1378], R138 ;  /* 0x0013788a01007387 */ /* 0x000fe80000100a00 */
[----:B------:R-:W4:Y:S01]  /*19080*/  LDL.LU R0, [R1+0xd54] ;  /* 0x000d540001007983 */ /* 0x000f220000300800 */
[----:B------:R-:W-:Y:S01]  /*19090*/  IMAD.MOV.U32 R157, RZ, RZ, R156 ;  /* 0x000000ffff9d7224 */ /* 0x000fe200078e009c */
[----:B------:R-:W-:Y:S01]  /*190a0*/  MOV R156, R17 ;  /* 0x00000011009c7202 */ /* 0x000fe20000000f00 */
[----:B------:R-:W-:Y:S02]  /*190b0*/  IMAD.MOV.U32 R21, RZ, RZ, R20 ;  /* 0x000000ffff157224 */ /* 0x000fe400078e0014 */
[----:B------:R-:W-:Y:S01]  /*190c0*/  IMAD.MOV.U32 R23, RZ, RZ, R22 ;  /* 0x000000ffff177224 */ /* 0x000fe200078e0016 */
[----:B------:R-:W-:Y:S01]  /*190d0*/  STL.64 [R1+0x1380], R154 ;  /* 0x0013809a01007387 */ /* 0x000fe20000100a00 */
[----:B------:R-:W-:-:S03]  /*190e0*/  IMAD.MOV.U32 R20, RZ, RZ, R16 ;  /* 0x000000ffff147224 */ /* 0x000fc600078e0010 */
[----:B------:R-:W-:Y:S01]  /*190f0*/  STL.64 [R1+0x1388], R156 ;  /* 0x0013889c01007387 */ /* 0x000fe20000100a00 */
[----:B------:R-:W-:-:S03]  /*19100*/  IMAD.MOV.U32 R41, RZ, RZ, R40 ;  /* 0x000000ffff297224 */ /* 0x000fc600078e0028 */
[----:B------:R-:W-:Y:S04]  /*19110*/  STL.64 [R1+0x1390], R20 ;  /* 0x0013901401007387 */ /* 0x000fe80000100a00 */
[----:B------:R-:W4:Y:S01]  /*19120*/  LDL.LU R31, [R1+0xd58] ;  /* 0x000d5800011f7983 */ /* 0x000f220000300800 */
[----:B------:R-:W-:Y:S02]  /*19130*/  IMAD.MOV.U32 R43, RZ, RZ, R42 ;  /* 0x000000ffff2b7224 */ /* 0x000fe400078e002a */
[----:B------:R-:W-:Y:S02]  /*19140*/  IMAD.MOV.U32 R61, RZ, RZ, R60 ;  /* 0x000000ffff3d7224 */ /* 0x000fe400078e003c */
[----:B------:R-:W-:Y:S02]  /*19150*/  IMAD.MOV.U32 R63, RZ, RZ, R62 ;  /* 0x000000ffff3f7224 */ /* 0x000fe400078e003e */
[----:B------:R-:W-:-:S02]  /*19160*/  IMAD.MOV.U32 R81, RZ, RZ, R80 ;  /* 0x000000ffff517224 */ /* 0x000fc400078e0050 */
[----:B------:R-:W-:Y:S02]  /*19170*/  IMAD.MOV.U32 R83, RZ, RZ, R82 ;  /* 0x000000ffff537224 */ /* 0x000fe400078e0052 */
[----:B--2---:R-:W-:-:S05]  /*19180*/  IMAD.MOV.U32 R22, RZ, RZ, R15 ;  /* 0x000000ffff167224 */ /* 0x004fca00078e000f */
[----:B------:R0:W-:Y:S04]  /*19190*/  STL.64 [R1+0x1398], R22 ;  /* 0x0013981601007387 */ /* 0x0001e80000100a00 */
[----:B------:R-:W2:Y:S04]  /*191a0*/  LDL.LU R30, [R1+0xd5c] ;  /* 0x000d5c00011e7983 */ /* 0x000ea80000300800 */
[----:B------:R-:W2:Y:S01]  /*191b0*/  LDL.LU R29, [R1+0xd60] ;  /* 0x000d6000011d7983 */ /* 0x000ea20000300800 */
[----:B---3--:R-:W-:-:S05]  /*191c0*/  IMAD.MOV.U32 R40, RZ, RZ, R14 ;  /* 0x000000ffff287224 */ /* 0x008fca00078e000e */
[----:B------:R-:W-:Y:S04]  /*191d0*/  STL.64 [R1+0x13a0], R40 ;  /* 0x0013a02801007387 */ /* 0x000fe80000100a00 */
[----:B0-----:R-:W3:Y:S04]  /*191e0*/  LDL.LU R23, [R1+0xd64] ;  /* 0x000d640001177983 */ /* 0x001ee80000300800 */
[----:B------:R-:W3:Y:S04]  /*191f0*/  LDL.LU R22, [R1+0xd68] ;  /* 0x000d680001167983 */ /* 0x000ee80000300800 */
[----:B------:R-:W3:Y:S04]  /*19200*/  LDL.LU R21, [R1] ;  /* 0x0000000001157983 */ /* 0x000ee80000300800 */
[----:B------:R-:W3:Y:S04]  /*19210*/  LDL.LU R20, [R1+0xd6c] ;  /* 0x000d6c0001147983 */ /* 0x000ee80000300800 */
[----:B------:R-:W3:Y:S01]  /*19220*/  LDL.LU R19, [R1+0x8] ;  /* 0x0000080001137983 */ /* 0x000ee20000300800 */
[----:B----4-:R-:W-:-:S03]  /*19230*/  IMAD.MOV.U32 R42, RZ, RZ, R3 ;  /* 0x000000ffff2a7224 */ /* 0x010fc600078e0003 */
[----:B------:R-:W4:Y:S04]  /*19240*/  LDL.LU R3, [R1+0xd70] ;  /* 0x000d700001037983 */ /* 0x000f280000300800 */
[----:B------:R-:W-:Y:S01]  /*19250*/  STL.64 [R1+0x13b0], R42 ;  /* 0x0013b02a01007387 */ /* 0x000fe20000100a00 */
[----:B------:R-:W-:Y:S02]  /*19260*/  IMAD.MOV.U32 R60, RZ, RZ, R13 ;  /* 0x000000ffff3c7224 */ /* 0x000fe400078e000d */
[----:B------:R-:W-:-:S03]  /*19270*/  IMAD.MOV.U32 R62, RZ, RZ, R12 ;  /* 0x000000ffff3e7224 */ /* 0x000fc600078e000c */
[----:B------:R-:W-:Y:S04]  /*19280*/  STL.64 [R1+0x13b8], R60 ;  /* 0x0013b83c01007387 */ /* 0x000fe80000100a00 */
[----:B------:R-:W-:Y:S04]  /*19290*/  STL.64 [R1+0x13c0], R62 ;  /* 0x0013c03e01007387 */ /* 0x000fe80000100a00 */
[----:B------:R-:W4:Y:S04]  /*192a0*/  LDL.LU R28, [R1+0x10] ;  /* 0x00001000011c7983 */ /* 0x000f280000300800 */
[----:B------:R-:W4:Y:S01]  /*192b0*/  LDL.LU R18, [R1+0xd74] ;  /* 0x000d740001127983 */ /* 0x000f220000300800 */
[----:B------:R-:W-:-:S03]  /*192c0*/  IMAD.MOV.U32 R80, RZ, RZ, R2 ;  /* 0x000000ffff507224 */ /* 0x000fc600078e0002 */
[----:B------:R-:W4:Y:S04]  /*192d0*/  LDL.LU R17, [R1+0x18] ;  /* 0x0000180001117983 */ /* 0x000f280000300800 */
[----:B------:R-:W4:Y:S04]  /*192e0*/  LDL.LU R16, [R1+0xd78] ;  /* 0x000d780001107983 */ /* 0x000f280000300800 */
[----:B------:R-:W-:Y:S04]  /*192f0*/  STL.64 [R1+0x13c8], R80 ;  /* 0x0013c85001007387 */ /* 0x000fe80000100a00 */
[----:B------:R-:W4:Y:S04]  /*19300*/  LDL.LU R15, [R1+0x20] ;  /* 0x00002000010f7983 */ /* 0x000f280000300800 */
[----:B------:R-:W4:Y:S04]  /*19310*/  LDL.LU R14, [R1+0xd7c] ;  /* 0x000d7c00010e7983 */ /* 0x000f280000300800 */
[----:B------:R-:W4:Y:S04]  /*19320*/  LDL.LU R13, [R1+0x28] ;  /* 0x00002800010d7983 */ /* 0x000f280000300800 */
[----:B------:R-:W4:Y:S04]  /*19330*/  LDL.LU R12, [R1+0xd80] ;  /* 0x000d8000010c7983 */ /* 0x000f280000300800 */
[----:B------:R-:W4:Y:S01]  /*19340*/  LDL.LU R2, [R1+0x30] ;  /* 0x0000300001027983 */ /* 0x000f220000300800 */
[----:B------:R-:W-:-:S03]  /*19350*/  IMAD.MOV.U32 R82, RZ, RZ, R0 ;  /* 0x000000ffff527224 */ /* 0x000fc600078e0000 */
[----:B------:R-:W4:Y:S01]  /*19360*/  LDL.LU R0, [R1+0xd84] ;  /* 0x000d840001007983 */ /* 0x000f220000300800 */
[----:B------:R-:W-:Y:S02]  /*19370*/  IMAD.MOV.U32 R101, RZ, RZ, R100 ;  /* 0x000000ffff657224 */ /* 0x000fe400078e0064 */
[----:B------:R-:W-:Y:S02]  /*19380*/  IMAD.MOV.U32 R103, RZ, RZ, R102 ;  /* 0x000000ffff677224 */ /* 0x000fe400078e0066 */
[----:B------:R-:W-:Y:S02]  /*19390*/  IMAD.MOV.U32 R121, RZ, RZ, R120 ;  /* 0x000000ffff797224 */ /* 0x000fe400078e0078 */
[----:B------:R-:W-:Y:S01]  /*193a0*/  IMAD.MOV.U32 R123, RZ, RZ, R122 ;  /* 0x000000ffff7b7224 */ /* 0x000fe200078e007a */
[----:B------:R-:W-:Y:S01]  /*193b0*/  STL.64 [R1+0x13d8], R82 ;  /* 0x0013d85201007387 */ /* 0x000fe20000100a00 */
[----:B------:R-:W-:Y:S02]  /*193c0*/  IMAD.MOV.U32 R141, RZ, RZ, R140 ;  /* 0x000000ffff8d7224 */ /* 0x000fe400078e008c */
[----:B------:R-:W-:-:S05]  /*193d0*/  IMAD.MOV.U32 R100, RZ, RZ, R31 ;  /* 0x000000ffff647224 */ /* 0x000fca00078e001f */
[----:B------:R-:W-:Y:S01]  /*193e0*/  STL.64 [R1+0x13e0], R100 ;  /* 0x0013e06401007387 */ /* 0x000fe20000100a00 */
[----:B--2---:R-:W-:Y:S01]  /*193f0*/  MOV R102, R30 ;  /* 0x0000001e00667202 */ /* 0x004fe20000000f00 */
[----:B------:R-:W-:-:S04]  /*19400*/  IMAD.MOV.U32 R120, RZ, RZ, R29 ;  /* 0x000000ffff787224 */ /* 0x000fc800078e001d */
[----:B------:R-:W-:Y:S04]  /*19410*/  STL.64 [R1+0x13e8], R102 ;  /* 0x0013e86601007387 */ /* 0x000fe80000100a00 */
[----:B------:R-:W-:Y:S01]  /*19420*/  STL.64 [R1+0x13f0], R120 ;  /* 0x0013f07801007387 */ /* 0x000fe20000100a00 */
[----:B---3--:R-:W-:Y:S02]  /*19430*/  IMAD.MOV.U32 R122, RZ, RZ, R23 ;  /* 0x000000ffff7a7224 */ /* 0x008fe400078e0017 */
[----:B------:R-:W-:-:S03]  /*19440*/  IMAD.MOV.U32 R140, RZ, RZ, R22 ;  /* 0x000000ffff8c7224 */ /* 0x000fc600078e0016 */
[----:B------:R-:W-:Y:S04]  /*19450*/  STL.64 [R1+0x13f8], R122 ;  /* 0x0013f87a01007387 */ /* 0x000fe80000100a00 */
[----:B------:R-:W-:Y:S01]  /*19460*/  STL.64 [R1+0x1400], R140 ;  /* 0x0014008c01007387 */ /* 0x000fe20000100a00 */
[----:B------:R-:W-:-:S03]  /*19470*/  IMAD.MOV.U32 R125, RZ, RZ, R21 ;  /* 0x000000ffff7d7224 */ /* 0x000fc600078e0015 */
[----:B------:R-:W2:Y:S01]  /*19480*/  LDL.LU R36, [R1+0x38] ;  /* 0x0000380001247983 */ /* 0x000ea20000300800 */
[----:B------:R-:W-:-:S03]  /*19490*/  IMAD.MOV.U32 R124, RZ, RZ, R20 ;  /* 0x000000ffff7c7224 */ /* 0x000fc600078e0014 */
[----:B------:R-:W3:Y:S01]  /*194a0*/  LDL.LU R35, [R1+0xd88] ;  /* 0x000d880001237983 */ /* 0x000ee20000300800 */
[----:B------:R-:W-:-:S03]  /*194b0*/  IMAD.MOV.U32 R143, RZ, RZ, R19 ;  /* 0x000000ffff8f7224 */ /* 0x000fc600078e0013 */
[----:B------:R-:W2:Y:S04]  /*194c0*/  LDL.LU R23, [R1+0x40] ;  /* 0x0000400001177983 */ /* 0x000ea80000300800 */
[----:B------:R-:W3:Y:S04]  /*194d0*/  LDL.LU R22, [R1+0xd8c] ;  /* 0x000d8c0001167983 */ /* 0x000ee80000300800 */
[----:B------:R-:W3:Y:S04]  /*194e0*/  LDL.LU R21, [R1+0x48] ;  /* 0x0000480001157983 */ /* 0x000ee80000300800 */
[----:B------:R-:W3:Y:S04]  /*194f0*/  LDL.LU R20, [R1+0xd90] ;  /* 0x000d900001147983 */ /* 0x000ee80000300800 */
[----:B------:R-:W3:Y:S01]  /*19500*/  LDL.LU R19, [R1+0x50] ;  /* 0x0000500001137983 */ /* 0x000ee20000300800 */
[----:B----4-:R-:W-:-:S03]  /*19510*/  IMAD.MOV.U32 R142, RZ, RZ, R3 ;  /* 0x000000ffff8e7224 */ /* 0x010fc600078e0003 */
[----:B------:R-:W4:Y:S04]  /*19520*/  LDL.LU R3, [R1+0xd94] ;  /* 0x000d940001037983 */ /* 0x000f280000300800 */
[----:B------:R-:W-:Y:S04]  /*19530*/  STL.64 [R1], R124 ;  /* 0x0000007c01007387 */ /* 0x000fe80000100a00 */
[----:B------:R-:W-:Y:S04]  /*19540*/  STL.64 [R1+0x1408], R124 ;  /* 0x0014087c01007387 */ /* 0x000fe80000100a00 */
[----:B------:R-:W-:Y:S04]  /*19550*/  STL.64 [R1+0x8], R142 ;  /* 0x0000088e01007387 */ /* 0x000fe80000100a00 */
[----:B------:R-:W-:Y:S01]  /*19560*/  STL.64 [R1+0x1410], R142 ;  /* 0x0014108e01007387 */ /* 0x000fe20000100a00 */
[----:B------:R-:W-:-:S02]  /*19570*/  IMAD.MOV.U32 R145, RZ, RZ, R28 ;  /* 0x000000ffff917224 */ /* 0x000fc400078e001c */
[----:B------:R-:W-:-:S05]  /*19580*/  IMAD.MOV.U32 R144, RZ, RZ, R18 ;  /* 0x000000ffff907224 */ /* 0x000fca00078e0012 */
[----:B------:R-:W-:Y:S04]  /*19590*/  STL.64 [R1+0x10], R144 ;  /* 0x0000109001007387 */ /* 0x000fe80000100a00 */
[----:B------:R-:W-:Y:S01]  /*195a0*/  STL.64 [R1+0x1418], R144 ;  /* 0x0014189001007387 */ /* 0x000fe20000100a00 */
[----:B------:R-:W-:-:S03]  /*195b0*/  IMAD.MOV.U32 R29, RZ, RZ, R17 ;  /* 0x000000ffff1d7224 */ /* 0x000fc600078e0011 */
[----:B------:R-:W4:Y:S01]  /*195c0*/  LDL.LU R34, [R1+0x58] ;  /* 0x0000580001227983 */ /* 0x000f220000300800 */
[----:B------:R-:W-:-:S03]  /*195d0*/  IMAD.MOV.U32 R28, RZ, RZ, R16 ;  /* 0x000000ffff1c7224 */ /* 0x000fc600078e0010 */
[----:B------:R-:W4:Y:S04]  /*195e0*/  LDL.LU R33, [R1+0xd98] ;  /* 0x000d980001217983 */ /* 0x000f280000300800 */
[----:B------:R-:W4:Y:S04]  /*195f0*/  LDL.LU R32, [R1+0x60] ;  /* 0x0000600001207983 */ /* 0x000f280000300800 */
[----:B------:R-:W4:Y:S01]  /*19600*/  LDL.LU R18, [R1+0xd9c] ;  /* 0x000d9c0001127983 */ /* 0x000f220000300800 */
[----:B------:R-:W-:-:S03]  /*19610*/  IMAD.MOV.U32 R31, RZ, RZ, R15 ;  /* 0x000000ffff1f7224 */ /* 0x000fc600078e000f */
[----:B------:R-:W4:Y:S01]  /*19620*/  LDL.LU R17, [R1+0x68] ;  /* 0x0000680001117983 */ /* 0x000f220000300800 */
[----:B------:R-:W-:-:S03]  /*19630*/  IMAD.MOV.U32 R30, RZ, RZ, R14 ;  /* 0x000000ffff1e7224 */ /* 0x000fc600078e000e */
[----:B------:R-:W4:Y:S01]  /*19640*/  LDL.LU R16, [R1+0xda0] ;  /* 0x000da00001107983 */ /* 0x000f220000300800 */
[----:B------:R-:W-:-:S03]  /*19650*/  IMAD.MOV.U32 R15, RZ, RZ, R2 ;  /* 0x000000ffff0f7224 */ /* 0x000fc600078e0002 */
[----:B------:R-:W4:Y:S01]  /*19660*/  LDL.LU R2, [R1+0x70] ;  /* 0x0000700001027983 */ /* 0x000f220000300800 */
[----:B------:R-:W-:-:S03]  /*19670*/  IMAD.MOV.U32 R14, RZ, RZ, R0 ;  /* 0x000000ffff0e7224 */ /* 0x000fc600078e0000 */
[----:B------:R-:W4:Y:S04]  /*19680*/  LDL.LU R0, [R1+0xda4] ;  /* 0x000da40001007983 */ /* 0x000f280000300800 */
[----:B------:R-:W-:Y:S04]  /*19690*/  STL.64 [R1+0x18], R28 ;  /* 0x0000181c01007387 */ /* 0x000fe80000100a00 */
[----:B------:R0:W-:Y:S04]  /*196a0*/  STL.64 [R1+0x1420], R28 ;  /* 0x0014201c01007387 */ /* 0x0001e80000100a00 */
[----:B------:R-:W-:Y:S04]  /*196b0*/  STL.64 [R1+0x20], R30 ;  /* 0x0000201e01007387 */ /* 0x000fe80000100a00 */
[----:B------:R-:W-:Y:S04]  /*196c0*/  STL.64 [R1+0x1428], R30 ;  /* 0x0014281e01007387 */ /* 0x000fe80000100a00 */
[----:B------:R-:W-:Y:S04]  /*196d0*/  STL.64 [R1+0x28], R12 ;  /* 0x0000280c01007387 */ /* 0x000fe80000100a00 */
[----:B------:R1:W-:Y:S04]  /*196e0*/  STL.64 [R1+0x1430], R12 ;  /* 0x0014300c01007387 */ /* 0x0003e80000100a00 */
[----:B------:R-:W-:Y:S04]  /*196f0*/  STL.64 [R1+0x30], R14 ;  /* 0x0000300e01007387 */ /* 0x000fe80000100a00 */
[----:B------:R1:W-:Y:S04]  /*19700*/  STL.64 [R1+0x1438], R14 ;  /* 0x0014380e01007387 */ /* 0x0003e80000100a00 */
[----:B0-----:R-:W4:Y:S01]  /*19710*/  LDL.LU R28, [R1+0x78] ;  /* 0x00007800011c7983 */ /* 0x001f220000300800 */
[----:B--2---:R-:W-:-:S03]  /*19720*/  IMAD.MOV.U32 R47, RZ, RZ, R23 ;  /* 0x000000ffff2f7224 */ /* 0x004fc600078e0017 */
[----:B------:R-:W2:Y:S01]  /*19730*/  LDL.LU R23, [R1+0xda8] ;  /* 0x000da80001177983 */ /* 0x000ea20000300800 */
[----:B---3--:R-:W-:-:S03]  /*19740*/  IMAD.MOV.U32 R46, RZ, RZ, R22 ;  /* 0x000000ffff2e7224 */ /* 0x008fc600078e0016 */
[----:B------:R-:W3:Y:S01]  /*19750*/  LDL.LU R22, [R1+0x80] ;  /* 0x0000800001167983 */ /* 0x000ee20000300800 */
[----:B------:R-:W-:-:S03]  /*19760*/  IMAD.MOV.U32 R65, RZ, RZ, R21 ;  /* 0x000000ffff417224 */ /* 0x000fc600078e0015 */
[----:B------:R-:W2:Y:S01]  /*19770*/  LDL.LU R21, [R1+0xdac] ;  /* 0x000dac0001157983 */ /* 0x000ea20000300800 */
[----:B------:R-:W-:-:S03]  /*19780*/  IMAD.MOV.U32 R64, RZ, RZ, R20 ;  /* 0x000000ffff407224 */ /* 0x000fc600078e0014 */
[----:B------:R-:W2:Y:S01]  /*19790*/  LDL.LU R20, [R1+0x88] ;  /* 0x0000880001147983 */ /* 0x000ea20000300800 */
[----:B------:R-:W-:-:S03]  /*197a0*/  IMAD.MOV.U32 R67, RZ, RZ, R19 ;  /* 0x000000ffff437224 */ /* 0x000fc600078e0013 */
[----:B------:R-:W2:Y:S04]  /*197b0*/  LDL.LU R19, [R1+0xdb0] ;  /* 0x000db00001137983 */ /* 0x000ea80000300800 */
[----:B-1----:R-:W2:Y:S01]  /*197c0*/  LDL.LU R12, [R1+0x90] ;  /* 0x00009000010c7983 */ /* 0x002ea20000300800 */
[----:B----4-:R-:W-:-:S03]  /*197d0*/  IMAD.MOV.U32 R66, RZ, RZ, R3 ;  /* 0x000000ffff427224 */ /* 0x010fc600078e0003 */
[----:B------:R-:W4:Y:S01]  /*197e0*/  LDL.LU R3, [R1+0xdb4] ;  /* 0x000db40001037983 */ /* 0x000f220000300800 */
[----:B------:R-:W-:Y:S01]  /*197f0*/  IMAD.MOV.U32 R44, RZ, RZ, R35 ;  /* 0x000000ffff2c7224 */ /* 0x000fe200078e0023 */
[----:B------:R-:W-:-:S05]  /*19800*/  MOV R45, R36 ;  /* 0x00000024002d7202 */ /* 0x000fca0000000f00 */
[----:B------:R-:W-:Y:S04]  /*19810*/  STL.64 [R1+0x38], R44 ;  /* 0x0000382c01007387 */ /* 0x000fe80000100a00 */
[----:B------:R-:W-:Y:S04]  /*19820*/  STL.64 [R1+0x1440], R44 ;  /* 0x0014402c01007387 */ /* 0x000fe80000100a00 */
[----:B------:R-:W-:Y:S04]  /*19830*/  STL.64 [R1+0x40], R46 ;  /* 0x0000402e01007387 */ /* 0x000fe80000100a00 */
[----:B------:R-:W-:Y:S04]  /*19840*/  STL.64 [R1+0x1448], R46 ;  /* 0x0014482e01007387 */ /* 0x000fe80000100a00 */
[----:B------:R-:W-:Y:S04]  /*19850*/  STL.64 [R1+0x48], R64 ;  /* 0x0000484001007387 */ /* 0x000fe80000100a00 */
[----:B------:R-:W-:Y:S04]  /*19860*/  STL.64 [R1+0x1450], R64 ;  /* 0x0014504001007387 */ /* 0x000fe80000100a00 */
[----:B------:R-:W-:Y:S04]  /*19870*/  STL.64 [R1+0x50], R66 ;  /* 0x0000504201007387 */ /* 0x000fe80000100a00 */
[----:B------:R-:W-:Y:S01]  /*19880*/  STL.64 [R1+0x1458], R66 ;  /* 0x0014584201007387 */ /* 0x000fe20000100a00 */
[----:B------:R-:W-:-:S03]  /*19890*/  IMAD.MOV.U32 R86, RZ, RZ, R18 ;  /* 0x000000ffff567224 */ /* 0x000fc600078e0012 */
[----:B------:R-:W3:Y:S01]  /*198a0*/  LDL.LU R18, [R1+0x98] ;  /* 0x0000980001127983 */ /* 0x000ee20000300800 */
[----:B------:R-:W-:-:S03]  /*198b0*/  IMAD.MOV.U32 R105, RZ, RZ, R17 ;  /* 0x000000ffff697224 */ /* 0x000fc600078e0011 */
[----:B------:R-:W3:Y:S01]  /*198c0*/  LDL.LU R17, [R1+0xdb8] ;  /* 0x000db80001117983 */ /* 0x000ee20000300800 */
[----:B------:R-:W-:-:S03]  /*198d0*/  IMAD.MOV.U32 R104, RZ, RZ, R16 ;  /* 0x000000ffff687224 */ /* 0x000fc600078e0010 */
[----:B------:R-:W3:Y:S01]  /*198e0*/  LDL.LU R16, [R1+0xf8] ;  /* 0x0000f80001107983 */ /* 0x000ee20000300800 */
[----:B------:R-:W-:-:S03]  /*198f0*/  IMAD.MOV.U32 R107, RZ, RZ, R2 ;  /* 0x000000ffff6b7224 */ /* 0x000fc600078e0002 */
[----:B------:R-:W3:Y:S04]  /*19900*/  LDL.LU R15, [R1+0xc1c] ;  /* 0x000c1c00010f7983 */ /* 0x000ee80000300800 */
[----:B------:R-:W3:Y:S01]  /*19910*/  LDL.LU R14, [R1+0x108] ;  /* 0x00010800010e7983 */ /* 0x000ee20000300800 */
[----:B------:R-:W-:-:S03]  /*19920*/  IMAD.MOV.U32 R106, RZ, RZ, R0 ;  /* 0x000000ffff6a7224 */ /* 0x000fc600078e0000 */
[----:B------:R-:W3:Y:S04]  /*19930*/  LDL.LU R13, [R1+0xc24] ;  /* 0x000c2400010d7983 */ /* 0x000ee80000300800 */
[----:B------:R-:W3:Y:S04]  /*19940*/  LDL.LU R2, [R1+0x110] ;  /* 0x0001100001027983 */ /* 0x000ee80000300800 */
[----:B------:R-:W3:Y:S01]  /*19950*/  LDL.LU R0, [R1+0xc28] ;  /* 0x000c280001007983 */ /* 0x000ee20000300800 */
[----:B------:R-:W-:Y:S02]  /*19960*/  IMAD.MOV.U32 R84, RZ, RZ, R33 ;  /* 0x000000ffff547224 */ /* 0x000fe400078e0021 */
[----:B------:R-:W-:-:S02]  /*19970*/  IMAD.MOV.U32 R85, RZ, RZ, R34 ;  /* 0x000000ffff557224 */ /* 0x000fc400078e0022 */
[----:B------:R-:W-:-:S03]  /*19980*/  IMAD.MOV.U32 R87, RZ, RZ, R32 ;  /* 0x000000ffff577224 */ /* 0x000fc600078e0020 */
        /* <DEDUP_REMOVED lines=8> */
[----:B------:R-:W-:-:S02]  /*19a10*/  IMAD.MOV.U32 R127, RZ, RZ, R28 ;  /* 0x000000ffff7f7224 */ /* 0x000fc400078e001c */
[----:B--2---:R-:W-:Y:S02]  /*19a20*/  IMAD.MOV.U32 R89, RZ, RZ, R12 ;  /* 0x000000ffff597224 */ /* 0x004fe400078e000c */
[----:B------:R-:W2:Y:S01]  /*19a30*/  LDL.LU R12, [R1+0x148] ;  /* 0x00014800010c7983 */ /* 0x000ea20000300800 */
[----:B----4-:R-:W-:-:S03]  /*19a40*/  IMAD.MOV.U32 R88, RZ, RZ, R3 ;  /* 0x000000ffff587224 */ /* 0x010fc600078e0003 */
[----:B------:R-:W4:Y:S01]  /*19a50*/  LDL.LU R3, [R1+0xc08] ;  /* 0x000c080001037983 */ /* 0x000f220000300800 */
[----:B------:R-:W-:-:S03]  /*19a60*/  IMAD.MOV.U32 R126, RZ, RZ, R23 ;  /* 0x000000ffff7e7224 */ /* 0x000fc600078e0017 */
[----:B------:R-:W4:Y:S01]  /*19a70*/  LDL.LU R31, [R1+0x158] ;  /* 0x00015800011f7983 */ /* 0x000f220000300800 */
[----:B------:R-:W-:-:S03]  /*19a80*/  IMAD.MOV.U32 R48, RZ, RZ, R21 ;  /* 0x000000ffff307224 */ /* 0x000fc600078e0015 */
[----:B------:R-:W4:Y:S01]  /*19a90*/  LDL.LU R30, [R1+0xbe8] ;  /* 0x000be800011e7983 */ /* 0x000f220000300800 */
[----:B---3--:R-:W-:-:S03]  /*19aa0*/  IMAD.MOV.U32 R49, RZ, RZ, R22 ;  /* 0x000000ffff317224 */ /* 0x008fc600078e0016 */
[----:B------:R-:W3:Y:S01]  /*19ab0*/  LDL.LU R29, [R1+0x160] ;  /* 0x00016000011d7983 */ /* 0x000ee20000300800 */
[----:B------:R-:W-:Y:S01]  /*19ac0*/  IMAD.MOV.U32 R70, RZ, RZ, R19 ;  /* 0x000000ffff467224 */ /* 0x000fe200078e0013 */
[----:B------:R-:W-:Y:S02]  /*19ad0*/  MOV R71, R20 ;  /* 0x0000001400477202 */ /* 0x000fe40000000f00 */
[----:B------:R-:W3:Y:S04]  /*19ae0*/  LDL.LU R28, [R1+0xbec] ;  /* 0x000bec00011c7983 */ /* 0x000ee80000300800 */
[----:B------:R-:W3:Y:S04]  /*19af0*/  LDL.LU R23, [R1+0x168] ;  /* 0x0001680001177983 */ /* 0x000ee80000300800 */
[----:B------:R-:W3:Y:S04]  /*19b00*/  LDL.LU R22, [R1+0xbf0] ;  /* 0x000bf00001167983 */ /* 0x000ee80000300800 */
        /* <DEDUP_REMOVED lines=15> */
[----:B------:R-:W3:Y:S01]  /*19c00*/  LDL.LU R0, [R1+0xbf8] ;  /* 0x000bf80001007983 */ /* 0x000ee20000300800 */
[----:B------:R-:W-:Y:S02]  /*19c10*/  IMAD.MOV.U32 R32, RZ, RZ, R17 ;  /* 0x000000ffff207224 */ /* 0x000fe400078e0011 */
[----:B------:R-:W-:Y:S01]  /*19c20*/  IMAD.MOV.U32 R33, RZ, RZ, R18 ;  /* 0x000000ffff217224 */ /* 0x000fe200078e0012 */
[----:B------:R-:W3:Y:S01]  /*19c30*/  LDL.LU R21, [R1+0x180] ;  /* 0x0001800001157983 */ /* 0x000ee20000300800 */
[----:B------:R-:W-:-:S03]  /*19c40*/  IMAD.MOV.U32 R51, RZ, RZ, R16 ;  /* 0x000000ffff337224 */ /* 0x000fc600078e0010 */
[----:B------:R-:W3:Y:S01]  /*19c50*/  LDL.LU R20, [R1+0xbfc] ;  /* 0x000bfc0001147983 */ /* 0x000ee20000300800 */
[----:B------:R-:W-:-:S03]  /*19c60*/  IMAD.MOV.U32 R90, RZ, RZ, R13 ;  /* 0x000000ffff5a7224 */ /* 0x000fc600078e000d */
        /* <DEDUP_REMOVED lines=9> */
[----:B------:R-:W-:Y:S04]  /*19d00*/  STL.64 [R1+0x14b8], R108 ;  /* 0x0014b86c01007387 */ /* 0x000fe80000100a00 */
[----:B------:R-:W3:Y:S04]  /*19d10*/  LDL.LU R17, [R1+0x190] ;  /* 0x0001900001117983 */ /* 0x000ee80000300800 */
[----:B------:R-:W3:Y:S04]  /*19d20*/  LDL.LU R16, [R1+0xc04] ;  /* 0x000c040001107983 */ /* 0x000ee80000300800 */
[----:B------:R-:W3:Y:S01]  /*19d30*/  LDL.LU R13, [R1+0x1a8] ;  /* 0x0001a800010d7983 */ /* 0x000ee20000300800 */
[----:B--2---:R-:W-:-:S03]  /*19d40*/  IMAD.MOV.U32 R69, RZ, RZ, R12 ;  /* 0x000000ffff457224 */ /* 0x004fc600078e000c */
[----:B------:R-:W2:Y:S01]  /*19d50*/  LDL.LU R12, [R1+0x1b0] ;  /* 0x0001b000010c7983 */ /* 0x000ea20000300800 */
[----:B----4-:R-:W-:-:S03]  /*19d60*/  IMAD.MOV.U32 R68, RZ, RZ, R3 ;  /* 0x000000ffff447224 */ /* 0x010fc600078e0003 */
[----:B------:R-:W4:Y:S01]  /*19d70*/  LDL.LU R3, [R1+0x1b8] ;  /* 0x0001b80001037983 */ /* 0x000f220000300800 */
[----:B------:R-:W-:Y:S02]  /*19d80*/  IMAD.MOV.U32 R111, RZ, RZ, R31 ;  /* 0x000000ffff6f7224 */ /* 0x000fe400078e001f */
[----:B------:R-:W-:Y:S01]  /*19d90*/  IMAD.MOV.U32 R110, RZ, RZ, R30 ;  /* 0x000000ffff6e7224 */ /* 0x000fe200078e001e */
[----:B------:R-:W-:Y:S01]  /*19da0*/  STL.64 [R1+0x148], R68 ;  /* 0x0001484401007387 */ /* 0x000fe20000100a00 */
[----:B---3--:R-:W-:-:S03]  /*19db0*/  IMAD.MOV.U32 R129, RZ, RZ, R29 ;  /* 0x000000ffff817224 */ /* 0x008fc600078e001d */
[----:B------:R-:W-:Y:S01]  /*19dc0*/  STL.64 [R1+0x14c0], R68 ;  /* 0x0014c04401007387 */ /* 0x000fe20000100a00 */
[----:B------:R-:W-:-:S03]  /*19dd0*/  IMAD.MOV.U32 R128, RZ, RZ, R28 ;  /* 0x000000ffff807224 */ /* 0x000fc600078e001c */
[----:B------:R-:W-:Y:S01]  /*19de0*/  STL.64 [R1+0x158], R110 ;  /* 0x0001586e01007387 */ /* 0x000fe20000100a00 */
[----:B------:R-:W-:-:S03]  /*19df0*/  IMAD.MOV.U32 R131, RZ, RZ, R23 ;  /* 0x000000ffff837224 */ /* 0x000fc600078e0017 */
[----:B------:R-:W-:Y:S01]  /*19e00*/  STL.64 [R1+0x14c8], R110 ;  /* 0x0014c86e01007387 */ /* 0x000fe20000100a00 */
[----:B------:R-:W-:-:S03]  /*19e10*/  IMAD.MOV.U32 R130, RZ, RZ, R22 ;  /* 0x000000ffff827224 */ /* 0x000fc600078e0016 */
[----:B------:R-:W-:Y:S04]  /*19e20*/  STL.64 [R1+0x160], R128 ;  /* 0x0001608001007387 */ /* 0x000fe80000100a00 */
[----:B------:R-:W-:Y:S04]  /*19e30*/  STL.64 [R1+0x14d8], R128 ;  /* 0x0014d88001007387 */ /* 0x000fe80000100a00 */
[----:B------:R-:W-:Y:S04]  /*19e40*/  STL.64 [R1+0x168], R130 ;  /* 0x0001688201007387 */ /* 0x000fe80000100a00 */
[----:B------:R-:W-:Y:S01]  /*19e50*/  STL.64 [R1+0x14e0], R130 ;  /* 0x0014e08201007387 */ /* 0x000fe20000100a00 */
[----:B------:R-:W-:-:S03]  /*19e60*/  MOV R147, R15 ;  /* 0x0000000f00937202 */ /* 0x000fc60000000f00 */
[----:B------:R-:W3:Y:S01]  /*19e70*/  LDL.LU R15, [R1+0x1c0] ;  /* 0x0001c000010f7983 */ /* 0x000ee20000300800 */
[----:B------:R-:W-:-:S03]  /*19e80*/  IMAD.MOV.U32 R146, RZ, RZ, R14 ;  /* 0x000000ffff927224 */ /* 0x000fc600078e000e */
[----:B------:R-:W3:Y:S01]  /*19e90*/  LDL.LU R14, [R1+0x1c8] ;  /* 0x0001c800010e7983 */ /* 0x000ee20000300800 */
[----:B------:R-:W-:-:S03]  /*19ea0*/  IMAD.MOV.U32 R149, RZ, RZ, R2 ;  /* 0x000000ffff957224 */ /* 0x000fc600078e0002 */
[----:B------:R-:W3:Y:S01]  /*19eb0*/  LDL.LU R2, [R1+0x1d0] ;  /* 0x0001d00001027983 */ /* 0x000ee20000300800 */
[----:B------:R-:W-:-:S03]  /*19ec0*/  IMAD.MOV.U32 R148, RZ, RZ, R0 ;  /* 0x000000ffff947224 */ /* 0x000fc600078e0000 */
[----:B------:R-:W3:Y:S01]  /*19ed0*/  LDL.LU R0, [R1+0x1d8] ;  /* 0x0001d80001007983 */ /* 0x000ee20000300800 */
[----:B------:R-:W-:-:S03]  /*19ee0*/  IMAD.MOV.U32 R35, RZ, RZ, R21 ;  /* 0x000000ffff237224 */ /* 0x000fc600078e0015 */
        /* <DEDUP_REMOVED lines=9> */
[----:B------:R-:W-:Y:S04]  /*19f80*/  STL.64 [R1+0x188], R52 ;  /* 0x0001883401007387 */ /* 0x000fe80000100a00 */
[----:B------:R-:W-:Y:S01]  /*19f90*/  STL.64 [R1+0x1500], R52 ;  /* 0x0015003401007387 */ /* 0x000fe20000100a00 */
[----:B------:R-:W-:-:S02]  /*19fa0*/  IMAD.MOV.U32 R75, RZ, RZ, R6 ;  /* 0x000000ffff4b7224 */ /* 0x000fc400078e0006 */
[----:B------:R-:W-:Y:S02]  /*19fb0*/  IMAD.MOV.U32 R73, RZ, RZ, R5 ;  /* 0x000000ffff497224 */ /* 0x000fe400078e0005 */
[----:B------:R-:W-:Y:S02]  /*19fc0*/  IMAD.MOV.U32 R72, RZ, RZ, R13 ;  /* 0x000000ffff487224 */ /* 0x000fe400078e000d */
[----:B------:R-:W3:Y:S01]  /*19fd0*/  LDL.LU R13, [R1+0x1e0] ;  /* 0x0001e000010d7983 */ /* 0x000ee20000300800 */
[----:B------:R-:W-:Y:S02]  /*19fe0*/  IMAD.MOV.U32 R54, RZ, RZ, R16 ;  /* 0x000000ffff367224 */ /* 0x000fe400078e0010 */
[----:B------:R-:W-:Y:S02]  /*19ff0*/  IMAD.MOV.U32 R55, RZ, RZ, R17 ;  /* 0x000000ffff377224 */ /* 0x000fe400078e0011 */
[----:B------:R-:W-:Y:S02]  /*1a000*/  IMAD.MOV.U32 R93, RZ, RZ, R7 ;  /* 0x000000ffff5d7224 */ /* 0x000fe400078e0007 */
[----:B------:R-:W-:-:S02]  /*1a010*/  IMAD.MOV.U32 R113, RZ, RZ, R9 ;  /* 0x000000ffff717224 */ /* 0x000fc400078e0009 */
[----:B------:R-:W-:Y:S02]  /*1a020*/  IMAD.MOV.U32 R95, RZ, RZ, R8 ;  /* 0x000000ffff5f7224 */ /* 0x000fe400078e0008 */
[----:B--2---:R-:W-:Y:S02]  /*1a030*/  IMAD.MOV.U32 R74, RZ, RZ, R12 ;  /* 0x000000ffff4a7224 */ /* 0x004fe400078e000c */
[----:B------:R-:W2:Y:S01]  /*1a040*/  LDL.LU R12, [R1+0x1e8] ;  /* 0x0001e800010c7983 */ /* 0x000ea20000300800 */
[----:B----4-:R-:W-:-:S03]  /*1a050*/  IMAD.MOV.U32 R92, RZ, RZ, R3 ;  /* 0x000000ffff5c7224 */ /* 0x010fc600078e0003 */
[----:B------:R-:W4:Y:S04]  /*1a060*/  LDL.LU R6, [R1+0x1f0] ;  /* 0x0001f00001067983 */ /* 0x000f280000300800 */
[----:B------:R-:W4:Y:S04]  /*1a070*/  LDL.LU R3, [R1+0x1f8] ;  /* 0x0001f80001037983 */ /* 0x000f280000300800 */
[----:B------:R-:W-:Y:S04]  /*1a080*/  STL.64 [R1+0x190], R54 ;  /* 0x0001903601007387 */ /* 0x000fe80000100a00 */
[----:B------:R-:W-:Y:S04]  /*1a090*/  STL.64 [R1+0x1508], R54 ;  /* 0x0015083601007387 */ /* 0x000fe80000100a00 */
[----:B------:R-:W-:Y:S04]  /*1a0a0*/  STL.64 [R1+0x1a8], R72 ;  /* 0x0001a84801007387 */ /* 0x000fe80000100a00 */
[----:B------:R-:W-:Y:S04]  /*1a0b0*/  STL.64 [R1+0x1510], R72 ;  /* 0x0015104801007387 */ /* 0x000fe80000100a00 */
[----:B------:R-:W-:Y:S04]  /*1a0c0*/  STL.64 [R1+0x1b0], R74 ;  /* 0x0001b04a01007387 */ /* 0x000fe80000100a00 */
[----:B------:R-:W-:Y:S04]  /*1a0d0*/  STL.64 [R1+0x1518], R74 ;  /* 0x0015184a01007387 */ /* 0x000fe80000100a00 */
[----:B------:R-:W-:Y:S04]  /*1a0e0*/  STL.64 [R1+0x1b8], R92 ;  /* 0x0001b85c01007387 */ /* 0x000fe80000100a00 */
[----:B------:R-:W-:Y:S04]  /*1a0f0*/  STL [R1+0x1530], R92 ;  /* 0x0015305c01007387 */ /* 0x000fe80000100800 */
[----:B------:R-:W-:Y:S04]  /*1a100*/  STL [R1+0x1520], R93 ;  /* 0x0015205d01007387 */ /* 0x000fe80000100800 */
[----:B------:R-:W4:Y:S04]  /*1a110*/  LDL.LU R17, [R1+0xa0] ;  /* 0x0000a00001117983 */ /* 0x000f280000300800 */
[----:B------:R-:W4:Y:S04]  /*1a120*/  LDL.LU R16, [R1+0x200] ;  /* 0x0002000001107983 */ /* 0x000f280000300800 */
[----:B------:R-:W4:Y:S04]  /*1a130*/  LDL.LU R9, [R1+0xa4] ;  /* 0x0000a40001097983 */ /* 0x000f280000300800 */
[----:B------:R-:W4:Y:S04]  /*1a140*/  LDL.LU R8, [R1+0x208] ;  /* 0x0002080001087983 */ /* 0x000f280000300800 */
[----:B------:R-:W4:Y:S04]  /*1a150*/  LDL.LU R7, [R1+0xa8] ;  /* 0x0000a80001077983 */ /* 0x000f280000300800 */
[----:B------:R-:W4:Y:S01]  /*1a160*/  LDL.LU R5, [R1+0x210] ;  /* 0x0002100001057983 */ /* 0x000f220000300800 */
[----:B---3--:R-:W-:-:S03]  /*1a170*/  IMAD.MOV.U32 R114, RZ, RZ, R2 ;  /* 0x000000ffff727224 */ /* 0x008fc600078e0002 */
[----:B------:R-:W3:Y:S01]  /*1a180*/  LDL.LU R2, [R1+0xac] ;  /* 0x0000ac0001027983 */ /* 0x000ee20000300800 */
[----:B------:R-:W-:-:S03]  /*1a190*/  IMAD.MOV.U32 R132, RZ, RZ, R0 ;  /* 0x000000ffff847224 */ /* 0x000fc600078e0000 */
[----:B------:R-:W3:Y:S01]  /*1a1a0*/  LDL.LU R0, [R1+0x218] ;  /* 0x0002180001007983 */ /* 0x000ee20000300800 */
[----:B------:R-:W-:Y:S02]  /*1a1b0*/  IMAD.MOV.U32 R94, RZ, RZ, R15 ;  /* 0x000000ffff5e7224 */ /* 0x000fe400078e000f */
[----:B------:R-:W-:Y:S01]  /*1a1c0*/  IMAD.MOV.U32 R112, RZ, RZ, R14 ;  /* 0x000000ffff707224 */ /* 0x000fe200078e000e */
[----:B------:R-:W-:Y:S01]  /*1a1d0*/  MOV R115, R10 ;  /* 0x0000000a00737202 */ /* 0x000fe20000000f00 */
[----:B------:R-:W-:Y:S01]  /*1a1e0*/  IMAD.MOV.U32 R133, RZ, RZ, R11 ;  /* 0x000000ffff857224 */ /* 0x000fe200078e000b */
        /* <DEDUP_REMOVED lines=9> */
[----:B------:R-:W3:Y:S01]  /*1a280*/  LDL.LU R14, [R1+0x220] ;  /* 0x00022000010e7983 */ /* 0x000ee20000300800 */
[----:B------:R-:W-:-:S02]  /*1a290*/  IMAD.MOV.U32 R153, RZ, RZ, R26 ;  /* 0x000000ffff997224 */ /* 0x000fc400078e001a */
[----:B------:R-:W-:Y:S02]  /*1a2a0*/  IMAD.MOV.U32 R134, RZ, RZ, R13 ;  /* 0x000000ffff867224 */ /* 0x000fe400078e000d */
[----:B------:R-:W3:Y:S01]  /*1a2b0*/  LDL.LU R13, [R1+0xb4] ;  /* 0x0000b400010d7983 */ /* 0x000ee20000300800 */
[----:B------:R-:W-:Y:S02]  /*1a2c0*/  IMAD.MOV.U32 R135, RZ, RZ, R24 ;  /* 0x000000ffff877224 */ /* 0x000fe400078e0018 */
[----:B------:R-:W-:Y:S02]  /*1a2d0*/  IMAD.MOV.U32 R151, RZ, RZ, R25 ;  /* 0x000000ffff977224 */ /* 0x000fe400078e0019 */
[----:B--2---:R-:W-:Y:S02]  /*1a2e0*/  IMAD.MOV.U32 R150, RZ, RZ, R12 ;  /* 0x000000ffff967224 */ /* 0x004fe400078e000c */
[----:B------:R-:W2:Y:S01]  /*1a2f0*/  LDL.LU R12, [R1+0x228] ;  /* 0x00022800010c7983 */ /* 0x000ea20000300800 */
[----:B----4-:R-:W-:-:S03]  /*1a300*/  IMAD.MOV.U32 R152, RZ, RZ, R6 ;  /* 0x000000ffff987224 */ /* 0x010fc600078e0006 */
[----:B------:R-:W4:Y:S01]  /*1a310*/  LDL.LU R11, [R1+0xb8] ;  /* 0x0000b800010b7983 */ /* 0x000f220000300800 */
[----:B------:R-:W-:-:S03]  /*1a320*/  IMAD.MOV.U32 R26, RZ, RZ, R3 ;  /* 0x000000ffff1a7224 */ /* 0x000fc600078e0003 */
[----:B------:R-:W4:Y:S04]  /*1a330*/  LDL.LU R10, [R1+0x230] ;  /* 0x00023000010a7983 */ /* 0x000f280000300800 */
        /* <DEDUP_REMOVED lines=19> */
[----:B------:R-:W4:Y:S01]  /*1a470*/  LDL.LU R5, [R1+0x250] ;  /* 0x0002500001057983 */ /* 0x000f220000300800 */
[----:B---3--:R-:W-:-:S03]  /*1a480*/  IMAD.MOV.U32 R39, RZ, RZ, R2 ;  /* 0x000000ffff277224 */ /* 0x008fc600078e0002 */
[----:B------:R-:W3:Y:S01]  /*1a490*/  LDL.LU R2, [R1+0xcc] ;  /* 0x0000cc0001027983 */ /* 0x000ee20000300800 */
[----:B------:R-:W-:-:S03]  /*1a4a0*/  IMAD.MOV.U32 R38, RZ, RZ, R0 ;  /* 0x000000ffff267224 */ /* 0x000fc600078e0000 */
[----:B------:R-:W3:Y:S04]  /*1a4b0*/  LDL.LU R0, [R1+0x258] ;  /* 0x0002580001007983 */ /* 0x000ee80000300800 */
[----:B------:R-:W-:Y:S04]  /*1a4c0*/  STL.64 [R1+0x200], R16 ;  /* 0x0002001001007387 */ /* 0x000fe80000100a00 */
[----:B------:R-:W-:Y:S04]  /*1a4d0*/  STL.64 [R1+0x1578], R16 ;  /* 0x0015781001007387 */ /* 0x000fe80000100a00 */
[----:B------:R-:W-:Y:S04]  /*1a4e0*/  STL.64 [R1+0x208], R18 ;  /* 0x0002081201007387 */ /* 0x000fe80000100a00 */
[----:B------:R0:W-:Y:S04]  /*1a4f0*/  STL.64 [R1+0x1580], R18 ;  /* 0x0015801201007387 */ /* 0x0001e80000100a00 */
        /* <DEDUP_REMOVED lines=10> */
[----:B--2---:R-:W-:-:S03]  /*1a5a0*/  IMAD.MOV.U32 R58, RZ, RZ, R12 ;  /* 0x000000ffff3a7224 */ /* 0x004fc600078e000c */
[----:B------:R-:W2:Y:S01]  /*1a5b0*/  LDL.LU R12, [R1+0x268] ;  /* 0x00026800010c7983 */ /* 0x000ea20000300800 */
[----:B----4-:R-:W-:-:S03]  /*1a5c0*/  IMAD.MOV.U32 R77, RZ, RZ, R11 ;  /* 0x000000ffff4d7224 */ /* 0x010fc600078e000b */
[----:B------:R-:W4:Y:S01]  /*1a5d0*/  LDL.LU R11, [R1+0xd8] ;  /* 0x0000d800010b7983 */ /* 0x000f220000300800 */
[----:B------:R-:W-:-:S03]  /*1a5e0*/  MOV R76, R10 ;  /* 0x0000000a004c7202 */ /* 0x000fc60000000f00 */
[----:B------:R-:W4:Y:S01]  /*1a5f0*/  LDL.LU R10, [R1+0x270] ;  /* 0x00027000010a7983 */ /* 0x000f220000300800 */
[----:B------:R-:W-:-:S03]  /*1a600*/  IMAD.MOV.U32 R79, RZ, RZ, R6 ;  /* 0x000000ffff4f7224 */ /* 0x000fc600078e0006 */
[----:B------:R-:W4:Y:S01]  /*1a610*/  LDL.LU R6, [R1+0xdc] ;  /* 0x0000dc0001067983 */ /* 0x000f220000300800 */
[----:B------:R-:W-:-:S03]  /*1a620*/  IMAD.MOV.U32 R78, RZ, RZ, R3 ;  /* 0x000000ffff4e7224 */ /* 0x000fc600078e0003 */
        /* <DEDUP_REMOVED lines=10> */
[----:B0-----:R-:W4:Y:S01]  /*1a6d0*/  LDL.LU R19, [R1+0xe0] ;  /* 0x0000e00001137983 */ /* 0x001f220000300800 */
        /* <DEDUP_REMOVED lines=12> */
[----:B------:R-:W3:Y:S01]  /*1a7a0*/  LDL.LU R0, [R1+0x298] ;  /* 0x0002980001007983 */ /* 0x000ee20000300800 */
[----:B------:R-:W-:Y:S02]  /*1a7b0*/  IMAD.MOV.U32 R96, RZ, RZ, R20 ;  /* 0x000000ffff607224 */ /* 0x000fe400078e0014 */
[----:B------:R-:W-:-:S05]  /*1a7c0*/  IMAD.MOV.U32 R97, RZ, RZ, R21 ;  /* 0x000000ffff617224 */ /* 0x000fca00078e0015 */
[----:B------:R-:W-:Y:S04]  /*1a7d0*/  STL.64 [R1+0x240], R96 ;  /* 0x0002406001007387 */ /* 0x000fe80000100a00 */
[----:B------:R-:W-:Y:S04]  /*1a7e0*/  STL.64 [R1+0x15b8], R96 ;  /* 0x0015b86001007387 */ /* 0x000fe80000100a00 */
[----:B------:R-:W-:Y:S04]  /*1a7f0*/  STL.64 [R1+0x248], R98 ;  /* 0x0002486201007387 */ /* 0x000fe80000100a00 */
[----:B------:R-:W-:Y:S04]  /*1a800*/  STL.64 [R1+0x15c8], R98 ;  /* 0x0015c86201007387 */ /* 0x000fe80000100a00 */
[----:B------:R-:W-:Y:S04]  /*1a810*/  STL.64 [R1+0x250], R8 ;  /* 0x0002500801007387 */ /* 0x000fe80000100a00 */
[----:B------:R0:W-:Y:S04]  /*1a820*/  STL.64 [R1+0x15d0], R8 ;  /* 0x0015d00801007387 */ /* 0x0001e80000100a00 */
[----:B------:R-:W-:Y:S04]  /*1a830*/  STL.64 [R1+0x258], R116 ;  /* 0x0002587401007387 */ /* 0x000fe80000100a00 */
[----:B------:R-:W-:Y:S01]  /*1a840*/  STL.64 [R1+0x15d8], R116 ;  /* 0x0015d87401007387 */ /* 0x000fe20000100a00 */
[----:B------:R-:W-:-:S02]  /*1a850*/  IMAD.MOV.U32 R119, RZ, RZ, R15 ;  /* 0x000000ffff777224 */ /* 0x000fc400078e000f */
[----:B------:R-:W-:Y:S01]  /*1a860*/  IMAD.MOV.U32 R118, RZ, RZ, R14 ;  /* 0x000000ffff767224 */ /* 0x000fe200078e000e */
[----:B------:R-:W3:Y:S04]  /*1a870*/  LDL.LU R15, [R1+0xf0] ;  /* 0x0000f000010f7983 */ /* 0x000ee80000300800 */
[----:B------:R-:W3:Y:S01]  /*1a880*/  LDL.LU R14, [R1+0x2a0] ;  /* 0x0002a000010e7983 */ /* 0x000ee20000300800 */
[----:B------:R-:W-:-:S03]  /*1a890*/  IMAD.MOV.U32 R25, RZ, RZ, R13 ;  /* 0x000000ffff197224 */ /* 0x000fc600078e000d */
[----:B------:R-:W3:Y:S01]  /*1a8a0*/  LDL.LU R13, [R1+0xf4] ;  /* 0x0000f400010d7983 */ /* 0x000ee20000300800 */
[----:B--2---:R-:W-:-:S03]  /*1a8b0*/  IMAD.MOV.U32 R24, RZ, RZ, R12 ;  /* 0x000000ffff187224 */ /* 0x004fc600078e000c */
[----:B------:R-:W2:Y:S01]  /*1a8c0*/  LDL.LU R12, [R1+0x2a8] ;  /* 0x0002a800010c7983 */ /* 0x000ea20000300800 */
[----:B----4-:R-:W-:-:S03]  /*1a8d0*/  IMAD.MOV.U32 R137, RZ, RZ, R11 ;  /* 0x000000ffff897224 */ /* 0x010fc600078e000b */
        /* <DEDUP_REMOVED lines=10> */
[----:B------:R1:W-:Y:S04]  /*1a980*/  STL.64 [R1+0x15e8], R24 ;  /* 0x0015e81801007387 */ /* 0x0003e80000100a00 */
[----:B------:R-:W-:Y:S04]  /*1a990*/  STL.64 [R1+0x270], R136 ;  /* 0x0002708801007387 */ /* 0x000fe80000100a00 */
[----:B------:R-:W-:Y:S04]  /*1a9a0*/  STL.64 [R1+0x15f0], R136 ;  /* 0x0015f08801007387 */ /* 0x000fe80000100a00 */
[----:B------:R-:W-:Y:S04]  /*1a9b0*/  STL.64 [R1+0x278], R138 ;  /* 0x0002788a01007387 */ /* 0x000fe80000100a00 */
[----:B------:R-:W-:Y:S04]  /*1a9c0*/  STL.64 [R1+0x15f8], R138 ;  /* 0x0015f88a01007387 */ /* 0x000fe80000100a00 */
[----:B0-----:R-:W4:Y:S04]  /*1a9d0*/  LDL.LU R9, [R1+0x118] ;  /* 0x0001180001097983 */ /* 0x001f280000300800 */
        /* <DEDUP_REMOVED lines=8> */
[----:B------:R-:W4:Y:S01]  /*1aa60*/  LDL.LU R5, [R1+0x2d0] ;  /* 0x0002d00001057983 */ /* 0x000f220000300800 */
[----:B---3--:R-:W-:-:S03]  /*1aa70*/  IMAD.MOV.U32 R23, RZ, RZ, R2 ;  /* 0x000000ffff177224 */ /* 0x008fc600078e0002 */
[----:B------:R-:W3:Y:S01]  /*1aa80*/  LDL.LU R2, [R1+0x124] ;  /* 0x0001240001027983 */ /* 0x000ee20000300800 */
[----:B------:R-:W-:-:S03]  /*1aa90*/  IMAD.MOV.U32 R22, RZ, RZ, R0 ;  /* 0x000000ffff167224 */ /* 0x000fc600078e0000 */
[----:B------:R-:W3:Y:S01]  /*1aaa0*/  LDL.LU R0, [R1+0x2d8] ;  /* 0x0002d80001007983 */ /* 0x000ee20000300800 */
[----:B------:R-:W-:Y:S01]  /*1aab0*/  MOV R154, R18 ;  /* 0x00000012009a7202 */ /* 0x000fe20000000f00 */
[----:B------:R-:W-:-:S05]  /*1aac0*/  IMAD.MOV.U32 R155, RZ, RZ, R19 ;  /* 0x000000ffff9b7224 */ /* 0x000fca00078e0013 */
[----:B------:R-:W-:Y:S04]  /*1aad0*/  STL.64 [R1+0x280], R154 ;  /* 0x0002809a01007387 */ /* 0x000fe80000100a00 */
[----:B------:R-:W-:Y:S04]  /*1aae0*/  STL.64 [R1+0x1600], R154 ;  /* 0x0016009a01007387 */ /* 0x000fe80000100a00 */
[----:B------:R-:W-:Y:S04]  /*1aaf0*/  STL.64 [R1+0x288], R156 ;  /* 0x0002889c01007387 */ /* 0x000fe80000100a00 */
[----:B------:R-:W-:Y:S04]  /*1ab00*/  STL.64 [R1+0x1608], R156 ;  /* 0x0016089c01007387 */ /* 0x000fe80000100a00 */
[----:B------:R-:W-:Y:S04]  /*1ab10*/  STL.64 [R1+0x290], R20 ;  /* 0x0002901401007387 */ /* 0x000fe80000100a00 */
[----:B------:R-:W-:Y:S04]  /*1ab20*/  STL.64 [R1+0x1610], R20 ;  /* 0x0016101401007387 */ /* 0x000fe80000100a00 */
[----:B------:R-:W-:Y:S04]  /*1ab30*/  STL.64 [R1+0x298], R22 ;  /* 0x0002981601007387 */ /* 0x000fe80000100a00 */
[----:B------:R0:W-:Y:S01]  /*1ab40*/  STL.64 [R1+0x1618], R22 ;  /* 0x0016181601007387 */ /* 0x0001e20000100a00 */
[----:B------:R-:W-:-:S02]  /*1ab50*/  IMAD.MOV.U32 R41, RZ, RZ, R15 ;  /* 0x000000ffff297224 */ /* 0x000fc400078e000f */
[----:B------:R-:W-:Y:S02]  /*1ab60*/  IMAD.MOV.U32 R40, RZ, RZ, R14 ;  /* 0x000000ffff287224 */ /* 0x000fe400078e000e */
[----:B------:R-:W-:Y:S02]  /*1ab70*/  IMAD.MOV.U32 R43, RZ, RZ, R13 ;  /* 0x000000ffff2b7224 */ /* 0x000fe400078e000d */
[----:B--2---:R-:W-:Y:S02]  /*1ab80*/  IMAD.MOV.U32 R42, RZ, RZ, R12 ;  /* 0x000000ffff2a7224 */ /* 0x004fe400078e000c */
[----:B----4-:R-:W-:Y:S02]  /*1ab90*/  IMAD.MOV.U32 R61, RZ, RZ, R11 ;  /* 0x000000ffff3d7224 */ /* 0x010fe400078e000b */
[----:B------:R-:W-:Y:S02]  /*1aba0*/  IMAD.MOV.U32 R63, RZ, RZ, R6 ;  /* 0x000000ffff3f7224 */ /* 0x000fe400078e0006 */
[----:B------:R-:W2:Y:S01]  /*1abb0*/  LDL.LU R6, [R1+0x128] ;  /* 0x0001280001067983 */ /* 0x000ea20000300800 */
[----:B------:R-:W-:-:S03]  /*1abc0*/  IMAD.MOV.U32 R62, RZ, RZ, R3 ;  /* 0x000000ffff3e7224 */ /* 0x000fc600078e0003 */
[----:B------:R-:W4:Y:S04]  /*1abd0*/  LDL.LU R3, [R1+0x2e0] ;  /* 0x0002e00001037983 */ /* 0x000f280000300800 */
[----:B------:R-:W4:Y:S01]  /*1abe0*/  LDL.LU R15, [R1+0x12c] ;  /* 0x00012c00010f7983 */ /* 0x000f220000300800 */
[----:B------:R-:W-:-:S03]  /*1abf0*/  IMAD.MOV.U32 R60, RZ, RZ, R10 ;  /* 0x000000ffff3c7224 */ /* 0x000fc600078e000a */
[----:B------:R-:W4:Y:S04]  /*1ac00*/  LDL.LU R14, [R1+0x2e8] ;  /* 0x0002e800010e7983 */ /* 0x000f280000300800 */
[----:B------:R-:W4:Y:S04]  /*1ac10*/  LDL.LU R13, [R1+0x130] ;  /* 0x00013000010d7983 */ /* 0x000f280000300800 */
[----:B------:R-:W4:Y:S04]  /*1ac20*/  LDL.LU R12, [R1+0x2f0] ;  /* 0x0002f000010c7983 */ /* 0x000f280000300800 */
[----:B------:R-:W4:Y:S04]  /*1ac30*/  LDL.LU R11, [R1+0x134] ;  /* 0x00013400010b7983 */ /* 0x000f280000300800 */
[----:B------:R-:W4:Y:S04]  /*1ac40*/  LDL.LU R10, [R1+0x2f8] ;  /* 0x0002f800010a7983 */ /* 0x000f280000300800 */
[----:B------:R-:W-:Y:S04]  /*1ac50*/  STL.64 [R1+0x2a0], R40 ;  /* 0x0002a02801007387 */ /* 0x000fe80000100a00 */
[----:B------:R-:W-:Y:S04]  /*1ac60*/  STL.64 [R1+0x1620], R40 ;  /* 0x0016202801007387 */ /* 0x000fe80000100a00 */
[----:B------:R-:W-:Y:S04]  /*1ac70*/  STL.64 [R1+0x2a8], R42 ;  /* 0x0002a82a01007387 */ /* 0x000fe80000100a00 */
[----:B------:R-:W-:Y:S01]  /*1ac80*/  STL.64 [R1+0x1628], R42 ;  /* 0x0016282a01007387 */ /* 0x000fe20000100a00 */
[----:B------:R-:W-:-:S03]  /*1ac90*/  IMAD.MOV.U32 R81, RZ, RZ, R9 ;  /* 0x000000ffff517224 */ /* 0x000fc600078e0009 */
[----:B------:R-:W-:Y:S01]  /*1aca0*/  STL.64 [R1+0x2b0], R60 ;  /* 0x0002b03c01007387 */ /* 0x000fe20000100a00 */
[----:B------:R-:W-:-:S03]  /*1acb0*/  IMAD.MOV.U32 R80, RZ, RZ, R8 ;  /* 0x000000ffff507224 */ /* 0x000fc600078e0008 */
[----:B------:R-:W-:Y:S04]  /*1acc0*/  STL.64 [R1+0x1630], R60 ;  /* 0x0016303c01007387 */ /* 0x000fe80000100a00 */
[----:B------:R-:W-:Y:S01]  /*1acd0*/  STL.64 [R1+0x2b8], R62 ;  /* 0x0002b83e01007387 */ /* 0x000fe20000100a00 */
[----:B------:R-:W-:-:S03]  /*1ace0*/  IMAD.MOV.U32 R101, RZ, RZ, R7 ;  /* 0x000000ffff657224 */ /* 0x000fc600078e0007 */
[----:B------:R-:W-:Y:S01]  /*1acf0*/  STL.64 [R1+0x1638], R62 ;  /* 0x0016383e01007387 */ /* 0x000fe20000100a00 */
[----:B------:R-:W-:-:S03]  /*1ad00*/  MOV R100, R5 ;  /* 0x0000000500647202 */ /* 0x000fc60000000f00 */
[----:B------:R-:W4:Y:S04]  /*1ad10*/  LDL.LU R9, [R1+0x138] ;  /* 0x0001380001097983 */ /* 0x000f280000300800 */
[----:B------:R-:W4:Y:S04]  /*1ad20*/  LDL.LU R8, [R1+0x300] ;  /* 0x0003000001087983 */ /* 0x000f280000300800 */
[----:B------:R-:W4:Y:S04]  /*1ad30*/  LDL.LU R7, [R1+0x13c] ;  /* 0x00013c0001077983 */ /* 0x000f280000300800 */
[----:B------:R-:W4:Y:S01]  /*1ad40*/  LDL.LU R5, [R1+0x308] ;  /* 0x0003080001057983 */ /* 0x000f220000300800 */
[----:B---3--:R-:W-:-:S02]  /*1ad50*/  IMAD.MOV.U32 R103, RZ, RZ, R2 ;  /* 0x000000ffff677224 */ /* 0x008fc400078e0002 */
[----:B------:R-:W-:Y:S01]  /*1ad60*/  IMAD.MOV.U32 R102, RZ, RZ, R0 ;  /* 0x000000ffff667224 */ /* 0x000fe200078e0000 */
[----:B------:R-:W3:Y:S04]  /*1ad70*/  LDL.LU R2, [R1+0x140] ;  /* 0x0001400001027983 */ /* 0x000ee80000300800 */
[----:B------:R-:W3:Y:S01]  /*1ad80*/  LDL.LU R0, [R1+0x310] ;  /* 0x0003100001007983 */ /* 0x000ee20000300800 */
[----:B------:R-:W-:Y:S02]  /*1ad90*/  IMAD.MOV.U32 R82, RZ, RZ, R16 ;  /* 0x000000ffff527224 */ /* 0x000fe400078e0010 */
[----:B------:R-:W-:Y:S01]  /*1ada0*/  IMAD.MOV.U32 R83, RZ, RZ, R17 ;  /* 0x000000ffff537224 */ /* 0x000fe200078e0011 */
[----:B------:R-:W-:Y:S04]  /*1adb0*/  STL.64 [R1+0x2c0], R80 ;  /* 0x0002c05001007387 */ /* 0x000fe80000100a00 */
[----:B------:R-:W-:Y:S04]  /*1adc0*/  STL.64 [R1+0x1648], R80 ;  /* 0x0016485001007387 */ /* 0x000fe80000100a00 */
[----:B------:R-:W-:Y:S04]  /*1add0*/  STL.64 [R1+0x2c8], R82 ;  /* 0x0002c85201007387 */ /* 0x000fe80000100a00 */
[----:B------:R-:W-:Y:S04]  /*1ade0*/  STL [R1+0x1650], R83 ;  /* 0x0016505301007387 */ /* 0x000fe80000100800 */
[----:B------:R-:W-:Y:S04]  /*1adf0*/  STL [R1+0x16a0], R82 ;  /* 0x0016a05201007387 */ /* 0x000fe80000100800 */
[----:B------:R-:W-:Y:S04]  /*1ae00*/  STL.64 [R1+0x2d0], R100 ;  /* 0x0002d06401007387 */ /* 0x000fe80000100a00 */
[----:B------:R-:W-:Y:S04]  /*1ae10*/  STL.64 [R1+0x1658], R100 ;  /* 0x0016586401007387 */ /* 0x000fe80000100a00 */
[----:B------:R-:W-:Y:S04]  /*1ae20*/  STL.64 [R1+0x2d8], R102 ;  /* 0x0002d86601007387 */ /* 0x000fe80000100a00 */
[----:B------:R-:W-:Y:S01]  /*1ae30*/  STL.64 [R1+0x1660], R102 ;  /* 0x0016606601007387 */ /* 0x000fe20000100a00 */
[----:B--2---:R-:W-:-:S03]  /*1ae40*/  IMAD.MOV.U32 R121, RZ, RZ, R6 ;  /* 0x000000ffff797224 */ /* 0x004fc600078e0006 */
[----:B------:R-:W2:Y:S01]  /*1ae50*/  LDL.LU R6, [R1+0x144] ;  /* 0x0001440001067983 */ /* 0x000ea20000300800 */
[----:B----4-:R-:W-:-:S03]  /*1ae60*/  IMAD.MOV.U32 R120, RZ, RZ, R3 ;  /* 0x000000ffff787224 */ /* 0x010fc600078e0003 */
[----:B------:R-:W4:Y:S01]  /*1ae70*/  LDL.LU R3, [R1+0x318] ;  /* 0x0003180001037983 */ /* 0x000f220000300800 */
[----:B------:R-:W-:Y:S02]  /*1ae80*/  IMAD.MOV.U32 R123, RZ, RZ, R15 ;  /* 0x000000ffff7b7224 */ /* 0x000fe400078e000f */
[----:B------:R-:W-:Y:S01]  /*1ae90*/  IMAD.MOV.U32 R122, RZ, RZ, R14 ;  /* 0x000000ffff7a7224 */ /* 0x000fe200078e000e */
[----:B------:R-:W-:Y:S01]  /*1aea0*/  STL.64 [R1+0x2e0], R120 ;  /* 0x0002e07801007387 */ /* 0x000fe20000100a00 */
        /* <DEDUP_REMOVED lines=11> */
[----:B------:R-:W4:Y:S04]  /*1af60*/  LDL.LU R13, [R1+0x150] ;  /* 0x00015000010d7983 */ /* 0x000f280000300800 */
[----:B------:R-:W4:Y:S04]  /*1af70*/  LDL.LU R12, [R1+0x320] ;  /* 0x00032000010c7983 */ /* 0x000f280000300800 */
[----:B------:R-:W4:Y:S04]  /*1af80*/  LDL.LU R15, [R1+0x154] ;  /* 0x00015400010f7983 */ /* 0x000f280000300800 */
[----:B------:R-:W4:Y:S04]  /*1af90*/  LDL.LU R14, [R1+0x328] ;  /* 0x00032800010e7983 */ /* 0x000f280000300800 */
[----:B-1----:R-:W4:Y:S04]  /*1afa0*/  LDL.LU R25, [R1+0x198] ;  /* 0x0001980001197983 */ /* 0x002f280000300800 */
[----:B------:R-:W4:Y:S04]  /*1afb0*/  LDL.LU R24, [R1+0x330] ;  /* 0x0003300001187983 */ /* 0x000f280000300800 */
[----:B0-----:R-:W4:Y:S04]  /*1afc0*/  LDL.LU R23, [R1+0x19c] ;  /* 0x00019c0001177983 */ /* 0x001f280000300800 */
[----:B------:R-:W4:Y:S04]  /*1afd0*/  LDL.LU R22, [R1+0x338] ;  /* 0x0003380001167983 */ /* 0x000f280000300800 */
[----:B------:R-:W4:Y:S01]  /*1afe0*/  LDL.LU R21, [R1+0x1a0] ;  /* 0x0001a00001157983 */ /* 0x000f220000300800 */
[----:B------:R-:W-:-:S03]  /*1aff0*/  IMAD.MOV.U32 R145, RZ, RZ, R7 ;  /* 0x000000ffff917224 */ /* 0x000fc600078e0007 */
[----:B------:R-:W4:Y:S01]  /*1b000*/  LDL.LU R18, [R1+0x340] ;  /* 0x0003400001127983 */ /* 0x000f220000300800 */
[----:B------:R-:W-:-:S03]  /*1b010*/  IMAD.MOV.U32 R144, RZ, RZ, R5 ;  /* 0x000000ffff907224 */ /* 0x000fc600078e0005 */
        /* <DEDUP_REMOVED lines=8> */
[----:B------:R-:W-:-:S03]  /*1b0a0*/  IMAD.MOV.U32 R142, RZ, RZ, R8 ;  /* 0x000000ffff8e7224 */ /* 0x000fc600078e0008 */
[----:B------:R-:W3:Y:S01]  /*1b0b0*/  LDL.LU R20, [R1+0x360] ;  /* 0x0003600001147983 */ /* 0x000ee20000300800 */
[----:B------:R-:W-:-:S03]  /*1b0c0*/  IMAD.MOV.U32 R143, RZ, RZ, R9 ;  /* 0x000000ffff8f7224 */ /* 0x000fc600078e0009 */
[----:B------:R-:W3:Y:S04]  /*1b0d0*/  LDL.LU R19, [R1+0x594] ;  /* 0x0005940001137983 */ /* 0x000ee80000300800 */
[----:B------:R-:W3:Y:S04]  /*1b0e0*/  LDL.LU R11, [R1+0x368] ;  /* 0x00036800010b7983 */ /* 0x000ee80000300800 */
[----:B------:R-:W3:Y:S04]  /*1b0f0*/  LDL.LU R10, [R1+0x598] ;  /* 0x00059800010a7983 */ /* 0x000ee80000300800 */
[----:B------:R-:W3:Y:S04]  /*1b100*/  LDL.LU R9, [R1+0x370] ;  /* 0x0003700001097983 */ /* 0x000ee80000300800 */
[----:B------:R-:W3:Y:S01]  /*1b110*/  LDL.LU R8, [R1+0x5bc] ;  /* 0x0005bc0001087983 */ /* 0x000ee20000300800 */
[----:B--2---:R-:W-:-:S03]  /*1b120*/  IMAD.MOV.U32 R31, RZ, RZ, R6 ;  /* 0x000000ffff1f7224 */ /* 0x004fc600078e0006 */
[----:B------:R-:W2:Y:S01]  /*1b130*/  LDL.LU R6, [R1+0x378] ;  /* 0x0003780001067983 */ /* 0x000ea20000300800 */
[----:B----4-:R-:W-:-:S03]  /*1b140*/  IMAD.MOV.U32 R30, RZ, RZ, R3 ;  /* 0x000000ffff1e7224 */ /* 0x010fc600078e0003 */
        /* <DEDUP_REMOVED lines=12> */
[----:B------:R-:W-:Y:S01]  /*1b210*/  IMAD.MOV.U32 R45, RZ, RZ, R25 ;  /* 0x000000ffff2d7224 */ /* 0x000fe200078e0019 */
[----:B------:R-:W-:-:S02]  /*1b220*/  MOV R44, R24 ;  /* 0x00000018002c7202 */ /* 0x000fc40000000f00 */
[----:B------:R0:W-:Y:S01]  /*1b230*/  STL [R1+0x16b8], R15 ;  /* 0x0016b80f01007387 */ /* 0x0001e20000100800 */
[----:B------:R-:W-:Y:S02]  /*1b240*/  IMAD.MOV.U32 R47, RZ, RZ, R23 ;  /* 0x000000ffff2f7224 */ /* 0x000fe400078e0017 */
[----:B------:R-:W-:Y:S01]  /*1b250*/  IMAD.MOV.U32 R46, RZ, RZ, R22 ;  /* 0x000000ffff2e7224 */ /* 0x000fe200078e0016 */
[----:B------:R-:W-:Y:S04]  /*1b260*/  STL.64 [R1+0x330], R44 ;  /* 0x0003302c01007387 */ /* 0x000fe80000100a00 */
[----:B------:R-:W-:Y:S01]  /*1b270*/  STL.64 [R1+0x338], R46 ;  /* 0x0003382e01007387 */ /* 0x000fe20000100a00 */
[----:B------:R-:W-:-:S03]  /*1b280*/  IMAD.MOV.U32 R64, RZ, RZ, R18 ;  /* 0x000000ffff407224 */ /* 0x000fc600078e0012 */
[----:B------:R-:W4:Y:S01]  /*1b290*/  LDL.LU R18, [R1+0x380] ;  /* 0x0003800001127983 */ /* 0x000f220000300800 */
[----:B------:R-:W-:-:S03]  /*1b2a0*/  IMAD.MOV.U32 R67, RZ, RZ, R17 ;  /* 0x000000ffff437224 */ /* 0x000fc600078e0011 */
[----:B------:R-:W4:Y:S01]  /*1b2b0*/  LDL.LU R17, [R1+0x5c4] ;  /* 0x0005c40001117983 */ /* 0x000f220000300800 */
[----:B------:R-:W-:-:S03]  /*1b2c0*/  IMAD.MOV.U32 R66, RZ, RZ, R16 ;  /* 0x000000ffff427224 */ /* 0x000fc600078e0010 */
[----:B------:R-:W4:Y:S01]  /*1b2d0*/  LDL.LU R16, [R1+0x388] ;  /* 0x0003880001107983 */ /* 0x000f220000300800 */
[----:B------:R-:W-:-:S03]  /*1b2e0*/  IMAD.MOV.U32 R85, RZ, RZ, R7 ;  /* 0x000000ffff557224 */ /* 0x000fc600078e0007 */
[----:B0-----:R-:W4:Y:S01]  /*1b2f0*/  LDL.LU R15, [R1+0x5c8] ;  /* 0x0005c800010f7983 */ /* 0x001f220000300800 */
[----:B------:R-:W-:-:S03]  /*1b300*/  IMAD.MOV.U32 R84, RZ, RZ, R5 ;  /* 0x000000ffff547224 */ /* 0x000fc600078e0005 */
[----:B------:R-:W4:Y:S04]  /*1b310*/  LDL.LU R7, [R1+0x390] ;  /* 0x0003900001077983 */ /* 0x000f280000300800 */
[----:B------:R-:W4:Y:S01]  /*1b320*/  LDL.LU R5, [R1+0x5ec] ;  /* 0x0005ec0001057983 */ /* 0x000f220000300800 */
[----:B---3--:R-:W-:Y:S02]  /*1b330*/  IMAD.MOV.U32 R87, RZ, RZ, R2 ;  /* 0x000000ffff577224 */ /* 0x008fe400078e0002 */
[----:B------:R-:W-:Y:S01]  /*1b340*/  IMAD.MOV.U32 R86, RZ, RZ, R0 ;  /* 0x000000ffff567224 */ /* 0x000fe200078e0000 */
[----:B------:R-:W3:Y:S04]  /*1b350*/  LDL.LU R2, [R1+0x398] ;  /* 0x0003980001027983 */ /* 0x000ee80000300800 */
[----:B------:R-:W3:Y:S01]  /*1b360*/  LDL.LU R0, [R1+0x5f0] ;  /* 0x0005f00001007983 */ /* 0x000ee20000300800 */
[----:B------:R-:W-:-:S05]  /*1b370*/  IMAD.MOV.U32 R65, RZ, RZ, R21 ;  /* 0x000000ffff417224 */ /* 0x000fca00078e0015 */
[----:B------:R-:W-:Y:S04]  /*1b380*/  STL.64 [R1+0x340], R64 ;  /* 0x0003404001007387 */ /* 0x000fe80000100a00 */
[----:B------:R-:W-:Y:S01]  /*1b390*/  STL.64 [R1+0x348], R66 ;  /* 0x0003484201007387 */ /* 0x000fe20000100a00 */
[----:B------:R-:W-:-:S03]  /*1b3a0*/  IMAD.MOV.U32 R107, RZ, RZ, R11 ;  /* 0x000000ffff6b7224 */ /* 0x000fc600078e000b */
[----:B------:R-:W-:Y:S01]  /*1b3b0*/  STL.64 [R1+0x350], R84 ;  /* 0x0003505401007387 */ /* 0x000fe20000100a00 */
[----:B------:R-:W-:-:S03]  /*1b3c0*/  IMAD.MOV.U32 R106, RZ, RZ, R10 ;  /* 0x000000ffff6a7224 */ /* 0x000fc600078e000a */
[----:B------:R-:W-:Y:S04]  /*1b3d0*/  STL.64 [R1+0x358], R86 ;  /* 0x0003585601007387 */ /* 0x000fe80000100a00 */
[----:B------:R-:W3:Y:S04]  /*1b3e0*/  LDL.LU R26, [R1+0x3a0] ;  /* 0x0003a000011a7983 */ /* 0x000ee80000300800 */
[----:B------:R-:W3:Y:S04]  /*1b3f0*/  LDL.LU R25, [R1+0x5f4] ;  /* 0x0005f40001197983 */ /* 0x000ee80000300800 */
[----:B------:R-:W3:Y:S04]  /*1b400*/  LDL.LU R11, [R1+0x3a8] ;  /* 0x0003a800010b7983 */ /* 0x000ee80000300800 */
[----:B------:R-:W3:Y:S01]  /*1b410*/  LDL.LU R10, [R1+0x5f8] ;  /* 0x0005f800010a7983 */ /* 0x000ee20000300800 */
[----:B------:R-:W-:-:S03]  /*1b420*/  IMAD.MOV.U32 R105, RZ, RZ, R20 ;  /* 0x000000ffff697224 */ /* 0x000fc600078e0014 */
[----:B------:R-:W3:Y:S01]  /*1b430*/  LDL.LU R24, [R1+0x3b0] ;  /* 0x0003b00001187983 */ /* 0x000ee20000300800 */
[----:B------:R-:W-:-:S03]  /*1b440*/  IMAD.MOV.U32 R104, RZ, RZ, R19 ;  /* 0x000000ffff687224 */ /* 0x000fc600078e0013 */
        /* <DEDUP_REMOVED lines=18> */
[----:B------:R-:W-:Y:S01]  /*1b570*/  STL.64 [R1+0x378], R48 ;  /* 0x0003783001007387 */ /* 0x000fe20000100a00 */
[----:B------:R-:W-:-:S03]  /*1b580*/  IMAD.MOV.U32 R71, RZ, RZ, R18 ;  /* 0x000000ffff477224 */ /* 0x000fc600078e0012 */
[----:B------:R-:W4:Y:S01]  /*1b590*/  LDL.LU R18, [R1+0x3e0] ;  /* 0x0003e00001127983 */ /* 0x000f220000300800 */
[----:B------:R-:W-:-:S03]  /*1b5a0*/  MOV R70, R17 ;  /* 0x0000001100467202 */ /* 0x000fc60000000f00 */
        /* <DEDUP_REMOVED lines=16> */
[----:B------:R-:W-:Y:S01]  /*1b6b0*/  STL.64 [R1+0x398], R50 ;  /* 0x0003983201007387 */ /* 0x000fe20000100a00 */
[----:B------:R-:W-:-:S02]  /*1b6c0*/  IMAD.MOV.U32 R91, RZ, RZ, R26 ;  /* 0x000000ffff5b7224 */ /* 0x000fc400078e001a */
[----:B------:R-:W-:-:S05]  /*1b6d0*/  IMAD.MOV.U32 R90, RZ, RZ, R25 ;  /* 0x000000ffff5a7224 */ /* 0x000fca00078e0019 */
[----:B------:R-:W-:Y:S01]  /*1b6e0*/  STL.64 [R1+0x3a0], R90 ;  /* 0x0003a05a01007387 */ /* 0x000fe20000100a00 */
[----:B------:R-:W-:Y:S02]  /*1b6f0*/  IMAD.MOV.U32 R109, RZ, RZ, R24 ;  /* 0x000000ffff6d7224 */ /* 0x000fe400078e0018 */
[----:B------:R-:W-:Y:S01]  /*1b700*/  IMAD.MOV.U32 R108, RZ, RZ, R23 ;  /* 0x000000ffff6c7224 */ /* 0x000fe200078e0017 */
[----:B------:R-:W-:Y:S01]  /*1b710*/  STL.64 [R1+0x3a8], R10 ;  /* 0x0003a80a01007387 */ /* 0x000fe20000100a00 */
[----:B------:R-:W-:Y:S02]  /*1b720*/  IMAD.MOV.U32 R69, RZ, RZ, R22 ;  /* 0x000000ffff457224 */ /* 0x000fe400078e0016 */
[----:B------:R-:W-:Y:S01]  /*1b730*/  IMAD.MOV.U32 R68, RZ, RZ, R21 ;  /* 0x000000ffff447224 */ /* 0x000fe200078e0015 */
[----:B------:R-:W-:Y:S04]  /*1b740*/  STL.64 [R1+0x3b0], R108 ;  /* 0x0003b06c01007387 */ /* 0x000fe80000100a00 */
[----:B------:R-:W-:Y:S01]  /*1b750*/  STL.64 [R1+0x3b8], R68 ;  /* 0x0003b84401007387 */ /* 0x000fe20000100a00 */
        /* <DEDUP_REMOVED lines=12> */
[----:B--2---:R-:W-:-:S03]  /*1b820*/  IMAD.MOV.U32 R131, RZ, RZ, R6 ;  /* 0x000000ffff837224 */ /* 0x004fc600078e0006 */
[----:B------:R-:W2:Y:S01]  /*1b830*/  LDL.LU R6, [R1+0x418] ;  /* 0x0004180001067983 */ /* 0x000ea20000300800 */
[----:B----4-:R-:W-:-:S03]  /*1b840*/  MOV R130, R3 ;  /* 0x0000000300827202 */ /* 0x010fc60000000f00 */
[----:B------:R-:W4:Y:S04]  /*1b850*/  LDL.LU R3, [R1+0xad4] ;  /* 0x000ad40001037983 */ /* 0x000f280000300800 */
[----:B------:R-:W-:Y:S04]  /*1b860*/  STL.64 [R1+0x3c0], R110 ;  /* 0x0003c06e01007387 */ /* 0x000fe80000100a00 */
[----:B------:R-:W-:Y:S04]  /*1b870*/  STL.64 [R1+0x3c8], R164 ;  /* 0x0003c8a401007387 */ /* 0x000fe80000100a00 */
[----:B------:R-:W-:Y:S04]  /*1b880*/  STL.64 [R1+0x3d0], R128 ;  /* 0x0003d08001007387 */ /* 0x000fe80000100a00 */
[----:B------:R-:W-:Y:S01]  /*1b890*/  STL.64 [R1+0x3d8], R130 ;  /* 0x0003d88201007387 */ /* 0x000fe20000100a00 */
[----:B------:R-:W-:-:S02]  /*1b8a0*/  IMAD.MOV.U32 R147, RZ, RZ, R18 ;  /* 0x000000ffff937224 */ /* 0x000fc400078e0012 */
[----:B------:R-:W-:Y:S02]  /*1b8b0*/  IMAD.MOV.U32 R146, RZ, RZ, R17 ;  /* 0x000000ffff927224 */ /* 0x000fe400078e0011 */
[----:B------:R-:W-:Y:S02]  /*1b8c0*/  IMAD.MOV.U32 R35, RZ, RZ, R7 ;  /* 0x000000ffff237224 */ /* 0x000fe400078e0007 */
[----:B------:R-:W4:Y:S01]  /*1b8d0*/  LDL.LU R7, [R1+0x420] ;  /* 0x0004200001077983 */ /* 0x000f220000300800 */
[----:B------:R-:W-:-:S03]  /*1b8e0*/  IMAD.MOV.U32 R34, RZ, RZ, R5 ;  /* 0x000000ffff227224 */ /* 0x000fc600078e0005 */
[----:B------:R-:W4:Y:S04]  /*1b8f0*/  LDL.LU R5, [R1+0xad8] ;  /* 0x000ad80001057983 */ /* 0x000f280000300800 */
[----:B------:R-:W4:Y:S04]  /*1b900*/  LDL.LU R26, [R1+0x428] ;  /* 0x00042800011a7983 */ /* 0x000f280000300800 */
[----:B------:R-:W4:Y:S04]  /*1b910*/  LDL.LU R25, [R1+0xadc] ;  /* 0x000adc0001197983 */ /* 0x000f280000300800 */
[----:B------:R-:W4:Y:S04]  /*1b920*/  LDL.LU R24, [R1+0x430] ;  /* 0x0004300001187983 */ /* 0x000f280000300800 */
[----:B------:R-:W4:Y:S04]  /*1b930*/  LDL.LU R23, [R1+0xae0] ;  /* 0x000ae00001177983 */ /* 0x000f280000300800 */
[----:B------:R-:W4:Y:S04]  /*1b940*/  LDL.LU R22, [R1+0x438] ;  /* 0x0004380001167983 */ /* 0x000f280000300800 */
        /* <DEDUP_REMOVED lines=9> */
[----:B------:R-:W3:Y:S04]  /*1b9e0*/  LDL.LU R16, [R1+0x450] ;  /* 0x0004500001107983 */ /* 0x000ee80000300800 */
[----:B------:R-:W3:Y:S04]  /*1b9f0*/  LDL.LU R15, [R1+0xaf0] ;  /* 0x000af000010f7983 */ /* 0x000ee80000300800 */
[----:B------:R-:W3:Y:S04]  /*1ba00*/  LDL.LU R2, [R1+0x458] ;  /* 0x0004580001027983 */ /* 0x000ee80000300800 */
[----:B------:R-:W3:Y:S04]  /*1ba10*/  LDL.LU R0, [R1+0xaf4] ;  /* 0x000af40001007983 */ /* 0x000ee80000300800 */
[----:B------:R-:W-:Y:S04]  /*1ba20*/  STL.64 [R1+0x3e0], R146 ;  /* 0x0003e09201007387 */ /* 0x000fe80000100a00 */
[----:B------:R-:W-:Y:S01]  /*1ba30*/  STL.64 [R1+0x3e8], R148 ;  /* 0x0003e89401007387 */ /* 0x000fe20000100a00 */
[----:B------:R-:W-:-:S03]  /*1ba40*/  IMAD.MOV.U32 R55, RZ, RZ, R28 ;  /* 0x000000ffff377224 */ /* 0x000fc600078e001c */
[----:B------:R-:W-:Y:S01]  /*1ba50*/  STL.64 [R1+0x3f0], R34 ;  /* 0x0003f02201007387 */ /* 0x000fe20000100a00 */
[----:B------:R-:W-:Y:S02]  /*1ba60*/  IMAD.MOV.U32 R54, RZ, RZ, R27 ;  /* 0x000000ffff367224 */ /* 0x000fe400078e001b */
[----:B------:R-:W-:Y:S01]  /*1ba70*/  IMAD.MOV.U32 R73, RZ, RZ, R13 ;  /* 0x000000ffff497224 */ /* 0x000fe200078e000d */
[----:B------:R-:W-:Y:S01]  /*1ba80*/  STL.64 [R1+0x3f8], R52 ;  /* 0x0003f83401007387 */ /* 0x000fe20000100a00 */
        /* <DEDUP_REMOVED lines=17> */
[----:B------:R-:W-:-:S03]  /*1bba0*/  IMAD.MOV.U32 R112, RZ, RZ, R5 ;  /* 0x000000ffff707224 */ /* 0x000fc600078e0005 */
[----:B------:R-:W4:Y:S01]  /*1bbb0*/  LDL.LU R5, [R1+0xb04] ;  /* 0x000b040001057983 */ /* 0x000f220000300800 */
[----:B------:R-:W-:Y:S01]  /*1bbc0*/  IMAD.MOV.U32 R115, RZ, RZ, R26 ;  /* 0x000000ffff737224 */ /* 0x000fe200078e001a */
[----:B------:R-:W-:Y:S02]  /*1bbd0*/  MOV R114, R25 ;  /* 0x0000001900727202 */ /* 0x000fe40000000f00 */
[----:B------:R-:W-:Y:S01]  /*1bbe0*/  STL.64 [R1+0x420], R112 ;  /* 0x0004207001007387 */ /* 0x000fe20000100a00 */
[----:B------:R-:W-:Y:S02]  /*1bbf0*/  IMAD.MOV.U32 R133, RZ, RZ, R24 ;  /* 0x000000ffff857224 */ /* 0x000fe400078e0018 */
[----:B------:R-:W-:Y:S01]  /*1bc00*/  IMAD.MOV.U32 R132, RZ, RZ, R23 ;  /* 0x000000ffff847224 */ /* 0x000fe200078e0017 */
[----:B------:R-:W-:Y:S01]  /*1bc10*/  STL.64 [R1+0x428], R114 ;  /* 0x0004287201007387 */ /* 0x000fe20000100a00 */
[----:B------:R-:W-:Y:S02]  /*1bc20*/  IMAD.MOV.U32 R135, RZ, RZ, R22 ;  /* 0x000000ffff877224 */ /* 0x000fe400078e0016 */
[----:B------:R-:W-:Y:S01]  /*1bc30*/  IMAD.MOV.U32 R134, RZ, RZ, R21 ;  /* 0x000000ffff867224 */ /* 0x000fe200078e0015 */
[----:B------:R-:W-:Y:S04]  /*1bc40*/  STL.64 [R1+0x430], R132 ;  /* 0x0004308401007387 */ /* 0x000fe80000100a00 */
[----:B------:R-:W-:Y:S04]  /*1bc50*/  STL.64 [R1+0x438], R134 ;  /* 0x0004388601007387 */ /* 0x000fe80000100a00 */
[----:B------:R-:W4:Y:S04]  /*1bc60*/  LDL.LU R28, [R1+0x480] ;  /* 0x00048000011c7983 */ /* 0x000f280000300800 */
[----:B------:R-:W4:Y:S01]  /*1bc70*/  LDL.LU R23, [R1+0xb08] ;  /* 0x000b080001177983 */ /* 0x000f220000300800 */
[----:B------:R-:W-:-:S03]  /*1bc80*/  IMAD.MOV.U32 R163, RZ, RZ, R20 ;  /* 0x000000ffffa37224 */ /* 0x000fc600078e0014 */
[----:B------:R-:W4:Y:S01]  /*1bc90*/  LDL.LU R22, [R1+0x488] ;  /* 0x0004880001167983 */ /* 0x000f220000300800 */
[----:B---3--:R-:W-:Y:S02]  /*1bca0*/  IMAD.MOV.U32 R152, RZ, RZ, R15 ;  /* 0x000000ffff987224 */ /* 0x008fe400078e000f */
[----:B------:R-:W-:Y:S02]  /*1bcb0*/  IMAD.MOV.U32 R26, RZ, RZ, R0 ;  /* 0x000000ffff1a7224 */ /* 0x000fe400078e0000 */
[----:B------:R-:W3:Y:S01]  /*1bcc0*/  LDL.LU R0, [R1+0xb0c] ;  /* 0x000b0c0001007983 */ /* 0x000ee20000300800 */
[----:B------:R-:W-:-:S03]  /*1bcd0*/  IMAD.MOV.U32 R27, RZ, RZ, R2 ;  /* 0x000000ffff1b7224 */ /* 0x000fc600078e0002 */
[----:B------:R-:W3:Y:S04]  /*1bce0*/  LDL.LU R21, [R1+0x490] ;  /* 0x0004900001157983 */ /* 0x000ee80000300800 */
[----:B------:R-:W3:Y:S04]  /*1bcf0*/  LDL.LU R20, [R1+0xb10] ;  /* 0x000b100001147983 */ /* 0x000ee80000300800 */
[----:B------:R-:W3:Y:S04]  /*1bd00*/  LDL.LU R15, [R1+0x498] ;  /* 0x00049800010f7983 */ /* 0x000ee80000300800 */
[----:B------:R-:W3:Y:S01]  /*1bd10*/  LDL.LU R2, [R1+0xb14] ;  /* 0x000b140001027983 */ /* 0x000ee20000300800 */
[----:B------:R-:W-:-:S02]  /*1bd20*/  IMAD.MOV.U32 R162, RZ, RZ, R19 ;  /* 0x000000ffffa27224 */ /* 0x000fc400078e0013 */
[----:B------:R-:W-:Y:S02]  /*1bd30*/  IMAD.MOV.U32 R150, RZ, RZ, R17 ;  /* 0x000000ffff967224 */ /* 0x000fe400078e0011 */
[----:B------:R-:W-:Y:S02]  /*1bd40*/  IMAD.MOV.U32 R151, RZ, RZ, R18 ;  /* 0x000000ffff977224 */ /* 0x000fe400078e0012 */
[----:B------:R-:W-:Y:S01]  /*1bd50*/  IMAD.MOV.U32 R153, RZ, RZ, R16 ;  /* 0x000000ffff997224 */ /* 0x000fe200078e0010 */
[----:B------:R-:W-:Y:S01]  /*1bd60*/  STL.64 [R1+0x440], R162 ;  /* 0x000440a201007387 */ /* 0x000fe20000100a00 */
[----:B------:R-:W-:-:S03]  /*1bd70*/  IMAD.MOV.U32 R19, RZ, RZ, R9 ;  /* 0x000000ffff137224 */ /* 0x000fc600078e0009 */
[----:B------:R-:W-:Y:S01]  /*1bd80*/  STL.64 [R1+0x448], R150 ;  /* 0x0004489601007387 */ /* 0x000fe20000100a00 */
[----:B------:R-:W-:-:S03]  /*1bd90*/  IMAD.MOV.U32 R18, RZ, RZ, R8 ;  /* 0x000000ffff127224 */ /* 0x000fc600078e0008 */
[----:B------:R-:W-:Y:S04]  /*1bda0*/  STL.64 [R1+0x450], R152 ;  /* 0x0004509801007387 */ /* 0x000fe80000100a00 */
[----:B------:R-:W-:Y:S04]  /*1bdb0*/  STL.64 [R1+0x458], R26 ;  /* 0x0004581a01007387 */ /* 0x000fe80000100a00 */
[----:B------:R-:W3:Y:S01]  /*1bdc0*/  LDL.LU R9, [R1+0x4a0] ;  /* 0x0004a00001097983 */ /* 0x000ee20000300800 */
[----:B------:R-:W-:-:S03]  /*1bdd0*/  IMAD.MOV.U32 R16, RZ, RZ, R12 ;  /* 0x000000ffff107224 */ /* 0x000fc600078e000c */
[----:B------:R-:W3:Y:S01]  /*1bde0*/  LDL.LU R8, [R1+0xb18] ;  /* 0x000b180001087983 */ /* 0x000ee20000300800 */
[----:B------:R-:W-:Y:S02]  /*1bdf0*/  IMAD.MOV.U32 R17, RZ, RZ, R13 ;  /* 0x000000ffff117224 */ /* 0x000fe400078e000d */
[----:B--2---:R-:W-:Y:S02]  /*1be00*/  IMAD.MOV.U32 R37, RZ, RZ, R6 ;  /* 0x000000ffff257224 */ /* 0x004fe400078e0006 */
[----:B------:R-:W2:Y:S01]  /*1be10*/  LDL.LU R6, [R1+0x4a8] ;  /* 0x0004a80001067983 */ /* 0x000ea20000300800 */
[----:B----4-:R-:W-:-:S03]  /*1be20*/  IMAD.MOV.U32 R36, RZ, RZ, R3 ;  /* 0x000000ffff247224 */ /* 0x010fc600078e0003 */
[----:B------:R-:W4:Y:S04]  /*1be30*/  LDL.LU R3, [R1+0xb1c] ;  /* 0x000b1c0001037983 */ /* 0x000f280000300800 */
[----:B------:R-:W4:Y:S04]  /*1be40*/  LDL.LU R25, [R1+0x4b0] ;  /* 0x0004b00001197983 */ /* 0x000f280000300800 */
[----:B------:R-:W4:Y:S04]  /*1be50*/  LDL.LU R12, [R1+0xb20] ;  /* 0x000b2000010c7983 */ /* 0x000f280000300800 */
[----:B------:R-:W4:Y:S04]  /*1be60*/  LDL.LU R24, [R1+0x4b8] ;  /* 0x0004b80001187983 */ /* 0x000f280000300800 */
[----:B------:R-:W4:Y:S01]  /*1be70*/  LDL.LU R13, [R1+0xb24] ;  /* 0x000b2400010d7983 */ /* 0x000f220000300800 */
[----:B------:R-:W-:-:S03]  /*1be80*/  IMAD.MOV.U32 R39, RZ, RZ, R7 ;  /* 0x000000ffff277224 */ /* 0x000fc600078e0007 */
[----:B------:R-:W4:Y:S01]  /*1be90*/  LDL.LU R7, [R1+0x4c0] ;  /* 0x0004c00001077983 */ /* 0x000f220000300800 */
[----:B------:R-:W-:-:S03]  /*1bea0*/  MOV R38, R5 ;  /* 0x0000000500267202 */ /* 0x000fc60000000f00 */
[----:B------:R-:W4:Y:S04]  /*1beb0*/  LDL.LU R5, [R1+0xb28] ;  /* 0x000b280001057983 */ /* 0x000f280000300800 */
[----:B------:R-:W-:Y:S04]  /*1bec0*/  STL.64 [R1+0x460], R16 ;  /* 0x0004601001007387 */ /* 0x000fe80000100a00 */
[----:B------:R-:W-:Y:S04]  /*1bed0*/  STL.64 [R1+0x468], R18 ;  /* 0x0004681201007387 */ /* 0x000fe80000100a00 */
[----:B------:R-:W-:Y:S04]  /*1bee0*/  STL.64 [R1+0x470], R36 ;  /* 0x0004702401007387 */ /* 0x000fe80000100a00 */
[----:B------:R-:W-:Y:S04]  /*1bef0*/  STL.64 [R1+0x478], R38 ;  /* 0x0004782601007387 */ /* 0x000fe80000100a00 */
        /* <DEDUP_REMOVED lines=12> */
[----:B------:R-:W-:-:S03]  /*1bfc0*/  IMAD.MOV.U32 R96, RZ, RZ, R2 ;  /* 0x000000ffff607224 */ /* 0x000fc600078e0002 */
[----:B------:R-:W3:Y:S01]  /*1bfd0*/  LDL.LU R2, [R1+0xb38] ;  /* 0x000b380001027983 */ /* 0x000ee20000300800 */
[----:B------:R-:W-:Y:S02]  /*1bfe0*/  IMAD.MOV.U32 R76, RZ, RZ, R20 ;  /* 0x000000ffff4c7224 */ /* 0x000fe400078e0014 */
[----:B------:R-:W-:Y:S02]  /*1bff0*/  IMAD.MOV.U32 R97, RZ, RZ, R15 ;  /* 0x000000ffff617224 */ /* 0x000fe400078e000f */
[----:B------:R-:W3:Y:S04]  /*1c000*/  LDL.LU R15, [R1+0xb3c] ;  /* 0x000b3c00010f7983 */ /* 0x000ee80000300800 */
[----:B------:R-:W-:Y:S04]  /*1c010*/  STL.64 [R1+0x480], R56 ;  /* 0x0004803801007387 */ /* 0x000fe80000100a00 */
[----:B------:R-:W-:Y:S04]  /*1c020*/  STL.64 [R1+0x488], R58 ;  /* 0x0004883a01007387 */ /* 0x000fe80000100a00 */
[----:B------:R-:W-:Y:S04]  /*1c030*/  STL.64 [R1+0x490], R76 ;  /* 0x0004904c01007387 */ /* 0x000fe80000100a00 */
[----:B------:R-:W-:Y:S01]  /*1c040*/  STL.64 [R1+0x498], R96 ;  /* 0x0004986001007387 */ /* 0x000fe20000100a00 */
[----:B------:R-:W-:-:S03]  /*1c050*/  IMAD.MOV.U32 R99, RZ, RZ, R9 ;  /* 0x000000ffff637224 */ /* 0x000fc600078e0009 */
[----:B------:R-:W3:Y:S01]  /*1c060*/  LDL.LU R20, [R1+0x4e8] ;  /* 0x0004e80001147983 */ /* 0x000ee20000300800 */
[----:B------:R-:W-:Y:S02]  /*1c070*/  IMAD.MOV.U32 R98, RZ, RZ, R8 ;  /* 0x000000ffff627224 */ /* 0x000fe400078e0008 */
[----:B--2---:R-:W-:Y:S02]  /*1c080*/  IMAD.MOV.U32 R9, RZ, RZ, R6 ;  /* 0x000000ffff097224 */ /* 0x004fe400078e0006 */
[----:B------:R-:W2:Y:S01]  /*1c090*/  LDL.LU R6, [R1+0x4f0] ;  /* 0x0004f00001067983 */ /* 0x000ea20000300800 */
[----:B----4-:R-:W-:-:S03]  /*1c0a0*/  IMAD.MOV.U32 R8, RZ, RZ, R3 ;  /* 0x000000ffff087224 */ /* 0x010fc600078e0003 */
[----:B------:R-:W4:Y:S01]  /*1c0b0*/  LDL.LU R3, [R1+0xb98] ;  /* 0x000b980001037983 */ /* 0x000f220000300800 */
[----:B------:R-:W-:Y:S02]  /*1c0c0*/  IMAD.MOV.U32 R117, RZ, RZ, R25 ;  /* 0x000000ffff757224 */ /* 0x000fe400078e0019 */
[----:B------:R-:W-:Y:S02]  /*1c0d0*/  IMAD.MOV.U32 R116, RZ, RZ, R12 ;  /* 0x000000ffff747224 */ /* 0x000fe400078e000c */
[----:B------:R-:W4:Y:S01]  /*1c0e0*/  LDL.LU R12, [R1+0xb9c] ;  /* 0x000b9c00010c7983 */ /* 0x000f220000300800 */
[----:B------:R-:W-:Y:S02]  /*1c0f0*/  IMAD.MOV.U32 R119, RZ, RZ, R24 ;  /* 0x000000ffff777224 */ /* 0x000fe400078e0018 */
[----:B------:R-:W-:Y:S02]  /*1c100*/  IMAD.MOV.U32 R118, RZ, RZ, R13 ;  /* 0x000000ffff767224 */ /* 0x000fe400078e000d */
        /* <DEDUP_REMOVED lines=11> */
[----:B------:R-:W-:Y:S01]  /*1c1c0*/  IMAD.MOV.U32 R137, RZ, RZ, R30 ;  /* 0x000000ffff897224 */ /* 0x000fe200078e001e */
[----:B------:R-:W-:-:S02]  /*1c1d0*/  MOV R136, R29 ;  /* 0x0000001d00887202 */ /* 0x000fc40000000f00 */
[----:B------:R-:W4:Y:S04]  /*1c1e0*/  LDL.LU R29, [R1+0xba8] ;  /* 0x000ba800011d7983 */ /* 0x000f280000300800 */
[----:B------:R-:W4:Y:S01]  /*1c1f0*/  LDL.LU R30, [R1+0x510] ;  /* 0x00051000011e7983 */ /* 0x000f220000300800 */
[----:B------:R-:W-:Y:S02]  /*1c200*/  IMAD.MOV.U32 R139, RZ, RZ, R28 ;  /* 0x000000ffff8b7224 */ /* 0x000fe400078e001c */
[----:B------:R-:W-:Y:S02]  /*1c210*/  IMAD.MOV.U32 R138, RZ, RZ, R23 ;  /* 0x000000ffff8a7224 */ /* 0x000fe400078e0017 */
[----:B------:R-:W-:Y:S02]  /*1c220*/  IMAD.MOV.U32 R155, RZ, RZ, R22 ;  /* 0x000000ffff9b7224 */ /* 0x000fe400078e0016 */
[----:B---3--:R-:W-:-:S02]  /*1c230*/  IMAD.MOV.U32 R154, RZ, RZ, R0 ;  /* 0x000000ffff9a7224 */ /* 0x008fc400078e0000 */
[----:B------:R-:W3:Y:S04]  /*1c240*/  LDL.LU R0, [R1+0xbac] ;  /* 0x000bac0001007983 */ /* 0x000ee80000300800 */
[----:B------:R-:W-:Y:S04]  /*1c250*/  STL.64 [R1+0x4c0], R24 ;  /* 0x0004c01801007387 */ /* 0x000fe80000100a00 */
[----:B------:R-:W-:Y:S04]  /*1c260*/  STL.64 [R1+0x4c8], R136 ;  /* 0x0004c88801007387 */ /* 0x000fe80000100a00 */
[----:B------:R-:W-:Y:S01]  /*1c270*/  STL.64 [R1+0x4d0], R138 ;  /* 0x0004d08a01007387 */ /* 0x000fe20000100a00 */
[----:B------:R-:W-:-:S03]  /*1c280*/  IMAD.MOV.U32 R156, RZ, RZ, R2 ;  /* 0x000000ffff9c7224 */ /* 0x000fc600078e0002 */
[----:B------:R-:W-:Y:S04]  /*1c290*/  STL.64 [R1+0x4d8], R154 ;  /* 0x0004d89a01007387 */ /* 0x000fe80000100a00 */
[----:B------:R-:W3:Y:S01]  /*1c2a0*/  LDL.LU R2, [R1+0x518] ;  /* 0x0005180001027983 */ /* 0x000ee20000300800 */
[----:B------:R-:W-:-:S03]  /*1c2b0*/  IMAD.MOV.U32 R157, RZ, RZ, R21 ;  /* 0x000000ffff9d7224 */ /* 0x000fc600078e0015 */
[----:B------:R-:W3:Y:S01]  /*1c2c0*/  LDL.LU R28, [R1+0x520] ;  /* 0x00052000011c7983 */ /* 0x000ee20000300800 */
[----:B------:R-:W-:Y:S02]  /*1c2d0*/  IMAD.MOV.U32 R21, RZ, RZ, R20 ;  /* 0x000000ffff157224 */ /* 0x000fe400078e0014 */
[----:B------:R-:W-:Y:S02]  /*1c2e0*/  IMAD.MOV.U32 R20, RZ, RZ, R15 ;  /* 0x000000ffff147224 */ /* 0x000fe400078e000f */
[----:B------:R-:W3:Y:S01]  /*1c2f0*/  LDL.LU R15, [R1+0xbb0] ;  /* 0x000bb000010f7983 */ /* 0x000ee20000300800 */
[----:B--2---:R-:W-:-:S03]  /*1c300*/  IMAD.MOV.U32 R23, RZ, RZ, R6 ;  /* 0x000000ffff177224 */ /* 0x004fc600078e0006 */
[----:B------:R-:W2:Y:S01]  /*1c310*/  LDL.LU R6, [R1+0x528] ;  /* 0x0005280001067983 */ /* 0x000ea20000300800 */
[----:B----4-:R-:W-:-:S03]  /*1c320*/  IMAD.MOV.U32 R22, RZ, RZ, R3 ;  /* 0x000000ffff167224 */ /* 0x010fc600078e0003 */
[----:B------:R-:W4:Y:S01]  /*1c330*/  LDL.LU R3, [R1+0xbb4] ;  /* 0x000bb40001037983 */ /* 0x000f220000300800 */
[----:B------:R-:W-:Y:S02]  /*1c340*/  IMAD.MOV.U32 R40, RZ, RZ, R12 ;  /* 0x000000ffff287224 */ /* 0x000fe400078e000c */
[----:B------:R-:W-:Y:S02]  /*1c350*/  IMAD.MOV.U32 R41, RZ, RZ, R13 ;  /* 0x000000ffff297224 */ /* 0x000fe400078e000d */
[----:B------:R-:W4:Y:S04]  /*1c360*/  LDL.LU R13, [R1+0x530] ;  /* 0x00053000010d7983 */ /* 0x000f280000300800 */
        /* <DEDUP_REMOVED lines=9> */
[----:B---3--:R-:W-:-:S03]  /*1c400*/  IMAD.MOV.U32 R81, RZ, RZ, R2 ;  /* 0x000000ffff517224 */ /* 0x008fc600078e0002 */
[----:B------:R-:W3:Y:S01]  /*1c410*/  LDL.LU R2, [R1+0x540] ;  /* 0x0005400001027983 */ /* 0x000ee20000300800 */
[----:B------:R-:W-:Y:S02]  /*1c420*/  IMAD.MOV.U32 R61, RZ, RZ, R60 ;  /* 0x000000ffff3d7224 */ /* 0x000fe400078e003c */
[----:B------:R-:W-:Y:S01]  /*1c430*/  IMAD.MOV.U32 R60, RZ, RZ, R31 ;  /* 0x000000ffff3c7224 */ /* 0x000fe200078e001f */
[----:B------:R-:W-:Y:S01]  /*1c440*/  MOV R80, R0 ;  /* 0x0000000000507202 */ /* 0x000fe20000000f00 */
[----:B------:R-:W-:Y:S01]  /*1c450*/  IMAD.MOV.U32 R62, RZ, RZ, R29 ;  /* 0x000000ffff3e7224 */ /* 0x000fe200078e001d */
[----:B------:R-:W3:Y:S01]  /*1c460*/  LDL.LU R0, [R1+0xbc0] ;  /* 0x000bc00001007983 */ /* 0x000ee20000300800 */
[----:B------:R-:W-:-:S03]  /*1c470*/  IMAD.MOV.U32 R63, RZ, RZ, R30 ;  /* 0x000000ffff3f7224 */ /* 0x000fc600078e001e */
[----:B------:R-:W-:Y:S04]  /*1c480*/  STL.64 [R1+0x500], R42 ;  /* 0x0005002a01007387 */ /* 0x000fe80000100a00 */
[----:B------:R-:W-:Y:S04]  /*1c490*/  STL.64 [R1+0x508], R60 ;  /* 0x0005083c01007387 */ /* 0x000fe80000100a00 */
[----:B------:R-:W-:Y:S04]  /*1c4a0*/  STL.64 [R1+0x510], R62 ;  /* 0x0005103e01007387 */ /* 0x000fe80000100a00 */
[----:B------:R-:W-:Y:S01]  /*1c4b0*/  STL.64 [R1+0x518], R80 ;  /* 0x0005185001007387 */ /* 0x000fe20000100a00 */
[----:B------:R-:W-:-:S02]  /*1c4c0*/  IMAD.MOV.U32 R100, RZ, RZ, R15 ;  /* 0x000000ffff647224 */ /* 0x000fc400078e000f */
[----:B------:R-:W-:Y:S02]  /*1c4d0*/  IMAD.MOV.U32 R101, RZ, RZ, R28 ;  /* 0x000000ffff657224 */ /* 0x000fe400078e001c */
[----:B--2---:R-:W-:Y:S02]  /*1c4e0*/  IMAD.MOV.U32 R103, RZ, RZ, R6 ;  /* 0x000000ffff677224 */ /* 0x004fe400078e0006 */
[----:B------:R-:W2:Y:S01]  /*1c4f0*/  LDL.LU R6, [R1+0x548] ;  /* 0x0005480001067983 */ /* 0x000ea20000300800 */
[----:B----4-:R-:W-:-:S03]  /*1c500*/  IMAD.MOV.U32 R102, RZ, RZ, R3 ;  /* 0x000000ffff667224 */ /* 0x010fc600078e0003 */
[----:B------:R-:W4:Y:S04]  /*1c510*/  LDL.LU R3, [R1+0xbc4] ;  /* 0x000bc40001037983 */ /* 0x000f280000300800 */
[----:B------:R-:W4:Y:S01]  /*1c520*/  LDL.LU R31, [R1+0x550] ;  /* 0x00055000011f7983 */ /* 0x000f220000300800 */
[----:B------:R-:W-:-:S03]  /*1c530*/  IMAD.MOV.U32 R121, RZ, RZ, R13 ;  /* 0x000000ffff797224 */ /* 0x000fc600078e000d */
[----:B------:R-:W4:Y:S01]  /*1c540*/  LDL.LU R13, [R1+0xbc8] ;  /* 0x000bc800010d7983 */ /* 0x000f220000300800 */
[----:B------:R-:W-:-:S03]  /*1c550*/  IMAD.MOV.U32 R120, RZ, RZ, R12 ;  /* 0x000000ffff787224 */ /* 0x000fc600078e000c */
[----:B------:R-:W4:Y:S04]  /*1c560*/  LDL.LU R29, [R1+0x558] ;  /* 0x00055800011d7983 */ /* 0x000f280000300800 */
[----:B------:R-:W4:Y:S04]  /*1c570*/  LDL.LU R12, [R1+0xbcc] ;  /* 0x000bcc00010c7983 */ /* 0x000f280000300800 */
[----:B------:R-:W4:Y:S01]  /*1c580*/  LDL.LU R15, [R1+0x560] ;  /* 0x00056000010f7983 */ /* 0x000f220000300800 */
[----:B------:R-:W-:Y:S02]  /*1c590*/  IMAD.MOV.U32 R123, RZ, RZ, R7 ;  /* 0x000000ffff7b7224 */ /* 0x000fe400078e0007 */
[----:B------:R-:W-:-:S02]  /*1c5a0*/  IMAD.MOV.U32 R122, RZ, RZ, R5 ;  /* 0x000000ffff7a7224 */ /* 0x000fc400078e0005 */
[----:B------:R-:W4:Y:S04]  /*1c5b0*/  LDL.LU R5, [R1+0xbd0] ;  /* 0x000bd00001057983 */ /* 0x000f280000300800 */
[----:B------:R-:W-:Y:S04]  /*1c5c0*/  STL.64 [R1+0x520], R100 ;  /* 0x0005206401007387 */ /* 0x000fe80000100a00 */
[----:B------:R-:W-:Y:S04]  /*1c5d0*/  STL.64 [R1+0x528], R102 ;  /* 0x0005286601007387 */ /* 0x000fe80000100a00 */
[----:B------:R-:W-:Y:S04]  /*1c5e0*/  STL.64 [R1+0x530], R120 ;  /* 0x0005307801007387 */ /* 0x000fe80000100a00 */
[----:B------:R-:W-:Y:S04]  /*1c5f0*/  STL.64 [R1+0x538], R122 ;  /* 0x0005387a01007387 */ /* 0x000fe80000100a00 */
[----:B------:R-:W4:Y:S01]  /*1c600*/  LDL.LU R28, [R1+0x568] ;  /* 0x00056800011c7983 */ /* 0x000f220000300800 */
[----:B---3--:R-:W-:-:S03]  /*1c610*/  IMAD.MOV.U32 R141, RZ, RZ, R2 ;  /* 0x000000ffff8d7224 */ /* 0x008fc600078e0002 */
[----:B------:R-:W3:Y:S01]  /*1c620*/  LDL.LU R2, [R1+0xbd4] ;  /* 0x000bd40001027983 */ /* 0x000ee20000300800 */
[----:B------:R-:W-:-:S03]  /*1c630*/  IMAD.MOV.U32 R140, RZ, RZ, R0 ;  /* 0x000000ffff8c7224 */ /* 0x000fc600078e0000 */
[----:B------:R-:W3:Y:S04]  /*1c640*/  LDL R0, [R1+0x8a4] ;  /* 0x0008a40001007983 */ /* 0x000ee80000100800 */
[----:B------:R-:W3:Y:S01]  /*1c650*/  LDL.LU R30, [R1+0x570] ;  /* 0x00057000011e7983 */ /* 0x000ee20000300800 */
[----:B--2---:R-:W-:Y:S02]  /*1c660*/  IMAD.MOV.U32 R7, RZ, RZ, R6 ;  /* 0x000000ffff077224 */ /* 0x004fe400078e0006 */
[----:B----4-:R-:W-:Y:S02]  /*1c670*/  IMAD.MOV.U32 R6, RZ, RZ, R3 ;  /* 0x000000ffff067224 */ /* 0x010fe400078e0003 */
[----:B------:R-:W2:Y:S01]  /*1c680*/  LDL.LU R3, [R1+0xbd8] ;  /* 0x000bd80001037983 */ /* 0x000ea20000300800 */
[----:B------:R-:W-:-:S02]  /*1c690*/  IMAD.MOV.U32 R125, RZ, RZ, R31 ;  /* 0x000000ffff7d7224 */ /* 0x000fc400078e001f */
[----:B------:R-:W-:Y:S02]  /*1c6a0*/  IMAD.MOV.U32 R124, RZ, RZ, R13 ;  /* 0x000000ffff7c7224 */ /* 0x000fe400078e000d */
[----:B------:R-:W4:Y:S04]  /*1c6b0*/  LDL.LU R13, [R1+0x578] ;  /* 0x00057800010d7983 */ /* 0x000f280000300800 */
[----:B------:R-:W-:Y:S01]  /*1c6c0*/  STL.64 [R1+0x540], R140 ;  /* 0x0005408c01007387 */ /* 0x000fe20000100a00 */
[----:B------:R-:W-:Y:S02]  /*1c6d0*/  IMAD.MOV.U32 R143, RZ, RZ, R29 ;  /* 0x000000ffff8f7224 */ /* 0x000fe400078e001d */
[----:B------:R-:W-:Y:S01]  /*1c6e0*/  IMAD.MOV.U32 R142, RZ, RZ, R12 ;  /* 0x000000ffff8e7224 */ /* 0x000fe200078e000c */
[----:B------:R-:W-:Y:S01]  /*1c6f0*/  STL.64 [R1+0x548], R6 ;  /* 0x0005480601007387 */ /* 0x000fe20000100a00 */
[----:B------:R-:W-:-:S03]  /*1c700*/  IMAD.MOV.U32 R145, RZ, RZ, R15 ;  /* 0x000000ffff917224 */ /* 0x000fc600078e000f */
[----:B------:R-:W-:Y:S04]  /*1c710*/  STL.64 [R1+0x550], R124 ;  /* 0x0005507c01007387 */ /* 0x000fe80000100a00 */
[----:B------:R-:W2:Y:S01]  /*1c720*/  LDL.LU R12, [R1+0x580] ;  /* 0x00058000010c7983 */ /* 0x000ea20000300800 */
[----:B------:R-:W-:-:S03]  /*1c730*/  IMAD.MOV.U32 R144, RZ, RZ, R5 ;  /* 0x000000ffff907224 */ /* 0x000fc600078e0005 */
[----:B------:R-:W2:Y:S04]  /*1c740*/  LDL.LU R5, [R1+0xbdc] ;  /* 0x000bdc0001057983 */ /* 0x000ea80000300800 */
[----:B------:R-:W2:Y:S01]  /*1c750*/  LDL R15, [R1+0x8a0] ;  /* 0x0008a000010f7983 */ /* 0x000ea20000100800 */
[----:B------:R-:W-:Y:S01]  /*1c760*/  MOV R29, R28 ;  /* 0x0000001c001d7202 */ /* 0x000fe20000000f00 */
[----:B---3--:R-:W-:Y:S02]  /*1c770*/  IMAD.MOV.U32 R28, RZ, RZ, R2 ;  /* 0x000000ffff1c7224 */ /* 0x008fe400078e0002 */
[----:B------:R-:W3:Y:S01]  /*1c780*/  LDL.LU R2, [R1+0xbe0] ;  /* 0x000be00001027983 */ /* 0x000ee20000300800 */
[----:B------:R-:W-:Y:S01]  /*1c790*/  ISETP.GT.AND P5, PT, R4, RZ, PT ;  /* 0x000000ff0400720c */ /* 0x000fe20003fa4270 */
[----:B------:R-:W-:-:S02]  /*1c7a0*/  IMAD.MOV.U32 R83, RZ, RZ, R30 ;  /* 0x000000ffff537224 */ /* 0x000fc400078e001e */
[----:B----4-:R-:W-:Y:S02]  /*1c7b0*/  IMAD.MOV.U32 R30, RZ, RZ, R13 ;  /* 0x000000ffff1e7224 */ /* 0x010fe400078e000d */
[----:B------:R-:W-:Y:S02]  /*1c7c0*/  IMAD.MOV.U32 R13, RZ, RZ, R160 ;  /* 0x000000ffff0d7224 */ /* 0x000fe400078e00a0 */
[----:B---3--:R-:W-:-:S06]  /*1c7d0*/  IMAD.MOV.U32 R160, RZ, RZ, R2 ;  /* 0x000000ffffa07224 */ /* 0x008fcc00078e0002 */
[----:B------:R-:W3:Y:S01]  /*1c7e0*/  @P5 LDG.E.U16 R0, desc[UR16][R160.64] ;  /* 0x00000010a0005981 */ /* 0x000ee2000c1e1500 */
[----:B--2---:R-:W-:Y:S02]  /*1c7f0*/  IMAD.MOV.U32 R82, RZ, RZ, R3 ;  /* 0x000000ffff527224 */ /* 0x004fe400078e0003 */
[----:B------:R-:W-:Y:S01]  /*1c800*/  IMAD.MOV.U32 R31, RZ, RZ, R158 ;  /* 0x000000ffff1f7224 */ /* 0x000fe200078e009e */
[----:B------:R-:W-:Y:S04]  /*1c810*/  STL.64 [R1+0x558], R142 ;  /* 0x0005588e01007387 */ /* 0x000fe80000100a00 */
[----:B------:R-:W-:Y:S04]  /*1c820*/  STL.64 [R1+0x560], R144 ;  /* 0x0005609001007387 */ /* 0x000fe80000100a00 */
[----:B------:R-:W2:Y:S04]  /*1c830*/  LDL R79, [R1+0x898] ;  /* 0x00089800014f7983 */ /* 0x000ea80000100800 */
[----:B------:R-:W4:Y:S04]  /*1c840*/  LDL R3, [R1+0x894] ;  /* 0x0008940001037983 */ /* 0x000f280000100800 */
[----:B------:R-:W-:Y:S01]  /*1c850*/  STL.64 [R1+0x568], R28 ;  /* 0x0005681c01007387 */ /* 0x000fe20000100a00 */
[----:B------:R-:W-:-:S03]  /*1c860*/  IMAD.MOV.U32 R158, RZ, RZ, R5 ;  /* 0x000000ffff9e7224 */ /* 0x000fc600078e0005 */
[----:B------:R-:W-:Y:S04]  /*1c870*/  STL.64 [R1+0x570], R82 ;  /* 0x0005705201007387 */ /* 0x000fe80000100a00 */
[----:B------:R-:W2:Y:S04]  /*1c880*/  LDL R78, [R1+0x890] ;  /* 0x00089000014e7983 */ /* 0x000ea80000100800 */
[----:B------:R-:W-:Y:S04]  /*1c890*/  STL.64 [R1+0x578], R30 ;  /* 0x0005781e01007387 */ /* 0x000fe80000100a00 */
[----:B------:R-:W-:Y:S04]  /*1c8a0*/  STL.64 [R1+0x580], R12 ;  /* 0x0005800c01007387 */ /* 0x000fe80000100a00 */
[----:B------:R-:W2:Y:S04]  /*1c8b0*/  LDL R93, [R1+0x88c] ;  /* 0x00088c00015d7983 */ /* 0x000ea80000100800 */
[----:B------:R-:W4:Y:S04]  /*1c8c0*/  LDL R92, [R1+0x888] ;  /* 0x00088800015c7983 */ /* 0x000f280000100800 */
[----:B------:R-:W4:Y:S04]  /*1c8d0*/  LDL R2, [R1+0x880] ;  /* 0x0008800001027983 */ /* 0x000f280000100800 */
[----:B------:R-:W4:Y:S04]  /*1c8e0*/  LDL R5, [R1+0x87c] ;  /* 0x00087c0001057983 */ /* 0x000f280000100800 */
[----:B------:R-:W4:Y:S04]  /*1c8f0*/  @P5 LDG.E.U16 R15, desc[UR16][R158.64] ;  /* 0x000000109e0f5981 */ /* 0x000f28000c1e1500 */
[----:B---3--:R0:W-:Y:S04]  /*1c900*/  @P5 STL [R1+0x8a4], R0 ;  /* 0x0008a40001005387 */ /* 0x0081e80000100800 */
[----:B0-----:R-:W3:Y:S04]  /*1c910*/  LDL R0, [R1+0x878] ;  /* 0x0008780001007983 */ /* 0x001ee80000100800 */
[----:B------:R-:W-:Y:S04]  /*1c920*/  STL [R1+0xea8], R160 ;  /* 0x000ea8a001007387 */ /* 0x000fe80000100800 */
[----:B------:R0:W-:Y:S04]  /*1c930*/  STL [R1+0x1084], R160 ;  /* 0x001084a001007387 */ /* 0x0001e80000100800 */
[----:B0-----:R-:W3:Y:S01]  /*1c940*/  LDL R160, [R1+0x89c] ;  /* 0x00089c0001a07983 */ /* 0x001ee20000100800 */
[----:B------:R-:W-:-:S03]  /*1c950*/  ISETP.GT.AND P0, PT, R4, 0x1, PT ;  /* 0x000000010400780c */ /* 0x000fc60003f04270 */
[----:B------:R-:W-:Y:S04]  /*1c960*/  STL [R1+0xea4], R161 ;  /* 0x000ea4a101007387 */ /* 0x000fe80000100800 */
[----:B------:R0:W-:Y:S06]  /*1c970*/  STL [R1+0x1088], R161 ;  /* 0x001088a101007387 */ /* 0x0001ec0000100800 */
[----:B--2---:R-:W2:Y:S04]  /*1c980*/  @P0 LDG.E.U16 R79, desc[UR16][R30.64] ;  /* 0x000000101e4f0981 */ /* 0x004ea8000c1e1500 */
[----:B0-----:R-:W2:Y:S04]  /*1c990*/  LDL.LU R161, [R1+0x870] ;  /* 0x0008700001a17983 */ /* 0x001ea80000300800 */
[----:B----4-:R0:W-:Y:S04]  /*1c9a0*/  @P5 STL [R1+0x8a0], R15 ;  /* 0x0008a00f01005387 */ /* 0x0101e80000100800 */
[----:B0-----:R-:W4:Y:S04]  /*1c9b0*/  LDL.LU R15, [R1+0x16b8] ;  /* 0x0016b800010f7983 */ /* 0x001f280000300800 */
[----:B------:R-:W-:Y:S04]  /*1c9c0*/  STL [R1+0xeb0], R158 ;  /* 0x000eb09e01007387 */ /* 0x000fe80000100800 */
[----:B------:R0:W-:Y:S04]  /*1c9d0*/  STL [R1+0x108c], R158 ;  /* 0x00108c9e01007387 */ /* 0x0001e80000100800 */
[----:B0-----:R-:W4:Y:S04]  /*1c9e0*/  LDL.LU R158, [R1+0x874] ;  /* 0x00087400019e7983 */ /* 0x001f280000300800 */
[----:B------:R-:W-:Y:S04]  /*1c9f0*/  STL [R1+0xeac], R159 ;  /* 0x000eac9f01007387 */ /* 0x000fe80000100800 */
[----:B------:R0:W-:Y:S04]  /*1ca00*/  STL [R1+0x1090], R159 ;  /* 0x0010909f01007387 */ /* 0x0001e80000100800 */
[----:B0-----:R-:W4:Y:S01]  /*1ca10*/  LDL R159, [R1+0x884] ;  /* 0x00088400019f7983 */ /* 0x001f220000100800 */
[----:B------:R-:W-:-:S13]  /*1ca20*/  ISETP.GT.AND P4, PT, R4, 0x2, PT ;  /* 0x000000020400780c */ /* 0x000fda0003f84270 */
[----:B------:R-:W4:Y:S01]  /*1ca30*/  @P4 LDG.E.U16 R3, desc[UR16][R82.64] ;  /* 0x0000001052034981 */ /* 0x000f22000c1e1500 */
[C---:B------:R-:W-:Y:S02]  /*1ca40*/  ISETP.GT.AND P3, PT, R4.reuse, 0x3, PT ;  /* 0x000000030400780c */ /* 0x040fe40003f64270 */
[C---:B------:R-:W-:Y:S01]  /*1ca50*/  ISETP.GT.AND P6, PT, R4.reuse, 0x4, PT ;  /* 0x000000040400780c */ /* 0x040fe20003fc4270 */
[----:B------:R-:W4:Y:S04]  /*1ca60*/  @P4 LDG.E.U16 R78, desc[UR16][R28.64] ;  /* 0x000000101c4e4981 */ /* 0x000f28000c1e1500 */
[----:B---3--:R-:W3:Y:S01]  /*1ca70*/  @P0 LDG.E.U16 R160, desc[UR16][R12.64] ;  /* 0x000000100ca00981 */ /* 0x008ee2000c1e1500 */
[----:B------:R-:W-:-:S05]  /*1ca80*/  ISETP.GT.AND P5, PT, R4, 0x5, PT ;  /* 0x000000050400780c */ /* 0x000fca0003fa4270 */
[----:B------:R-:W3:Y:S04]  /*1ca90*/  @P3 LDG.E.U16 R93, desc[UR16][R144.64] ;  /* 0x00000010905d3981 */ /* 0x000ee8000c1e1500 */
[----:B------:R-:W3:Y:S04]  /*1caa0*/  @P3 LDG.E.U16 R92, desc[UR16][R142.64] ;  /* 0x000000108e5c3981 */ /* 0x000ee8000c1e1500 */
[----:B------:R-:W3:Y:S04]  /*1cab0*/  LDL.LU.64 R12, [R1+0x16b0] ;  /* 0x0016b000010c7983 */ /* 0x000ee80000300a00 */
[----:B------:R-:W3:Y:S04]  /*1cac0*/  LDL.LU.64 R30, [R1+0x16a8] ;  /* 0x0016a800011e7983 */ /* 0x000ee80000300a00 */
[----:B--2---:R-:W-:Y:S04]  /*1cad0*/  @P0 STL [R1+0x898], R79 ;  /* 0x0008984f01000387 */ /* 0x004fe80000100800 */
[----:B------:R-:W2:Y:S04]  /*1cae0*/  @P6 LDG.E.U16 R2, desc[UR16][R6.64] ;  /* 0x0000001006026981 */ /* 0x000ea8000c1e1500 */
[----:B------:R-:W2:Y:S04]  /*1caf0*/  @P5 LDG.E.U16 R0, desc[UR16][R122.64] ;  /* 0x000000107a005981 */ /* 0x000ea8000c1e1500 */
[----:B------:R-:W2:Y:S04]  /*1cb00*/  @P5 LDG.E.U16 R5, desc[UR16][R140.64] ;  /* 0x000000108c055981 */ /* 0x000ea8000c1e1500 */
[----:B----4-:R-:W4:Y:S04]  /*1cb10*/  @P6 LDG.E.U16 R159, desc[UR16][R124.64] ;  /* 0x000000107c9f6981 */ /* 0x010f28000c1e1500 */
[----:B---3--:R-:W-:Y:S01]  /*1cb20*/  @P0 STL [R1+0x89c], R160 ;  /* 0x00089ca001000387 */ /* 0x008fe20000100800 */
[----:B------:R-:W-:-:S03]  /*1cb30*/  ISETP.GT.AND P0, PT, R4, 0x6, PT ;  /* 0x000000060400780c */ /* 0x000fc60003f04270 */
[----:B------:R-:W3:Y:S04]  /*1cb40*/  LDL.LU R82, [R1+0x16a0] ;  /* 0x0016a00001527983 */ /* 0x000ee80000300800 */
[----:B------:R-:W3:Y:S06]  /*1cb50*/  LDL R83, [R1+0xb94] ;  /* 0x000b940001537983 */ /* 0x000eec0000100800 */
[----:B------:R-:W3:Y:S04]  /*1cb60*/  @P0 LDG.E.U16 R158, desc[UR16][R120.64] ;  /* 0x00000010789e0981 */ /* 0x000ee8000c1e1500 */
[----:B------:R-:W3:Y:S04]  /*1cb70*/  @P0 LDG.E.U16 R161, desc[UR16][R102.64] ;  /* 0x0000001066a10981 */ /* 0x000ee8000c1e1500 */
[----:B------:R0:W-:Y:S04]  /*1cb80*/  @P4 STL [R1+0x894], R3 ;  /* 0x0008940301004387 */ /* 0x0001e80000100800 */
[----:B0-----:R-:W3:Y:S04]  /*1cb90*/  LDL R3, [R1+0xb90] ;  /* 0x000b900001037983 */ /* 0x001ee80000100800 */
[----:B------:R-:W3:Y:S04]  /*1cba0*/  LDL.LU.64 R28, [R1+0x1698] ;  /* 0x00169800011c7983 */ /* 0x000ee80000300a00 */
[----:B------:R-:W3:Y:S04]  /*1cbb0*/  LDL R79, [R1+0x864] ;  /* 0x00086400014f7983 */ /* 0x000ee80000100800 */
[----:B------:R0:W-:Y:S04]  /*1cbc0*/  @P4 STL [R1+0x890], R78 ;  /* 0x0008904e01004387 */ /* 0x0001e80000100800 */
[----:B0-----:R-:W3:Y:S04]  /*1cbd0*/  LDL R78, [R1+0x860] ;  /* 0x00086000014e7983 */ /* 0x001ee80000100800 */
[----:B------:R-:W3:Y:S04]  /*1cbe0*/  LDL.LU.64 R144, [R1+0x1690] ;  /* 0x0016900001907983 */ /* 0x000ee80000300a00 */
[----:B------:R-:W3:Y:S04]  /*1cbf0*/  LDL.LU.64 R142, [R1+0x1688] ;  /* 0x00168800018e7983 */ /* 0x000ee80000300a00 */
[----:B------:R0:W-:Y:S04]  /*1cc00*/  @P3 STL [R1+0x88c], R93 ;  /* 0x00088c5d01003387 */ /* 0x0001e80000100800 */
[----:B0-----:R-:W3:Y:S04]  /*1cc10*/  LDL R93, [R1+0x85c] ;  /* 0x00085c00015d7983 */ /* 0x001ee80000100800 */
[----:B------:R0:W-:Y:S04]  /*1cc20*/  @P3 STL [R1+0x888], R92 ;  /* 0x0008885c01003387 */ /* 0x0001e80000100800 */
[----:B0-----:R-:W3:Y:S04]  /*1cc30*/  LDL R92, [R1+0x858] ;  /* 0x00085800015c7983 */ /* 0x001ee80000100800 */
[----:B------:R-:W3:Y:S04]  /*1cc40*/  LDL.LU R160, [R1+0x83c] ;  /* 0x00083c0001a07983 */ /* 0x000ee80000300800 */
[----:B------:R-:W3:Y:S04]  /*1cc50*/  LDL.LU.64 R124, [R1+0x1680] ;  /* 0x00168000017c7983 */ /* 0x000ee80000300a00 */
[----:B------:R-:W3:Y:S04]  /*1cc60*/  LDL R7, [R1+0x854] ;  /* 0x0008540001077983 */ /* 0x000ee80000100800 */
[----:B--2---:R0:W-:Y:S04]  /*1cc70*/  @P6 STL [R1+0x880], R2 ;  /* 0x0008800201006387 */ /* 0x0041e80000100800 */
[----:B0-----:R-:W2:Y:S04]  /*1cc80*/  LDL R2, [R1+0x850] ;  /* 0x0008500001027983 */ /* 0x001ea80000100800 */
[----:B----4-:R0:W-:Y:S04]  /*1cc90*/  @P6 STL [R1+0x884], R159 ;  /* 0x0008849f01006387 */ /* 0x0101e80000100800 */
[----:B------:R-:W4:Y:S04]  /*1cca0*/  LDL.LU.64 R140, [R1+0x1678] ;  /* 0x00167800018c7983 */ /* 0x000f280000300a00 */
[----:B------:R-:W2:Y:S04]  /*1ccb0*/  LDL.LU.64 R122, [R1+0x1670] ;  /* 0x00167000017a7983 */ /* 0x000ea80000300a00 */
[----:B0-----:R-:W2:Y:S04]  /*1ccc0*/  LDL R159, [R1+0x84c] ;  /* 0x00084c00019f7983 */ /* 0x001ea80000100800 */
[----:B------:R-:W2:Y:S04]  /*1ccd0*/  LDL R6, [R1+0x848] ;  /* 0x0008480001067983 */ /* 0x000ea80000100800 */
[----:B------:R0:W-:Y:S04]  /*1cce0*/  @P5 STL [R1+0x878], R0 ;  /* 0x0008780001005387 */ /* 0x0001e80000100800 */
[----:B------:R1:W-:Y:S04]  /*1ccf0*/  @P5 STL [R1+0x87c], R5 ;  /* 0x00087c0501005387 */ /* 0x0003e80000100800 */
[----:B------:R-:W2:Y:S04]  /*1cd00*/  LDL.LU.64 R120, [R1+0x1668] ;  /* 0x0016680001787983 */ /* 0x000ea80000300a00 */
[----:B0-----:R-:W2:Y:S04]  /*1cd10*/  LDL R0, [R1+0x840] ;  /* 0x0008400001007983 */ /* 0x001ea80000100800 */
[----:B-1----:R-:W2:Y:S01]  /*1cd20*/  LDL R5, [R1+0x844] ;  /* 0x0008440001057983 */ /* 0x002ea20000100800 */
[----:B------:R-:W-:-:S13]  /*1cd30*/  ISETP.GT.AND P4, PT, R4, 0x7, PT ;  /* 0x000000070400780c */ /* 0x000fda0003f84270 */
[----:B---3--:R-:W3:Y:S04]  /*1cd40*/  @P4 LDG.E.U16 R83, desc[UR16][R100.64] ;  /* 0x0000001064534981 */ /* 0x008ee8000c1e1500 */
[----:B------:R0:W-:Y:S04]  /*1cd50*/  STL [R1+0x1094], R158 ;  /* 0x0010949e01007387 */ /* 0x0001e80000100800 */
[----:B0-----:R-:W2:Y:S04]  /*1cd60*/  LDL R158, [R1+0x868] ;  /* 0x00086800019e7983 */ /* 0x001ea80000100800 */
[----:B------:R-:W3:Y:S04]  /*1cd70*/  LDL.LU.64 R102, [R1+0x1660] ;  /* 0x0016600001667983 */ /* 0x000ee80000300a00 */
[----:B------:R0:W-:Y:S04]  /*1cd80*/  STL [R1+0x1098], R161 ;  /* 0x001098a101007387 */ /* 0x0001e80000100800 */
[----:B------:R-:W3:Y:S04]  /*1cd90*/  @P4 LDG.E.U16 R3, desc[UR16][R80.64] ;  /* 0x0000001050034981 */ /* 0x000ee8000c1e1500 */
[----:B0-----:R-:W3:Y:S01]  /*1cda0*/  LDL R161, [R1+0x86c] ;  /* 0x00086c0001a17983 */ /* 0x001ee20000100800 */
[----:B------:R-:W-:-:S02]  /*1cdb0*/  ISETP.GT.AND P3, PT, R4, 0x8, PT ;  /* 0x000000080400780c */ /* 0x000fc40003f64270 */
[----:B------:R-:W-:Y:S01]  /*1cdc0*/  ISETP.GT.AND P6, PT, R4, 0x9, PT ;  /* 0x000000090400780c */ /* 0x000fe20003fc4270 */
[----:B------:R-:W4:-:S12]  /*1cdd0*/  LDL.LU.64 R100, [R1+0x1658] ;  /* 0x0016580001647983 */ /* 0x000f180000300a00 */
[----:B------:R-:W4:Y:S04]  /*1cde0*/  @P6 LDG.E.U16 R78, desc[UR16][R40.64] ;  /* 0x00000010284e6981 */ /* 0x000f28000c1e1500 */
[----:B------:R-:W4:Y:S04]  /*1cdf0*/  @P6 LDG.E.U16 R79, desc[UR16][R42.64] ;  /* 0x000000102a4f6981 */ /* 0x000f28000c1e1500 */
[----:B--2---:R-:W2:Y:S04]  /*1ce00*/  @P3 LDG.E.U16 R158, desc[UR16][R60.64] ;  /* 0x000000103c9e3981 */ /* 0x004ea8000c1e1500 */
[----:B---3--:R-:W3:Y:S04]  /*1ce10*/  @P3 LDG.E.U16 R161, desc[UR16][R62.64] ;  /* 0x000000103ea13981 */ /* 0x008ee8000c1e1500 */
[----:B------:R0:W-:Y:S04]  /*1ce20*/  @P4 STL [R1+0xb94], R83 ;  /* 0x000b945301004387 */ /* 0x0001e80000100800 */
[----:B0-----:R-:W4:Y:S04]  /*1ce30*/  LDL.LU R83, [R1+0x1650] ;  /* 0x0016500001537983 */ /* 0x001f280000300800 */
[----:B------:R-:W4:Y:S04]  /*1ce40*/  LDL.LU.64 R80, [R1+0x1648] ;  /* 0x0016480001507983 */ /* 0x000f280000300a00 */
[----:B------:R0:W-:Y:S04]  /*1ce50*/  @P4 STL [R1+0xb90], R3 ;  /* 0x000b900301004387 */ /* 0x0001e80000100800 */
[----:B0-----:R-:W4:Y:S01]  /*1ce60*/  LDL.LU R3, [R1+0x1640] ;  /* 0x0016400001037983 */ /* 0x001f220000300800 */
[----:B------:R-:W-:-:S02]  /*1ce70*/  ISETP.GT.AND P5, PT, R4, 0xa, PT ;  /* 0x0000000a0400780c */ /* 0x000fc40003fa4270 */
[C---:B------:R-:W-:Y:S01]  /*1ce80*/  ISETP.GT.AND P0, PT, R4.reuse, 0xb, PT ;  /* 0x0000000b0400780c */ /* 0x040fe20003f04270 */
[----:B------:R-:W4:Y:S01]  /*1ce90*/  LDL.LU.64 R62, [R1+0x1638] ;  /* 0x00163800013e7983 */ /* 0x000f220000300a00 */
[----:B------:R-:W-:-:S03]  /*1cea0*/  ISETP.GT.AND P4, PT, R4, 0xc, PT ;  /* 0x0000000c0400780c */ /* 0x000fc60003f84270 */
[----:B------:R-:W4:Y:S06]  /*1ceb0*/  LDL.LU.64 R60, [R1+0x1630] ;  /* 0x00163000013c7983 */ /* 0x000f2c0000300a00 */
[----:B------:R-:W4:Y:S04]  /*1cec0*/  @P5 LDG.E.U16 R93, desc[UR16][R22.64] ;  /* 0x00000010165d5981 */ /* 0x000f28000c1e1500 */
[----:B------:R-:W4:Y:S04]  /*1ced0*/  @P5 LDG.E.U16 R92, desc[UR16][R20.64] ;  /* 0x00000010145c5981 */ /* 0x000f28000c1e1500 */
[----:B------:R-:W4:Y:S04]  /*1cee0*/  @P0 LDG.E.U16 R7, desc[UR16][R156.64] ;  /* 0x000000109c070981 */ /* 0x000f28000c1e1500 */
[----:B------:R-:W4:Y:S04]  /*1cef0*/  @P0 LDG.E.U16 R2, desc[UR16][R154.64] ;  /* 0x000000109a020981 */ /* 0x000f28000c1e1500 */
[----:B------:R-:W4:Y:S04]  /*1cf00*/  @P4 LDG.E.U16 R6, desc[UR16][R136.64] ;  /* 0x0000001088064981 */ /* 0x000f28000c1e1500 */
[----:B------:R-:W4:Y:S04]  /*1cf10*/  @P4 LDG.E.U16 R159, desc[UR16][R138.64] ;  /* 0x000000108a9f4981 */ /* 0x000f28000c1e1500 */
[----:B--2---:R-:W-:Y:S04]  /*1cf20*/  @P3 STL [R1+0x868], R158 ;  /* 0x0008689e01003387 */ /* 0x004fe80000100800 */
[----:B---3--:R-:W-:Y:S01]  /*1cf30*/  @P3 STL [R1+0x86c], R161 ;  /* 0x00086ca101003387 */ /* 0x008fe20000100800 */
[----:B------:R-:W-:-:S03]  /*1cf40*/  ISETP.GT.AND P3, PT, R4, 0xd, PT ;  /* 0x0000000d0400780c */ /* 0x000fc60003f64270 */
[----:B------:R-:W2:Y:S04]  /*1cf50*/  LDL.LU.64 R42, [R1+0x1628] ;  /* 0x00162800012a7983 */ /* 0x000ea80000300a00 */
[----:B------:R-:W3:Y:S04]  /*1cf60*/  LDL.LU.64 R40, [R1+0x1620] ;  /* 0x0016200001287983 */ /* 0x000ee80000300a00 */
[----:B----4-:R0:W-:Y:S04]  /*1cf70*/  @P6 STL [R1+0x860], R78 ;  /* 0x0008604e01006387 */ /* 0x0101e80000100800 */
[----:B------:R-:W4:Y:S04]  /*1cf80*/  @P3 LDG.E.U16 R5, desc[UR16][R24.64] ;  /* 0x0000001018053981 */ /* 0x000f28000c1e1500 */
[----:B------:R-:W2:Y:S04]  /*1cf90*/  @P3 LDG.E.U16 R0, desc[UR16][R118.64] ;  /* 0x0000001076003981 */ /* 0x000ea8000c1e1500 */
[----:B0-----:R-:W2:Y:S04]  /*1cfa0*/  LDL R78, [R1+0xb8c] ;  /* 0x000b8c00014e7983 */ /* 0x001ea80000100800 */
[----:B------:R0:W-:Y:S01]  /*1cfb0*/  @P6 STL [R1+0x864], R79 ;  /* 0x0008644f01006387 */ /* 0x0001e20000100800 */
[----:B------:R-:W-:-:S03]  /*1cfc0*/  ISETP.GT.AND P6, PT, R4, 0xe, PT ;  /* 0x0000000e0400780c */ /* 0x000fc60003fc4270 */
[----:B0-----:R-:W3:Y:S10]  /*1cfd0*/  LDL R79, [R1+0xb88] ;  /* 0x000b8800014f7983 */ /* 0x001ef40000100800 */
[----:B------:R-:W3:Y:S04]  /*1cfe0*/  @P6 LDG.E.U16 R160, desc[UR16][R116.64] ;  /* 0x0000001074a06981 */ /* 0x000ee8000c1e1500 */
[----:B------:R-:W3:Y:S04]  /*1cff0*/  @P6 LDG.E.U16 R3, desc[UR16][R8.64] ;  /* 0x0000001008036981 */ /* 0x000ee8000c1e1500 */
[----:B------:R-:W3:Y:S04]  /*1d000*/  LDL.LU.64 R22, [R1+0x1618] ;  /* 0x0016180001167983 */ /* 0x000ee80000300a00 */
[----:B------:R-:W3:Y:S04]  /*1d010*/  LDL.LU.64 R20, [R1+0x1610] ;  /* 0x0016100001147983 */ /* 0x000ee80000300a00 */
[----:B------:R0:W-:Y:S04]  /*1d020*/  @P5 STL [R1+0x85c], R93 ;  /* 0x00085c5d01005387 */ /* 0x0001e80000100800 */
[----:B0-----:R-:W3:Y:S04]  /*1d030*/  LDL R93, [R1+0x82c] ;  /* 0x00082c00015d7983 */ /* 0x001ee80000100800 */
        /* <DEDUP_REMOVED lines=10> */
[----:B------:R-:W3:Y:S04]  /*1d0e0*/  LDL R161, [R1+0x81c] ;  /* 0x00081c0001a17983 */ /* 0x000ee80000100800 */
[----:B------:R0:W-:Y:S01]  /*1d0f0*/  @P4 STL [R1+0x848], R6 ;  /* 0x0008480601004387 */ /* 0x0001e20000100800 */
[----:B------:R-:W-:-:S03]  /*1d100*/  ISETP.GT.AND P5, PT, R4, 0xf, PT ;  /* 0x0000000f0400780c */ /* 0x000fc60003fa4270 */
[----:B0-----:R-:W3:Y:S04]  /*1d110*/  LDL R6, [R1+0x818] ;  /* 0x0008180001067983 */ /* 0x001ee80000100800 */
[----:B------:R-:W-:Y:S04]  /*1d120*/  @P4 STL [R1+0x84c], R159 ;  /* 0x00084c9f01004387 */ /* 0x000fe80000100800 */
[----:B------:R-:W3:Y:S04]  /*1d130*/  LDL.LU.64 R24, [R1+0x15e8] ;  /* 0x0015e80001187983 */ /* 0x000ee80000300a00 */
[----:B------:R-:W3:Y:S04]  /*1d140*/  LDL.LU.64 R118, [R1+0x15e0] ;  /* 0x0015e00001767983 */ /* 0x000ee80000300a00 */
[----:B------:R-:W3:Y:S04]  /*1d150*/  LDL R158, [R1+0x814] ;  /* 0x00081400019e7983 */ /* 0x000ee80000100800 */
[----:B----4-:R0:W-:Y:S04]  /*1d160*/  @P3 STL [R1+0x844], R5 ;  /* 0x0008440501003387 */ /* 0x0101e80000100800 */
[----:B--2---:R-:W2:Y:S04]  /*1d170*/  @P5 LDG.E.U16 R78, desc[UR16][R98.64] ;  /* 0x00000010624e5981 */ /* 0x004ea8000c1e1500 */
[----:B0-----:R-:W4:Y:S04]  /*1d180*/  LDL R5, [R1+0x810] ;  /* 0x0008100001057983 */ /* 0x001f280000100800 */
[----:B------:R0:W-:Y:S04]  /*1d190*/  @P3 STL [R1+0x840], R0 ;  /* 0x0008400001003387 */ /* 0x0001e80000100800 */
[----:B------:R-:W4:Y:S04]  /*1d1a0*/  LDL.LU.64 R116, [R1+0x15d8] ;  /* 0x0015d80001747983 */ /* 0x000f280000300a00 */
[----:B------:R-:W4:Y:S04]  /*1d1b0*/  LDL R159, [R1+0x80c] ;  /* 0x00080c00019f7983 */ /* 0x000f280000100800 */
[----:B0-----:R-:W4:Y:S04]  /*1d1c0*/  LDL R0, [R1+0x808] ;  /* 0x0008080001007983 */ /* 0x001f280000100800 */
[----:B---3--:R0:W-:Y:S04]  /*1d1d0*/  STL [R1+0x109c], R160 ;  /* 0x00109ca001007387 */ /* 0x0081e80000100800 */
[----:B------:R-:W3:Y:S04]  /*1d1e0*/  @P5 LDG.E.U16 R79, desc[UR16][R96.64] ;  /* 0x00000010604f5981 */ /* 0x000ee8000c1e1500 */
[----:B0-----:R-:W3:Y:S04]  /*1d1f0*/  LDL R160, [R1+0x830] ;  /* 0x0008300001a07983 */ /* 0x001ee80000100800 */
[----:B------:R-:W4:Y:S04]  /*1d200*/  LDL.LU.64 R8, [R1+0x15d0] ;  /* 0x0015d00001087983 */ /* 0x000f280000300a00 */
[----:B------:R0:W-:Y:S04]  /*1d210*/  STL [R1+0x10a0], R3 ;  /* 0x0010a00301007387 */ /* 0x0001e80000100800 */
[----:B0-----:R-:W4:Y:S01]  /*1d220*/  LDL R3, [R1+0x834] ;  /* 0x0008340001037983 */ /* 0x001f220000100800 */
[----:B------:R-:W-:-:S02]  /*1d230*/  ISETP.GT.AND P0, PT, R4, 0x10, PT ;  /* 0x000000100400780c */ /* 0x000fc40003f04270 */
[C---:B------:R-:W-:Y:S01]  /*1d240*/  ISETP.GT.AND P4, PT, R4.reuse, 0x11, PT ;  /* 0x000000110400780c */ /* 0x040fe20003f84270 */
[----:B------:R-:W4:Y:S01]  /*1d250*/  LDL.LU.64 R98, [R1+0x15c8] ;  /* 0x0015c80001627983 */ /* 0x000f220000300a00 */
[C---:B------:R-:W-:Y:S02]  /*1d260*/  ISETP.GT.AND P3, PT, R4.reuse, 0x12, PT ;  /* 0x000000120400780c */ /* 0x040fe40003f64270 */
[----:B------:R-:W-:-:S09]  /*1d270*/  ISETP.GT.AND P6, PT, R4, 0x13, PT ;  /* 0x000000130400780c */ /* 0x000fd20003fc4270 */
[----:B------:R-:W4:Y:S04]  /*1d280*/  @P4 LDG.E.U16 R92, desc[UR16][R38.64] ;  /* 0x00000010265c4981 */ /* 0x000f28000c1e1500 */
[----:B------:R-:W4:Y:S04]  /*1d290*/  @P4 LDG.E.U16 R93, desc[UR16][R56.64] ;  /* 0x00000010385d4981 */ /* 0x000f28000c1e1500 */
[----:B------:R-:W4:Y:S04]  /*1d2a0*/  @P3 LDG.E.U16 R7, desc[UR16][R36.64] ;  /* 0x0000001024073981 */ /* 0x000f28000c1e1500 */
[----:B------:R-:W4:Y:S04]  /*1d2b0*/  @P3 LDG.E.U16 R2, desc[UR16][R18.64] ;  /* 0x0000001012023981 */ /* 0x000f28000c1e1500 */
[----:B------:R-:W4:Y:S04]  /*1d2c0*/  @P6 LDG.E.U16 R161, desc[UR16][R16.64] ;  /* 0x0000001010a16981 */ /* 0x000f28000c1e1500 */
[----:B------:R-:W4:Y:S04]  /*1d2d0*/  @P6 LDG.E.U16 R6, desc[UR16][R26.64] ;  /* 0x000000101a066981 */ /* 0x000f28000c1e1500 */
[----:B--2---:R0:W-:Y:S04]  /*1d2e0*/  @P5 STL [R1+0xb8c], R78 ;  /* 0x000b8c4e01005387 */ /* 0x0041e80000100800 */
[----:B0-----:R-:W2:Y:S04]  /*1d2f0*/  LDL.LU R78, [R1+0x15c0] ;  /* 0x0015c000014e7983 */ /* 0x001ea80000300800 */
[----:B------:R-:W2:Y:S04]  /*1d300*/  LDL.LU.64 R96, [R1+0x15b8] ;  /* 0x0015b80001607983 */ /* 0x000ea80000300a00 */
[----:B---3--:R-:W3:Y:S04]  /*1d310*/  @P0 LDG.E.U16 R160, desc[UR16][R58.64] ;  /* 0x000000103aa00981 */ /* 0x008ee8000c1e1500 */
[----:B------:R0:W-:Y:S01]  /*1d320*/  @P5 STL [R1+0xb88], R79 ;  /* 0x000b884f01005387 */ /* 0x0001e20000100800 */
[----:B------:R-:W-:-:S03]  /*1d330*/  ISETP.GT.AND P5, PT, R4, 0x14, PT ;  /* 0x000000140400780c */ /* 0x000fc60003fa4270 */
[----:B0-----:R-:W2:Y:S04]  /*1d340*/  LDL.LU R79, [R1+0x15b0] ;  /* 0x0015b000014f7983 */ /* 0x001ea80000300800 */
[----:B----4-:R-:W4:Y:S06]  /*1d350*/  @P0 LDG.E.U16 R3, desc[UR16][R76.64] ;  /* 0x000000104c030981 */ /* 0x010f2c000c1e1500 */
[----:B------:R-:W2:Y:S04]  /*1d360*/  @P5 LDG.E.U16 R5, desc[UR16][R150.64] ;  /* 0x0000001096055981 */ /* 0x000ea8000c1e1500 */
[----:B------:R-:W2:Y:S04]  /*1d370*/  @P5 LDG.E.U16 R158, desc[UR16][R152.64] ;  /* 0x00000010989e5981 */ /* 0x000ea8000c1e1500 */
[----:B------:R-:W2:Y:S04]  /*1d380*/  LDL.LU.64 R76, [R1+0x15a8] ;  /* 0x0015a800014c7983 */ /* 0x000ea80000300a00 */
[----:B------:R-:W2:Y:S04]  /*1d390*/  LDL.LU.64 R58, [R1+0x15a0] ;  /* 0x0015a000013a7983 */ /* 0x000ea80000300a00 */
[----:B---3--:R-:W-:Y:S04]  /*1d3a0*/  @P0 STL [R1+0x830], R160 ;  /* 0x000830a001000387 */ /* 0x008fe80000100800 */
[----:B----4-:R-:W-:Y:S04]  /*1d3b0*/  @P0 STL [R1+0x834], R3 ;  /* 0x0008340301000387 */ /* 0x010fe80000100800 */
[----:B------:R-:W3:Y:S04]  /*1d3c0*/  LDL.LU.64 R56, [R1+0x1598] ;  /* 0x0015980001387983 */ /* 0x000ee80000300a00 */
[----:B------:R-:W4:Y:S04]  /*1d3d0*/  LDL.LU.64 R38, [R1+0x1590] ;  /* 0x0015900001267983 */ /* 0x000f280000300a00 */
[----:B------:R0:W-:Y:S01]  /*1d3e0*/  @P4 STL [R1+0x828], R92 ;  /* 0x0008285c01004387 */ /* 0x0001e20000100800 */
[----:B------:R-:W-:-:S03]  /*1d3f0*/  ISETP.GT.AND P0, PT, R4, 0x15, PT ;  /* 0x000000150400780c */ /* 0x000fc60003f04270 */
[----:B0-----:R-:W3:Y:S04]  /*1d400*/  LDL R92, [R1+0xb84] ;  /* 0x000b8400015c7983 */ /* 0x001ee80000100800 */
[----:B------:R0:W-:Y:S06]  /*1d410*/  @P4 STL [R1+0x82c], R93 ;  /* 0x00082c5d01004387 */ /* 0x0001ec0000100800 */
[----:B------:R-:W3:Y:S04]  /*1d420*/  @P0 LDG.E.U16 R159, desc[UR16][R162.64] ;  /* 0x00000010a29f0981 */ /* 0x000ee8000c1e1500 */
[----:B------:R-:W3:Y:S04]  /*1d430*/  @P0 LDG.E.U16 R0, desc[UR16][R134.64] ;  /* 0x0000001086000981 */ /* 0x000ee8000c1e1500 */
        /* <DEDUP_REMOVED lines=10> */
[----:B------:R0:W-:Y:S04]  /*1d4e0*/  @P6 STL [R1+0x818], R6 ;  /* 0x0008180601006387 */ /* 0x0001e80000100800 */
[----:B0-----:R-:W3:Y:S04]  /*1d4f0*/  LDL R6, [R1+0x7e4] ;  /* 0x0007e40001067983 */ /* 0x001ee80000100800 */
[----:B------:R0:W-:Y:S04]  /*1d500*/  @P6 STL [R1+0x81c], R161 ;  /* 0x00081ca101006387 */ /* 0x0001e80000100800 */
[----:B------:R-:W3:Y:S04]  /*1d510*/  LDL.LU.64 R152, [R1+0x1568] ;  /* 0x0015680001987983 */ /* 0x000ee80000300a00 */
[----:B------:R-:W3:Y:S04]  /*1d520*/  LDL.LU.64 R150, [R1+0x1560] ;  /* 0x0015600001967983 */ /* 0x000ee80000300a00 */
[----:B0-----:R-:W3:Y:S04]  /*1d530*/  LDL R161, [R1+0x7e0] ;  /* 0x0007e00001a17983 */ /* 0x001ee80000100800 */
[----:B--2---:R0:W-:Y:S04]  /*1d540*/  @P5 STL [R1+0x810], R5 ;  /* 0x0008100501005387 */ /* 0x0041e80000100800 */
[----:B0-----:R-:W2:Y:S04]  /*1d550*/  LDL R5, [R1+0x7dc] ;  /* 0x0007dc0001057983 */ /* 0x001ea80000100800 */
[----:B------:R-:W-:Y:S04]  /*1d560*/  @P5 STL [R1+0x814], R158 ;  /* 0x0008149e01005387 */ /* 0x000fe80000100800 */
[----:B------:R-:W2:Y:S01]  /*1d570*/  LDL.LU.64 R162, [R1+0x1558] ;  /* 0x0015580001a27983 */ /* 0x000ea20000300a00 */
[----:B------:R-:W-:-:S03]  /*1d580*/  ISETP.GT.AND P4, PT, R4, 0x16, PT ;  /* 0x000000160400780c */ /* 0x000fc60003f84270 */
[----:B------:R-:W3:Y:S04]  /*1d590*/  LDL.LU.64 R134, [R1+0x1550] ;  /* 0x0015500001867983 */ /* 0x000ee80000300a00 */
[----:B------:R-:W3:Y:S06]  /*1d5a0*/  LDL R3, [R1+0x7d8] ;  /* 0x0007d80001037983 */ /* 0x000eec0000100800 */
[----:B--2---:R-:W2:Y:S04]  /*1d5b0*/  @P4 LDG.E.U16 R162, desc[UR16][R132.64] ;  /* 0x0000001084a24981 */ /* 0x004ea8000c1e1500 */
[----:B------:R-:W4:Y:S04]  /*1d5c0*/  @P4 LDG.E.U16 R163, desc[UR16][R114.64] ;  /* 0x0000001072a34981 */ /* 0x000f28000c1e1500 */
[----:B---3--:R0:W-:Y:S04]  /*1d5d0*/  @P0 STL [R1+0x808], R0 ;  /* 0x0008080001000387 */ /* 0x0081e80000100800 */
[----:B0-----:R-:W3:Y:S04]  /*1d5e0*/  LDL R0, [R1+0x7d4] ;  /* 0x0007d40001007983 */ /* 0x001ee80000100800 */
[----:B------:R0:W-:Y:S04]  /*1d5f0*/  @P0 STL [R1+0x80c], R159 ;  /* 0x00080c9f01000387 */ /* 0x0001e80000100800 */
[----:B------:R-:W3:Y:S04]  /*1d600*/  LDL.LU.64 R132, [R1+0x1548] ;  /* 0x0015480001847983 */ /* 0x000ee80000300a00 */
[----:B------:R-:W3:Y:S04]  /*1d610*/  LDL R158, [R1+0x7d0] ;  /* 0x0007d000019e7983 */ /* 0x000ee80000100800 */
[----:B0-----:R-:W3:Y:S04]  /*1d620*/  LDL R159, [R1+0x7cc] ;  /* 0x0007cc00019f7983 */ /* 0x001ee80000100800 */
[----:B--2---:R0:W-:Y:S04]  /*1d630*/  STL [R1+0x10a4], R162 ;  /* 0x0010a4a201007387 */ /* 0x0041e80000100800 */
[----:B0-----:R-:W2:Y:S04]  /*1d640*/  LDL R162, [R1+0x7f4] ;  /* 0x0007f40001a27983 */ /* 0x001ea80000100800 */
[----:B------:R-:W3:Y:S04]  /*1d650*/  LDL.LU.64 R114, [R1+0x1540] ;  /* 0x0015400001727983 */ /* 0x000ee80000300a00 */
[----:B----4-:R0:W-:Y:S04]  /*1d660*/  STL [R1+0x10a8], R163 ;  /* 0x0010a8a301007387 */ /* 0x0101e80000100800 */
[----:B0-----:R-:W4:Y:S01]  /*1d670*/  LDL R163, [R1+0x7f8] ;  /* 0x0007f80001a37983 */ /* 0x001f220000100800 */
[----:B------:R-:W-:-:S02]  /*1d680*/  ISETP.GT.AND P3, PT, R4, 0x17, PT ;  /* 0x000000170400780c */ /* 0x000fc40003f64270 */
[C---:B------:R-:W-:Y:S02]  /*1d690*/  ISETP.GT.AND P6, PT, R4.reuse, 0x18, PT ;  /* 0x000000180400780c */ /* 0x040fe40003fc4270 */
[C---:B------:R-:W-:Y:S02]  /*1d6a0*/  ISETP.GT.AND P5, PT, R4.reuse, 0x19, PT ;  /* 0x000000190400780c */ /* 0x040fe40003fa4270 */
[----:B------:R-:W-:-:S07]  /*1d6b0*/  ISETP.GT.AND P0, PT, R4, 0x1a, PT ;  /* 0x0000001a0400780c */ /* 0x000fce0003f04270 */
[----:B------:R-:W3:Y:S04]  /*1d6c0*/  @P3 LDG.E.U16 R92, desc[UR16][R112.64] ;  /* 0x00000010705c3981 */ /* 0x000ee8000c1e1500 */
[----:B------:R-:W3:Y:S01]  /*1d6d0*/  @P3 LDG.E.U16 R93, desc[UR16][R94.64] ;  /* 0x000000105e5d3981 */ /* 0x000ee2000c1e1500 */
[----:B------:R-:W-:-:S03]  /*1d6e0*/  ISETP.GT.AND P4, PT, R4, 0x1b, PT ;  /* 0x0000001b0400780c */ /* 0x000fc60003f84270 */
[----:B------:R-:W3:Y:S04]  /*1d6f0*/  @P5 LDG.E.U16 R7, desc[UR16][R54.64] ;  /* 0x0000001036075981 */ /* 0x000ee8000c1e1500 */
[----:B------:R-:W3:Y:S04]  /*1d700*/  @P5 LDG.E.U16 R2, desc[UR16][R52.64] ;  /* 0x0000001034025981 */ /* 0x000ee8000c1e1500 */
[----:B------:R-:W3:Y:S04]  /*1d710*/  @P0 LDG.E.U16 R160, desc[UR16][R34.64] ;  /* 0x0000001022a00981 */ /* 0x000ee8000c1e1500 */
[----:B------:R-:W3:Y:S04]  /*1d720*/  @P0 LDG.E.U16 R6, desc[UR16][R148.64] ;  /* 0x0000001094060981 */ /* 0x000ee8000c1e1500 */
[----:B------:R-:W3:Y:S04]  /*1d730*/  @P4 LDG.E.U16 R161, desc[UR16][R146.64] ;  /* 0x0000001092a14981 */ /* 0x000ee8000c1e1500 */
[----:B------:R-:W3:Y:S04]  /*1d740*/  @P4 LDG.E.U16 R5, desc[UR16][R130.64] ;  /* 0x0000001082054981 */ /* 0x000ee8000c1e1500 */
[----:B------:R-:W3:Y:S04]  /*1d750*/  LDL.LU.64 R112, [R1+0x1538] ;  /* 0x0015380001707983 */ /* 0x000ee80000300a00 */
[----:B--2---:R-:W2:Y:S04]  /*1d760*/  @P6 LDG.E.U16 R162, desc[UR16][R72.64] ;  /* 0x0000001048a26981 */ /* 0x004ea8000c1e1500 */
[----:B----4-:R-:W4:Y:S04]  /*1d770*/  @P6 LDG.E.U16 R163, desc[UR16][R74.64] ;  /* 0x000000104aa36981 */ /* 0x010f28000c1e1500 */
[----:B---3--:R0:W-:Y:S04]  /*1d780*/  @P3 STL [R1+0xb84], R92 ;  /* 0x000b845c01003387 */ /* 0x0081e80000100800 */
[----:B0-----:R-:W3:Y:S04]  /*1d790*/  LDL.LU R92, [R1+0x1530] ;  /* 0x00153000015c7983 */ /* 0x001ee80000300800 */
[----:B------:R-:W3:Y:S04]  /*1d7a0*/  LDL.LU.64 R94, [R1+0x1528] ;  /* 0x00152800015e7983 */ /* 0x000ee80000300a00 */
[----:B------:R0:W-:Y:S01]  /*1d7b0*/  @P3 STL [R1+0xb80], R93 ;  /* 0x000b805d01003387 */ /* 0x0001e20000100800 */
[----:B------:R-:W-:-:S03]  /*1d7c0*/  ISETP.GT.AND P3, PT, R4, 0x1c, PT ;  /* 0x0000001c0400780c */ /* 0x000fc60003f64270 */
[----:B0-----:R-:W3:Y:S04]  /*1d7d0*/  LDL.LU R93, [R1+0x1520] ;  /* 0x00152000015d7983 */ /* 0x001ee80000300800 */
[----:B------:R-:W3:Y:S04]  /*1d7e0*/  LDL.LU.64 R74, [R1+0x1518] ;  /* 0x00151800014a7983 */ /* 0x000ee80000300a00 */
[----:B------:R-:W3:Y:S04]  /*1d7f0*/  LDL.LU.64 R72, [R1+0x1510] ;  /* 0x0015100001487983 */ /* 0x000ee80000300a00 */
[----:B------:R-:W3:Y:S04]  /*1d800*/  @P3 LDG.E.U16 R3, desc[UR16][R128.64] ;  /* 0x0000001080033981 */ /* 0x000ee8000c1e1500 */
[----:B------:R-:W3:Y:S04]  /*1d810*/  @P3 LDG.E.U16 R0, desc[UR16][R164.64] ;  /* 0x00000010a4003981 */ /* 0x000ee8000c1e1500 */
[----:B--2---:R-:W-:Y:S04]  /*1d820*/  @P6 STL [R1+0x7f4], R162 ;  /* 0x0007f4a201006387 */ /* 0x004fe80000100800 */
[----:B----4-:R-:W-:Y:S04]  /*1d830*/  @P6 STL [R1+0x7f8], R163 ;  /* 0x0007f8a301006387 */ /* 0x010fe80000100800 */
[----:B------:R-:W2:Y:S04]  /*1d840*/  LDL.LU.64 R54, [R1+0x1508] ;  /* 0x0015080001367983 */ /* 0x000ea80000300a00 */
[----:B------:R0:W-:Y:S04]  /*1d850*/  @P5 STL [R1+0x7f0], R7 ;  /* 0x0007f00701005387 */ /* 0x0001e80000100800 */
[----:B0-----:R-:W4:Y:S04]  /*1d860*/  LDL R7, [R1+0xb7c] ;  /* 0x000b7c0001077983 */ /* 0x001f280000100800 */
[----:B------:R-:W2:Y:S04]  /*1d870*/  LDL.LU.64 R52, [R1+0x1500] ;  /* 0x0015000001347983 */ /* 0x000ea80000300a00 */
[----:B------:R0:W-:Y:S04]  /*1d880*/  @P5 STL [R1+0x7ec], R2 ;  /* 0x0007ec0201005387 */ /* 0x0001e80000100800 */
[----:B0-----:R-:W2:Y:S04]  /*1d890*/  LDL R2, [R1+0xb78] ;  /* 0x000b780001027983 */ /* 0x001ea80000100800 */
[----:B------:R-:W2:Y:S04]  /*1d8a0*/  LDL.LU.64 R34, [R1+0x14f8] ;  /* 0x0014f80001227983 */ /* 0x000ea80000300a00 */
[----:B------:R-:W2:Y:S04]  /*1d8b0*/  LDL.LU.64 R148, [R1+0x14f0] ;  /* 0x0014f00001947983 */ /* 0x000ea80000300a00 */
[----:B------:R0:W-:Y:S04]  /*1d8c0*/  @P0 STL [R1+0x7e8], R160 ;  /* 0x0007e8a001000387 */ /* 0x0001e80000100800 */
[----:B0-----:R-:W2:Y:S04]  /*1d8d0*/  LDL R160, [R1+0x7c8] ;  /* 0x0007c80001a07983 */ /* 0x001ea80000100800 */
[----:B------:R0:W-:Y:S04]  /*1d8e0*/  @P0 STL [R1+0x7e4], R6 ;  /* 0x0007e40601000387 */ /* 0x0001e80000100800 */
[----:B0-----:R-:W2:Y:S04]  /*1d8f0*/  LDL R6, [R1+0x7c4] ;  /* 0x0007c40001067983 */ /* 0x001ea80000100800 */
[----:B------:R-:W2:Y:S04]  /*1d900*/  LDL.LU.64 R146, [R1+0x14e8] ;  /* 0x0014e80001927983 */ /* 0x000ea80000300a00 */
[----:B------:R-:W2:Y:S04]  /*1d910*/  LDL.LU.64 R130, [R1+0x14e0] ;  /* 0x0014e00001827983 */ /* 0x000ea80000300a00 */
[----:B------:R0:W-:Y:S04]  /*1d920*/  @P4 STL [R1+0x7e0], R161 ;  /* 0x0007e0a101004387 */ /* 0x0001e80000100800 */
[----:B0-----:R-:W2:Y:S04]  /*1d930*/  LDL R161, [R1+0x7c0] ;  /* 0x0007c00001a17983 */ /* 0x001ea80000100800 */
[----:B------:R0:W-:Y:S01]  /*1d940*/  @P4 STL [R1+0x7dc], R5 ;  /* 0x0007dc0501004387 */ /* 0x0001e20000100800 */
[----:B------:R-:W-:-:S03]  /*1d950*/  ISETP.GT.AND P6, PT, R4, 0x1d, PT ;  /* 0x0000001d0400780c */ /* 0x000fc60003fc4270 */
[----:B0-----:R-:W2:Y:S04]  /*1d960*/  LDL R5, [R1+0x7bc] ;  /* 0x0007bc0001057983 */ /* 0x001ea80000100800 */
[----:B------:R-:W2:Y:S04]  /*1d970*/  LDL.LU.64 R128, [R1+0x14d8] ;  /* 0x0014d80001807983 */ /* 0x000ea80000300a00 */
[----:B------:R-:W2:Y:S04]  /*1d980*/  LDL.LU.64 R164, [R1+0x14d0] ;  /* 0x0014d00001a47983 */ /* 0x000ea80000300a00 */
[----:B------:R-:W2:Y:S01]  /*1d990*/  @P6 LDG.E.U16 R158, desc[UR16][R110.64] ;  /* 0x000000106e9e6981 */ /* 0x000ea2000c1e1500 */
[----:B------:R-:W-:-:S03]  /*1d9a0*/  ISETP.GT.AND P5, PT, R4, 0x1e, PT ;  /* 0x0000001e0400780c */ /* 0x000fc60003fa4270 */
[----:B------:R-:W2:Y:S01]  /*1d9b0*/  @P6 LDG.E.U16 R159, desc[UR16][R68.64] ;  /* 0x00000010449f6981 */ /* 0x000ea2000c1e1500 */
[----:B------:R-:W-:-:S03]  /*1d9c0*/  ISETP.GT.AND P0, PT, R4, 0x1f, PT ;  /* 0x0000001f0400780c */ /* 0x000fc60003f04270 */
[----:B---3--:R0:W-:Y:S01]  /*1d9d0*/  @P3 STL [R1+0x7d4], R0 ;  /* 0x0007d40001003387 */ /* 0x0081e20000100800 */
[----:B------:R-:W-:-:S03]  /*1d9e0*/  ISETP.GT.AND P4, PT, R4, 0x20, PT ;  /* 0x000000200400780c */ /* 0x000fc60003f84270 */
[----:B0-----:R-:W3:Y:S04]  /*1d9f0*/  LDL R0, [R1+0x7b8] ;  /* 0x0007b80001007983 */ /* 0x001ee80000100800 */
[----:B------:R-:W-:Y:S04]  /*1da00*/  @P3 STL [R1+0x7d8], R3 ;  /* 0x0007d80301003387 */ /* 0x000fe80000100800 */
[----:B------:R-:W3:Y:S04]  /*1da10*/  LDL.LU.64 R110, [R1+0x14c8] ;  /* 0x0014c800016e7983 */ /* 0x000ee80000300a00 */
[----:B----4-:R-:W4:Y:S04]  /*1da20*/  @P0 LDG.E.U16 R7, desc[UR16][R90.64] ;  /* 0x000000105a070981 */ /* 0x010f28000c1e1500 */
[----:B--2---:R-:W2:Y:S04]  /*1da30*/  @P0 LDG.E.U16 R2, desc[UR16][R50.64] ;  /* 0x0000001032020981 */ /* 0x004ea8000c1e1500 */
[----:B------:R-:W2:Y:S04]  /*1da40*/  @P4 LDG.E.U16 R160, desc[UR16][R32.64] ;  /* 0x0000001020a04981 */ /* 0x000ea8000c1e1500 */
[----:B------:R-:W2:Y:S04]  /*1da50*/  @P4 LDG.E.U16 R6, desc[UR16][R88.64] ;  /* 0x0000001058064981 */ /* 0x000ea8000c1e1500 */
[----:B------:R-:W2:Y:S04]  /*1da60*/  @P5 LDG.E.U16 R164, desc[UR16][R108.64] ;  /* 0x000000106ca45981 */ /* 0x000ea8000c1e1500 */
[----:B------:R0:W-:Y:S04]  /*1da70*/  @P6 STL [R1+0x7d0], R158 ;  /* 0x0007d09e01006387 */ /* 0x0001e80000100800 */
[----:B------:R-:W4:Y:S04]  /*1da80*/  @P5 LDG.E.U16 R165, desc[UR16][R10.64] ;  /* 0x000000100aa55981 */ /* 0x000f28000c1e1500 */
[----:B0-----:R-:W4:Y:S04]  /*1da90*/  LDL R158, [R1+0x7b4] ;  /* 0x0007b400019e7983 */ /* 0x001f280000100800 */
[----:B------:R-:W4:Y:S04]  /*1daa0*/  LDL.LU.64 R68, [R1+0x14c0] ;  /* 0x0014c00001447983 */ /* 0x000f280000300a00 */
[----:B------:R-:W4:Y:S04]  /*1dab0*/  LDL R163, [R1+0x7b0] ;  /* 0x0007b00001a37983 */ /* 0x000f280000100800 */
[----:B------:R0:W-:Y:S01]  /*1dac0*/  @P6 STL [R1+0x7cc], R159 ;  /* 0x0007cc9f01006387 */ /* 0x0001e20000100800 */
[----:B------:R-:W-:-:S03]  /*1dad0*/  ISETP.GT.AND P3, PT, R4, 0x21, PT ;  /* 0x000000210400780c */ /* 0x000fc60003f64270 */
[----:B0-----:R-:W4:Y:S04]  /*1dae0*/  LDL R159, [R1+0x7ac] ;  /* 0x0007ac00019f7983 */ /* 0x001f280000100800 */
[----:B------:R-:W4:Y:S01]  /*1daf0*/  LDL.LU.64 R108, [R1+0x14b8] ;  /* 0x0014b800016c7983 */ /* 0x000f220000300a00 */
[----:B------:R-:W-:-:S05]  /*1db00*/  ISETP.GT.AND P6, PT, R4, 0x22, PT ;  /* 0x000000220400780c */ /* 0x000fca0003fc4270 */
[----:B------:R-:W4:Y:S04]  /*1db10*/  @P3 LDG.E.U16 R161, desc[UR16][R70.64] ;  /* 0x0000001046a13981 */ /* 0x000f28000c1e1500 */
[----:B------:R-:W4:Y:S04]  /*1db20*/  @P3 LDG.E.U16 R5, desc[UR16][R48.64] ;  /* 0x0000001030053981 */ /* 0x000f28000c1e1500 */
[----:B---3--:R-:W3:Y:S04]  /*1db30*/  @P6 LDG.E.U16 R0, desc[UR16][R126.64] ;  /* 0x000000107e006981 */ /* 0x008ee8000c1e1500 */
[----:B--2---:R-:W-:Y:S04]  /*1db40*/  STL [R1+0x10ac], R164 ;  /* 0x0010aca401007387 */ /* 0x004fe80000100800 */
[----:B------:R-:W2:Y:S04]  /*1db50*/  LDL R11, [R1+0x7a4] ;  /* 0x0007a400010b7983 */ /* 0x000ea80000100800 */
[----:B------:R-:W2:Y:S04]  /*1db60*/  LDL R162, [R1+0x7a8] ;  /* 0x0007a80001a27983 */ /* 0x000ea80000100800 */
[----:B----4-:R-:W-:Y:S04]  /*1db70*/  STL [R1+0x10b0], R165 ;  /* 0x0010b0a501007387 */ /* 0x010fe80000100800 */
[----:B------:R-:W4:Y:S04]  /*1db80*/  LDL.LU.64 R90, [R1+0x14b0] ;  /* 0x0014b000015a7983 */ /* 0x000f280000300a00 */
[----:B------:R-:W4:Y:S04]  /*1db90*/  @P6 LDG.E.U16 R158, desc[UR16][R106.64] ;  /* 0x000000106a9e6981 */ /* 0x000f28000c1e1500 */
[----:B------:R0:W-:Y:S04]  /*1dba0*/  @P0 STL [R1+0xb7c], R7 ;  /* 0x000b7c0701000387 */ /* 0x0001e80000100800 */
[----:B0-----:R-:W4:Y:S04]  /*1dbb0*/  LDL R7, [R1+0x7a0] ;  /* 0x0007a00001077983 */ /* 0x001f280000100800 */
[----:B------:R-:W4:Y:S04]  /*1dbc0*/  LDL.LU.64 R50, [R1+0x14a8] ;  /* 0x0014a80001327983 */ /* 0x000f280000300a00 */
[----:B------:R-:W4:Y:S04]  /*1dbd0*/  LDL R3, [R1+0x79c] ;  /* 0x00079c0001037983 */ /* 0x000f280000100800 */
[----:B------:R-:W4:Y:S04]  /*1dbe0*/  LDL R10, [R1+0xb74] ;  /* 0x000b7400010a7983 */ /* 0x000f280000100800 */
[----:B------:R0:W-:Y:S04]  /*1dbf0*/  @P0 STL [R1+0xb78], R2 ;  /* 0x000b780201000387 */ /* 0x0001e80000100800 */
[----:B0-----:R-:W4:Y:S04]  /*1dc00*/  LDL R2, [R1+0xb70] ;  /* 0x000b700001027983 */ /* 0x001f280000100800 */
[----:B------:R-:W4:Y:S04]  /*1dc10*/  LDL.LU.64 R32, [R1+0x14a0] ;  /* 0x0014a00001207983 */ /* 0x000f280000300a00 */
[----:B------:R-:W4:Y:S04]  /*1dc20*/  LDL.LU.64 R88, [R1+0x1498] ;  /* 0x0014980001587983 */ /* 0x000f280000300a00 */
[----:B------:R0:W-:Y:S04]  /*1dc30*/  @P4 STL [R1+0x7c4], R6 ;  /* 0x0007c40601004387 */ /* 0x0001e80000100800 */
[----:B0-----:R-:W4:Y:S01]  /*1dc40*/  LDL R6, [R1+0xb6c] ;  /* 0x000b6c0001067983 */ /* 0x001f220000100800 */
[----:B------:R-:W-:-:S02]  /*1dc50*/  ISETP.GT.AND P5, PT, R4, 0x23, PT ;  /* 0x000000230400780c */ /* 0x000fc40003fa4270 */
[----:B------:R-:W-:-:S11]  /*1dc60*/  ISETP.GT.AND P0, PT, R4, 0x24, PT ;  /* 0x000000240400780c */ /* 0x000fd60003f04270 */
[----:B------:R-:W4:Y:S04]  /*1dc70*/  @P5 LDG.E.U16 R159, desc[UR16][R86.64] ;  /* 0x00000010569f5981 */ /* 0x000f28000c1e1500 */
[----:B------:R-:W4:Y:S04]  /*1dc80*/  @P5 LDG.E.U16 R163, desc[UR16][R104.64] ;  /* 0x0000001068a35981 */ /* 0x000f28000c1e1500 */
[----:B------:R0:W-:Y:S01]  /*1dc90*/  @P4 STL [R1+0x7c8], R160 ;  /* 0x0007c8a001004387 */ /* 0x0001e20000100800 */
[----:B------:R-:W-:-:S03]  /*1dca0*/  ISETP.GT.AND P4, PT, R4, 0x25, PT ;  /* 0x000000250400780c */ /* 0x000fc60003f84270 */
[----:B------:R-:W4:Y:S04]  /*1dcb0*/  LDL.LU.64 R70, [R1+0x1490] ;  /* 0x0014900001467983 */ /* 0x000f280000300a00 */
[----:B0-----:R-:W4:Y:S04]  /*1dcc0*/  LDL R160, [R1+0xb68] ;  /* 0x000b680001a07983 */ /* 0x001f280000100800 */
[----:B------:R-:W4:Y:S04]  /*1dcd0*/  LDL.LU.64 R48, [R1+0x1488] ;  /* 0x0014880001307983 */ /* 0x000f280000300a00 */
[----:B------:R0:W-:Y:S04]  /*1dce0*/  @P3 STL [R1+0x7c0], R161 ;  /* 0x0007c0a101003387 */ /* 0x0001e80000100800 */
[----:B0-----:R-:W4:Y:S04]  /*1dcf0*/  LDL R161, [R1+0x798] ;  /* 0x0007980001a17983 */ /* 0x001f280000100800 */
[----:B------:R0:W-:Y:S01]  /*1dd00*/  @P3 STL [R1+0x7bc], R5 ;  /* 0x0007bc0501003387 */ /* 0x0001e20000100800 */
[----:B------:R-:W-:-:S03]  /*1dd10*/  ISETP.GT.AND P3, PT, R4, 0x26, PT ;  /* 0x000000260400780c */ /* 0x000fc60003f64270 */
[----:B0-----:R-:W4:Y:S04]  /*1dd20*/  LDL R5, [R1+0x794] ;  /* 0x0007940001057983 */ /* 0x001f280000100800 */
[----:B------:R-:W4:Y:S04]  /*1dd30*/  LDL.LU.64 R126, [R1+0x1480] ;  /* 0x00148000017e7983 */ /* 0x000f280000300a00 */
[----:B---3--:R0:W-:Y:S04]  /*1dd40*/  @P6 STL [R1+0x7b8], R0 ;  /* 0x0007b80001006387 */ /* 0x0081e80000100800 */
[----:B0-----:R-:W3:Y:S04]  /*1dd50*/  LDL R0, [R1+0x790] ;  /* 0x0007900001007983 */ /* 0x001ee80000100800 */
[----:B------:R-:W3:Y:S04]  /*1dd60*/  LDL.LU.64 R106, [R1+0x1478] ;  /* 0x00147800016a7983 */ /* 0x000ee80000300a00 */
[----:B--2---:R-:W2:Y:S04]  /*1dd70*/  @P0 LDG.E.U16 R11, desc[UR16][R66.64] ;  /* 0x00000010420b0981 */ /* 0x004ea8000c1e1500 */
[----:B------:R-:W3:Y:S04]  /*1dd80*/  @P0 LDG.E.U16 R162, desc[UR16][R84.64] ;  /* 0x0000001054a20981 */ /* 0x000ee8000c1e1500 */
[----:B----4-:R0:W-:Y:S01]  /*1dd90*/  @P6 STL [R1+0x7b4], R158 ;  /* 0x0007b49e01006387 */ /* 0x0101e20000100800 */
[----:B------:R-:W-:-:S03]  /*1dda0*/  ISETP.GT.AND P6, PT, R4, 0x27, PT ;  /* 0x000000270400780c */ /* 0x000fc60003fc4270 */
[----:B0-----:R-:W4:Y:S04]  /*1ddb0*/  LDL R158, [R1+0x78c] ;  /* 0x00078c00019e7983 */ /* 0x001f280000100800 */
[----:B------:R-:W4:Y:S04]  /*1ddc0*/  @P4 LDG.E.U16 R7, desc[UR16][R64.64] ;  /* 0x0000001040074981 */ /* 0x000f28000c1e1500 */
[----:B------:R-:W4:Y:S04]  /*1ddd0*/  LDL.LU.64 R104, [R1+0x1470] ;  /* 0x0014700001687983 */ /* 0x000f280000300a00 */
[----:B------:R-:W4:Y:S04]  /*1dde0*/  @P4 LDG.E.U16 R3, desc[UR16][R46.64] ;  /* 0x000000102e034981 */ /* 0x000f28000c1e1500 */
[----:B------:R-:W4:Y:S04]  /*1ddf0*/  @P3 LDG.E.U16 R10, desc[UR16][R44.64] ;  /* 0x000000102c0a3981 */ /* 0x000f28000c1e1500 */
[----:B------:R-:W4:Y:S04]  /*1de00*/  LDL.LU.64 R86, [R1+0x1468] ;  /* 0x0014680001567983 */ /* 0x000f280000300a00 */
[----:B------:R-:W4:Y:S04]  /*1de10*/  @P3 LDG.E.U16 R2, desc[UR16][R14.64] ;  /* 0x000000100e023981 */ /* 0x000f28000c1e1500 */
[----:B------:R-:W4:Y:S04]  /*1de20*/  @P6 LDG.E.U16 R6, desc[UR16][R12.64] ;  /* 0x000000100c066981 */ /* 0x000f28000c1e1500 */
[----:B------:R0:W-:Y:S04]  /*1de30*/  @P5 STL [R1+0x7ac], R159 ;  /* 0x0007ac9f01005387 */ /* 0x0001e80000100800 */
[----:B0-----:R-:W4:Y:S04]  /*1de40*/  LDL R159, [R1+0x788] ;  /* 0x00078800019f7983 */ /* 0x001f280000100800 */
[----:B------:R-:W4:Y:S04]  /*1de50*/  LDL.LU R165, [R1+0x76c] ;  /* 0x00076c0001a57983 */ /* 0x000f280000300800 */
[----:B------:R0:W-:Y:S01]  /*1de60*/  @P5 STL [R1+0x7b0], R163 ;  /* 0x0007b0a301005387 */ /* 0x0001e20000100800 */
[----:B------:R-:W-:-:S03]  /*1de70*/  ISETP.GT.AND P5, PT, R4, 0x28, PT ;  /* 0x000000280400780c */ /* 0x000fc60003fa4270 */
[----:B------:R-:W4:Y:S04]  /*1de80*/  LDL.LU.64 R84, [R1+0x1460] ;  /* 0x0014600001547983 */ /* 0x000f280000300a00 */
[----:B------:R-:W4:Y:S04]  /*1de90*/  LDL.LU.64 R66, [R1+0x1458] ;  /* 0x0014580001427983 */ /* 0x000f280000300a00 */
[----:B0-----:R-:W4:Y:S04]  /*1dea0*/  LDL R163, [R1+0x784] ;  /* 0x0007840001a37983 */ /* 0x001f280000100800 */
[----:B------:R-:W4:Y:S04]  /*1deb0*/  @P6 LDG.E.U16 R160, desc[UR16][R30.64] ;  /* 0x000000101ea06981 */ /* 0x000f28000c1e1500 */
[----:B------:R-:W4:Y:S04]  /*1dec0*/  @P5 LDG.E.U16 R161, desc[UR16][R28.64] ;  /* 0x000000101ca15981 */ /* 0x000f28000c1e1500 */
[----:B------:R-:W4:Y:S04]  /*1ded0*/  @P5 LDG.E.U16 R5, desc[UR16][R144.64] ;  /* 0x0000001090055981 */ /* 0x000f28000c1e1500 */
[----:B--2---:R0:W-:Y:S04]  /*1dee0*/  @P0 STL [R1+0x7a4], R11 ;  /* 0x0007a40b01000387 */ /* 0x0041e80000100800 */
[----:B0-----:R-:W2:Y:S04]  /*1def0*/  LDL R11, [R1+0x780] ;  /* 0x00078000010b7983 */ /* 0x001ea80000100800 */
[----:B---3--:R-:W-:Y:S01]  /*1df00*/  @P0 STL [R1+0x7a8], R162 ;  /* 0x0007a8a201000387 */ /* 0x008fe20000100800 */
[----:B------:R-:W-:-:S03]  /*1df10*/  ISETP.GT.AND P0, PT, R4, 0x29, PT ;  /* 0x000000290400780c */ /* 0x000fc60003f04270 */
[----:B------:R-:W3:Y:S10]  /*1df20*/  LDL.LU.64 R64, [R1+0x1450] ;  /* 0x0014500001407983 */ /* 0x000ef40000300a00 */
[----:B------:R-:W3:Y:S04]  /*1df30*/  @P0 LDG.E.U16 R0, desc[UR16][R142.64] ;  /* 0x000000108e000981 */ /* 0x000ee8000c1e1500 */
[----:B----4-:R0:W-:Y:S04]  /*1df40*/  @P4 STL [R1+0x7a0], R7 ;  /* 0x0007a00701004387 */ /* 0x0101e80000100800 */
[----:B------:R-:W4:Y:S04]  /*1df50*/  @P0 LDG.E.U16 R158, desc[UR16][R124.64] ;  /* 0x000000107c9e0981 */ /* 0x000f28000c1e1500 */
[----:B0-----:R-:W4:Y:S04]  /*1df60*/  LDL R7, [R1+0x77c] ;  /* 0x00077c0001077983 */ /* 0x001f280000100800 */
[----:B------:R-:W4:Y:S04]  /*1df70*/  LDL.LU.64 R46, [R1+0x1448] ;  /* 0x00144800012e7983 */ /* 0x000f280000300a00 */
[----:B------:R-:W-:Y:S04]  /*1df80*/  @P4 STL [R1+0x79c], R3 ;  /* 0x00079c0301004387 */ /* 0x000fe80000100800 */
[----:B------:R-:W4:Y:S04]  /*1df90*/  LDL.LU.64 R44, [R1+0x1440] ;  /* 0x00144000012c7983 */ /* 0x000f280000300a00 */
[----:B------:R-:W4:Y:S04]  /*1dfa0*/  LDL.LU.64 R14, [R1+0x1438] ;  /* 0x00143800010e7983 */ /* 0x000f280000300a00 */
[----:B------:R0:W-:Y:S04]  /*1dfb0*/  @P3 STL [R1+0xb74], R10 ;  /* 0x000b740a01003387 */ /* 0x0001e80000100800 */
[----:B0-----:R-:W4:Y:S04]  /*1dfc0*/  LDL R10, [R1+0x778] ;  /* 0x00077800010a7983 */ /* 0x001f280000100800 */
[----:B------:R0:W-:Y:S04]  /*1dfd0*/  @P3 STL [R1+0xb70], R2 ;  /* 0x000b700201003387 */ /* 0x0001e80000100800 */
[----:B0-----:R-:W4:Y:S04]  /*1dfe0*/  LDL R2, [R1+0x774] ;  /* 0x0007740001027983 */ /* 0x001f280000100800 */
[----:B------:R-:W4:Y:S04]  /*1dff0*/  LDL.LU.64 R12, [R1+0x1430] ;  /* 0x00143000010c7983 */ /* 0x000f280000300a00 */
[----:B------:R0:W-:Y:S04]  /*1e000*/  @P6 STL [R1+0xb6c], R6 ;  /* 0x000b6c0601006387 */ /* 0x0001e80000100800 */
[----:B0-----:R-:W4:Y:S01]  /*1e010*/  LDL R6, [R1+0x770] ;  /* 0x0007700001067983 */ /* 0x001f220000100800 */
[----:B------:R-:W-:-:S02]  /*1e020*/  ISETP.GT.AND P4, PT, R4, 0x2a, PT ;  /* 0x0000002a0400780c */ /* 0x000fc40003f84270 */
[C---:B------:R-:W-:Y:S01]  /*1e030*/  ISETP.GT.AND P3, PT, R4.reuse, 0x2b, PT ;  /* 0x0000002b0400780c */ /* 0x040fe20003f64270 */
[----:B------:R-:W4:Y:S10]  /*1e040*/  LDL.LU.64 R30, [R1+0x1428] ;  /* 0x00142800011e7983 */ /* 0x000f340000300a00 */
[----:B------:R-:W4:Y:S04]  /*1e050*/  @P4 LDG.E.U16 R159, desc[UR16][R140.64] ;  /* 0x000000108c9f4981 */ /* 0x000f28000c1e1500 */
[----:B------:R-:W4:Y:S04]  /*1e060*/  @P4 LDG.E.U16 R163, desc[UR16][R122.64] ;  /* 0x000000107aa34981 */ /* 0x000f28000c1e1500 */
[----:B------:R-:W-:Y:S04]  /*1e070*/  @P6 STL [R1+0xb68], R160 ;  /* 0x000b68a001006387 */ /* 0x000fe80000100800 */
[----:B------:R-:W4:Y:S04]  /*1e080*/  LDL.LU.64 R28, [R1+0x1420] ;  /* 0x00142000011c7983 */ /* 0x000f280000300a00 */
[----:B------:R-:W4:Y:S01]  /*1e090*/  LDL.LU.64 R144, [R1+0x1418] ;  /* 0x0014180001907983 */ /* 0x000f220000300a00 */
[----:B------:R-:W-:-:S03]  /*1e0a0*/  ISETP.GT.AND P6, PT, R4, 0x2c, PT ;  /* 0x0000002c0400780c */ /* 0x000fc60003fc4270 */
[----:B------:R0:W-:Y:S04]  /*1e0b0*/  @P5 STL [R1+0x794], R5 ;  /* 0x0007940501005387 */ /* 0x0001e80000100800 */
[----:B0-----:R-:W4:Y:S04]  /*1e0c0*/  LDL R5, [R1+0xb64] ;  /* 0x000b640001057983 */ /* 0x001f280000100800 */
[----:B------:R-:W-:Y:S04]  /*1e0d0*/  @P5 STL [R1+0x798], R161 ;  /* 0x000798a101005387 */ /* 0x000fe80000100800 */
[----:B------:R-:W4:Y:S01]  /*1e0e0*/  LDL.LU.64 R142, [R1+0x1410] ;  /* 0x00141000018e7983 */ /* 0x000f220000300a00 */
[----:B------:R-:W-:-:S13]  /*1e0f0*/  ISETP.GT.AND P5, PT, R4, 0x2d, PT ;  /* 0x0000002d0400780c */ /* 0x000fda0003fa4270 */
[----:B------:R-:W4:Y:S04]  /*1e100*/  @P5 LDG.E.U16 R165, desc[UR16][R62.64] ;  /* 0x000000103ea55981 */ /* 0x000f28000c1e1500 */
[----:B--2---:R-:W2:Y:S04]  /*1e110*/  @P3 LDG.E.U16 R11, desc[UR16][R120.64] ;  /* 0x00000010780b3981 */ /* 0x004ea8000c1e1500 */
[----:B---3--:R0:W-:Y:S04]  /*1e120*/  @P0 STL [R1+0x790], R0 ;  /* 0x0007900001000387 */ /* 0x0081e80000100800 */
[----:B0-----:R-:W3:Y:S04]  /*1e130*/  LDL R0, [R1+0xb60] ;  /* 0x000b600001007983 */ /* 0x001ee80000100800 */
[----:B----4-:R-:W4:Y:S04]  /*1e140*/  @P3 LDG.E.U16 R7, desc[UR16][R102.64] ;  /* 0x0000001066073981 */ /* 0x010f28000c1e1500 */
[----:B------:R-:W4:Y:S04]  /*1e150*/  LDL.LU.64 R124, [R1+0x1408] ;  /* 0x00140800017c7983 */ /* 0x000f280000300a00 */
[----:B------:R-:W4:Y:S04]  /*1e160*/  LDL R3, [R1+0xb58] ;  /* 0x000b580001037983 */ /* 0x000f280000100800 */
[----:B------:R-:W4:Y:S04]  /*1e170*/  LDL R162, [R1+0xb5c] ;  /* 0x000b5c0001a27983 */ /* 0x000f280000100800 */
[----:B------:R-:W4:Y:S04]  /*1e180*/  LDL R160, [R1+0x768] ;  /* 0x0007680001a07983 */ /* 0x000f280000100800 */
[----:B------:R-:W4:Y:S04]  /*1e190*/  LDL R161, [R1+0x764] ;  /* 0x0007640001a17983 */ /* 0x000f280000100800 */
[----:B------:R-:W4:Y:S04]  /*1e1a0*/  @P6 LDG.E.U16 R10, desc[UR16][R100.64] ;  /* 0x00000010640a6981 */ /* 0x000f28000c1e1500 */
[----:B------:R-:W4:Y:S04]  /*1e1b0*/  @P6 LDG.E.U16 R2, desc[UR16][R82.64] ;  /* 0x0000001052026981 */ /* 0x000f28000c1e1500 */
[----:B------:R-:W4:Y:S04]  /*1e1c0*/  @P5 LDG.E.U16 R6, desc[UR16][R80.64] ;  /* 0x0000001050065981 */ /* 0x000f28000c1e1500 */
[----:B------:R0:W-:Y:S01]  /*1e1d0*/  @P0 STL [R1+0x78c], R158 ;  /* 0x00078c9e01000387 */ /* 0x0001e20000100800 */
[----:B------:R-:W-:-:S03]  /*1e1e0*/  ISETP.GT.AND P0, PT, R4, 0x2e, PT ;  /* 0x0000002e0400780c */ /* 0x000fc60003f04270 */
[----:B------:R-:W4:Y:S04]  /*1e1f0*/  LDL.LU.64 R140, [R1+0x1400] ;  /* 0x00140000018c7983 */ /* 0x000f280000300a00 */
[----:B0-----:R-:W4:Y:S04]  /*1e200*/  LDL R158, [R1+0x760] ;  /* 0x00076000019e7983 */ /* 0x001f280000100800 */
[----:B------:R0:W-:Y:S04]  /*1e210*/  @P4 STL [R1+0x788], R159 ;  /* 0x0007889f01004387 */ /* 0x0001e80000100800 */
[----:B0-----:R-:W4:Y:S04]  /*1e220*/  LDL R159, [R1+0x75c] ;  /* 0x00075c00019f7983 */ /* 0x001f280000100800 */
[----:B------:R-:W4:Y:S04]  /*1e230*/  LDL.LU.64 R122, [R1+0x13f8] ;  /* 0x0013f800017a7983 */ /* 0x000f280000300a00 */
[----:B------:R-:W-:Y:S04]  /*1e240*/  @P4 STL [R1+0x784], R163 ;  /* 0x000784a301004387 */ /* 0x000fe80000100800 */
[----:B------:R-:W4:Y:S04]  /*1e250*/  LDL.LU.64 R120, [R1+0x13f0] ;  /* 0x0013f00001787983 */ /* 0x000f280000300a00 */
[----:B------:R-:W4:Y:S04]  /*1e260*/  @P0 LDG.E.U16 R5, desc[UR16][R60.64] ;  /* 0x000000103c050981 */ /* 0x000f28000c1e1500 */
[----:B--2---:R0:W-:Y:S04]  /*1e270*/  @P3 STL [R1+0x780], R11 ;  /* 0x0007800b01003387 */ /* 0x0041e80000100800 */
[----:B0-----:R-:W2:Y:S04]  /*1e280*/  LDL R11, [R1+0x758] ;  /* 0x00075800010b7983 */ /* 0x001ea80000100800 */
[----:B------:R-:W2:Y:S04]  /*1e290*/  LDL.LU.64 R102, [R1+0x13e8] ;  /* 0x0013e80001667983 */ /* 0x000ea80000300a00 */
[----:B---3--:R-:W3:Y:S04]  /*1e2a0*/  @P0 LDG.E.U16 R0, desc[UR16][R42.64] ;  /* 0x000000102a000981 */ /* 0x008ee8000c1e1500 */
[----:B----4-:R0:W-:Y:S04]  /*1e2b0*/  @P3 STL [R1+0x77c], R7 ;  /* 0x00077c0701003387 */ /* 0x0101e80000100800 */
[----:B0-----:R-:W4:Y:S04]  /*1e2c0*/  LDL R7, [R1+0x754] ;  /* 0x0007540001077983 */ /* 0x001f280000100800 */
[----:B------:R-:W4:Y:S04]  /*1e2d0*/  LDL.LU R164, [R1+0x740] ;  /* 0x0007400001a47983 */ /* 0x000f280000300800 */
[----:B------:R-:W4:Y:S04]  /*1e2e0*/  LDL.LU R163, [R1+0x73c] ;  /* 0x00073c0001a37983 */ /* 0x000f280000300800 */
[----:B------:R-:W4:Y:S04]  /*1e2f0*/  LDL.LU.64 R100, [R1+0x13e0] ;  /* 0x0013e00001647983 */ /* 0x000f280000300a00 */
[----:B------:R0:W-:Y:S04]  /*1e300*/  @P6 STL [R1+0x778], R10 ;  /* 0x0007780a01006387 */ /* 0x0001e80000100800 */
[----:B0-----:R-:W4:Y:S04]  /*1e310*/  LDL R10, [R1+0x750] ;  /* 0x00075000010a7983 */ /* 0x001f280000100800 */
[----:B------:R-:W4:Y:S04]  /*1e320*/  LDL.LU.64 R82, [R1+0x13d8] ;  /* 0x0013d80001527983 */ /* 0x000f280000300a00 */
[----:B------:R0:W-:Y:S04]  /*1e330*/  @P6 STL [R1+0x774], R2 ;  /* 0x0007740201006387 */ /* 0x0001e80000100800 */
[----:B0-----:R-:W4:Y:S04]  /*1e340*/  LDL.LU R2, [R1+0x13d0] ;  /* 0x0013d00001027983 */ /* 0x001f280000300800 */
        /* <DEDUP_REMOVED lines=8> */
[----:B------:R-:W4:Y:S04]  /*1e3d0*/  @P3 LDG.E.U16 R161, desc[UR16][R156.64] ;  /* 0x000000109ca13981 */ /* 0x000f28000c1e1500 */
[----:B------:R-:W4:Y:S01]  /*1e3e0*/  @P3 LDG.E.U16 R160, desc[UR16][R20.64] ;  /* 0x0000001014a03981 */ /* 0x000f22000c1e1500 */
[----:B------:R-:W-:-:S03]  /*1e3f0*/  ISETP.GT.AND P6, PT, R4, 0x31, PT ;  /* 0x000000310400780c */ /* 0x000fc60003fc4270 */
[----:B------:R0:W-:Y:S01]  /*1e400*/  STL [R1+0x10b4], R165 ;  /* 0x0010b4a501007387 */ /* 0x0001e20000100800 */
[----:B------:R-:W-:-:S03]  /*1e410*/  ISETP.GT.AND P5, PT, R4, 0x32, PT ;  /* 0x000000320400780c */ /* 0x000fc60003fa4270 */
[----:B0-----:R-:W4:Y:S04]  /*1e420*/  LDL.LU R165, [R1+0x748] ;  /* 0x0007480001a57983 */ /* 0x001f280000300800 */
[----:B------:R-:W4:Y:S04]  /*1e430*/  LDL.LU.64 R60, [R1+0x13b8] ;  /* 0x0013b800013c7983 */ /* 0x000f280000300a00 */
[----:B------:R0:W-:Y:S04]  /*1e440*/  @P0 STL [R1+0xb64], R5 ;  /* 0x000b640501000387 */ /* 0x0001e80000100800 */
[----:B------:R-:W4:Y:S04]  /*1e450*/  @P6 LDG.E.U16 R159, desc[UR16][R138.64] ;  /* 0x000000108a9f6981 */ /* 0x000f28000c1e1500 */
[----:B------:R-:W4:Y:S04]  /*1e460*/  @P6 LDG.E.U16 R158, desc[UR16][R154.64] ;  /* 0x000000109a9e6981 */ /* 0x000f28000c1e1500 */
[----:B0-----:R-:W4:Y:S04]  /*1e470*/  LDL R5, [R1+0x744] ;  /* 0x0007440001057983 */ /* 0x001f280000100800 */
[----:B------:R-:W4:Y:S04]  /*1e480*/  LDL.LU.64 R42, [R1+0x13b0] ;  /* 0x0013b000012a7983 */ /* 0x000f280000300a00 */
[----:B--2---:R-:W2:Y:S04]  /*1e490*/  @P5 LDG.E.U16 R11, desc[UR16][R136.64] ;  /* 0x00000010880b5981 */ /* 0x004ea8000c1e1500 */
[----:B---3--:R0:W-:Y:S01]  /*1e4a0*/  @P0 STL [R1+0xb60], R0 ;  /* 0x000b600001000387 */ /* 0x0081e20000100800 */
[----:B------:R-:W-:-:S03]  /*1e4b0*/  ISETP.GT.AND P0, PT, R4, 0x33, PT ;  /* 0x000000330400780c */ /* 0x000fc60003f04270 */
[----:B0-----:R-:W3:Y:S04]  /*1e4c0*/  LDL.LU R0, [R1+0x13a8] ;  /* 0x0013a80001007983 */ /* 0x001ee80000300800 */
[----:B----4-:R-:W4:Y:S04]  /*1e4d0*/  @P5 LDG.E.U16 R7, desc[UR16][R24.64] ;  /* 0x0000001018075981 */ /* 0x010f28000c1e1500 */
[----:B------:R-:W2:Y:S04]  /*1e4e0*/  LDL.LU.64 R40, [R1+0x13a0] ;  /* 0x0013a00001287983 */ /* 0x000ea80000300a00 */
[----:B------:R-:W2:Y:S04]  /*1e4f0*/  LDL.LU.64 R22, [R1+0x1398] ;  /* 0x0013980001167983 */ /* 0x000ea80000300a00 */
[----:B------:R-:W3:Y:S04]  /*1e500*/  @P0 LDG.E.U16 R10, desc[UR16][R118.64] ;  /* 0x00000010760a0981 */ /* 0x000ee8000c1e1500 */
[----:B------:R-:W3:Y:S04]  /*1e510*/  @P0 LDG.E.U16 R6, desc[UR16][R116.64] ;  /* 0x0000001074060981 */ /* 0x000ee8000c1e1500 */
[----:B------:R-:W-:Y:S04]  /*1e520*/  @P4 STL [R1+0xb58], R3 ;  /* 0x000b580301004387 */ /* 0x000fe80000100800 */
[----:B------:R-:W-:Y:S01]  /*1e530*/  @P4 STL [R1+0xb5c], R162 ;  /* 0x000b5ca201004387 */ /* 0x000fe20000100800 */
[----:B------:R-:W-:-:S03]  /*1e540*/  ISETP.GT.AND P4, PT, R4, 0x34, PT ;  /* 0x000000340400780c */ /* 0x000fc60003f84270 */
[----:B------:R-:W3:Y:S04]  /*1e550*/  LDL.LU.64 R20, [R1+0x1390] ;  /* 0x0013900001147983 */ /* 0x000ee80000300a00 */
[----:B------:R-:W3:Y:S04]  /*1e560*/  LDL.LU.64 R156, [R1+0x1388] ;  /* 0x00138800019c7983 */ /* 0x000ee80000300a00 */
[----:B------:R0:W-:Y:S04]  /*1e570*/  @P3 STL [R1+0x764], R161 ;  /* 0x000764a101003387 */ /* 0x0001e80000100800 */
[----:B------:R1:W-:Y:S01]  /*1e580*/  @P3 STL [R1+0x768], R160 ;  /* 0x000768a001003387 */ /* 0x0003e20000100800 */
[----:B------:R-:W-:-:S03]  /*1e590*/  ISETP.GT.AND P3, PT, R4, 0x35, PT ;  /* 0x000000350400780c */ /* 0x000fc60003f64270 */
[----:B------:R-:W3:Y:S04]  /*1e5a0*/  LDL.LU.64 R154, [R1+0x1380] ;  /* 0x00138000019a7983 */ /* 0x000ee80000300a00 */
[----:B------:R-:W3:Y:S04]  /*1e5b0*/  LDL.LU.64 R138, [R1+0x1378] ;  /* 0x00137800018a7983 */ /* 0x000ee80000300a00 */
[----:B0-----:R-:W3:Y:S04]  /*1e5c0*/  LDL R161, [R1+0xb50] ;  /* 0x000b500001a17983 */ /* 0x001ee80000100800 */
[----:B-1----:R-:W3:Y:S04]  /*1e5d0*/  LDL R160, [R1+0xb54] ;  /* 0x000b540001a07983 */ /* 0x002ee80000100800 */
[----:B------:R-:W3:Y:S04]  /*1e5e0*/  @P4 LDG.E.U16 R165, desc[UR16][R8.64] ;  /* 0x0000001008a54981 */ /* 0x000ee8000c1e1500 */
[----:B------:R-:W3:Y:S04]  /*1e5f0*/  @P3 LDG.E.U16 R164, desc[UR16][R96.64] ;  /* 0x0000001060a43981 */ /* 0x000ee8000c1e1500 */
[----:B------:R-:W3:Y:S04]  /*1e600*/  @P4 LDG.E.U16 R5, desc[UR16][R98.64] ;  /* 0x0000001062054981 */ /* 0x000ee8000c1e1500 */
[----:B------:R-:W3:Y:S04]  /*1e610*/  @P3 LDG.E.U16 R163, desc[UR16][R78.64] ;  /* 0x000000104ea33981 */ /* 0x000ee8000c1e1500 */
[----:B------:R0:W-:Y:S04]  /*1e620*/  @P6 STL [R1+0x75c], R159 ;  /* 0x00075c9f01006387 */ /* 0x0001e80000100800 */
[----:B------:R1:W-:Y:S04]  /*1e630*/  @P6 STL [R1+0x760], R158 ;  /* 0x0007609e01006387 */ /* 0x0003e80000100800 */
[----:B------:R-:W3:Y:S04]  /*1e640*/  LDL.LU.64 R136, [R1+0x1370] ;  /* 0x0013700001887983 */ /* 0x000ee80000300a00 */
[----:B0-----:R-:W3:Y:S04]  /*1e650*/  LDL R159, [R1+0xb48] ;  /* 0x000b4800019f7983 */ /* 0x001ee80000100800 */
[----:B-1----:R-:W3:Y:S04]  /*1e660*/  LDL R158, [R1+0xb4c] ;  /* 0x000b4c00019e7983 */ /* 0x002ee80000100800 */
[----:B------:R-:W3:Y:S04]  /*1e670*/  LDL R25, [R1+0x738] ;  /* 0x0007380001197983 */ /* 0x000ee80000100800 */
[----:B----4-:R0:W-:Y:S04]  /*1e680*/  @P5 STL [R1+0x754], R7 ;  /* 0x0007540701005387 */ /* 0x0101e80000100800 */
[----:B0-----:R-:W4:Y:S04]  /*1e690*/  LDL R7, [R1+0x734] ;  /* 0x0007340001077983 */ /* 0x001f280000100800 */
[----:B--2---:R-:W-:Y:S04]  /*1e6a0*/  @P5 STL [R1+0x758], R11 ;  /* 0x0007580b01005387 */ /* 0x004fe80000100800 */
[----:B------:R-:W2:Y:S04]  /*1e6b0*/  LDL.LU.64 R118, [R1+0x1368] ;  /* 0x0013680001767983 */ /* 0x000ea80000300a00 */
[----:B---3--:R0:W-:Y:S04]  /*1e6c0*/  @P0 STL [R1+0x750], R10 ;  /* 0x0007500a01000387 */ /* 0x0081e80000100800 */
[----:B0-----:R-:W3:Y:S04]  /*1e6d0*/  LDL R10, [R1+0x730] ;  /* 0x00073000010a7983 */ /* 0x001ee80000100800 */
[----:B------:R-:W2:Y:S04]  /*1e6e0*/  LDL.LU R162, [R1+0x710] ;  /* 0x0007100001a27983 */ /* 0x000ea80000300800 */
[----:B------:R-:W2:Y:S04]  /*1e6f0*/  LDL.LU R3, [R1+0x70c] ;  /* 0x00070c0001037983 */ /* 0x000ea80000300800 */
[----:B------:R-:W2:Y:S04]  /*1e700*/  LDL.LU.64 R116, [R1+0x1360] ;  /* 0x0013600001747983 */ /* 0x000ea80000300a00 */
[----:B------:R0:W-:Y:S01]  /*1e710*/  @P0 STL [R1+0x74c], R6 ;  /* 0x00074c0601000387 */ /* 0x0001e20000100800 */
[----:B------:R-:W-:-:S03]  /*1e720*/  ISETP.GT.AND P6, PT, R4, 0x36, PT ;  /* 0x000000360400780c */ /* 0x000fc60003fc4270 */
[----:B------:R-:W2:Y:S04]  /*1e730*/  LDL R9, [R1+0x728] ;  /* 0x0007280001097983 */ /* 0x000ea80000100800 */
[----:B0-----:R-:W2:Y:S01]  /*1e740*/  LDL R6, [R1+0x72c] ;  /* 0x00072c0001067983 */ /* 0x001ea20000100800 */
[C---:B------:R-:W-:Y:S02]  /*1e750*/  ISETP.GT.AND P5, PT, R4.reuse, 0x37, PT ;  /* 0x000000370400780c */ /* 0x040fe40003fa4270 */
[----:B------:R-:W-:-:S03]  /*1e760*/  ISETP.GT.AND P0, PT, R4, 0x38, PT ;  /* 0x000000380400780c */ /* 0x000fc60003f04270 */
[----:B------:R-:W2:Y:S04]  /*1e770*/  @P6 LDG.E.U16 R161, desc[UR16][R58.64] ;  /* 0x000000103aa16981 */ /* 0x000ea8000c1e1500 */
[----:B------:R-:W2:Y:S04]  /*1e780*/  @P6 LDG.E.U16 R160, desc[UR16][R76.64] ;  /* 0x000000104ca06981 */ /* 0x000ea8000c1e1500 */
[----:B------:R-:W-:Y:S04]  /*1e790*/  STL [R1+0x110c], R165 ;  /* 0x00110ca501007387 */ /* 0x000fe80000100800 */
[----:B------:R-:W2:Y:S04]  /*1e7a0*/  LDL.LU.64 R98, [R1+0x1358] ;  /* 0x0013580001627983 */ /* 0x000ea80000300a00 */
[----:B------:R-:W2:Y:S04]  /*1e7b0*/  LDL R24, [R1+0x724] ;  /* 0x0007240001187983 */ /* 0x000ea80000100800 */
[----:B------:R0:W-:Y:S04]  /*1e7c0*/  @P4 STL [R1+0x744], R5 ;  /* 0x0007440501004387 */ /* 0x0001e80000100800 */
[----:B------:R-:W2:Y:S04]  /*1e7d0*/  LDL.LU.64 R96, [R1+0x1350] ;  /* 0x0013500001607983 */ /* 0x000ea80000300a00 */
[----:B------:R-:W2:Y:S04]  /*1e7e0*/  LDL R8, [R1+0x720] ;  /* 0x0007200001087983 */ /* 0x000ea80000100800 */
[----:B------:R-:W-:Y:S04]  /*1e7f0*/  STL [R1+0x10b8], R164 ;  /* 0x0010b8a401007387 */ /* 0x000fe80000100800 */
[----:B------:R-:W2:Y:S04]  /*1e800*/  LDL.LU.64 R78, [R1+0x1348] ;  /* 0x00134800014e7983 */ /* 0x000ea80000300a00 */
[----:B------:R-:W2:Y:S04]  /*1e810*/  LDL R11, [R1+0x718] ;  /* 0x00071800010b7983 */ /* 0x000ea80000100800 */
[----:B0-----:R-:W2:Y:S01]  /*1e820*/  LDL R5, [R1+0x714] ;  /* 0x0007140001057983 */ /* 0x001ea20000100800 */
[----:B------:R-:W-:-:S03]  /*1e830*/  ISETP.GT.AND P4, PT, R4, 0x39, PT ;  /* 0x000000390400780c */ /* 0x000fc60003f84270 */
[----:B------:R0:W-:Y:S04]  /*1e840*/  STL [R1+0x10bc], R163 ;  /* 0x0010bca301007387 */ /* 0x0001e80000100800 */
[----:B------:R-:W2:Y:S04]  /*1e850*/  @P5 LDG.E.U16 R159, desc[UR16][R38.64] ;  /* 0x00000010269f5981 */ /* 0x000ea8000c1e1500 */
[----:B------:R-:W2:Y:S04]  /*1e860*/  @P5 LDG.E.U16 R158, desc[UR16][R56.64] ;  /* 0x00000010389e5981 */ /* 0x000ea8000c1e1500 */
[----:B0-----:R-:W2:Y:S04]  /*1e870*/  LDL.LU R163, [R1+0x71c] ;  /* 0x00071c0001a37983 */ /* 0x001ea80000300800 */
[----:B------:R-:W2:Y:S01]  /*1e880*/  @P0 LDG.E.U16 R25, desc[UR16][R36.64] ;  /* 0x0000001024190981 */ /* 0x000ea2000c1e1500 */
[----:B------:R-:W-:-:S03]  /*1e890*/  ISETP.GT.AND P3, PT, R4, 0x3a, PT ;  /* 0x0000003a0400780c */ /* 0x000fc60003f64270 */
[----:B------:R-:W2:Y:S04]  /*1e8a0*/  LDL.LU.64 R76, [R1+0x1340] ;  /* 0x00134000014c7983 */ /* 0x000ea80000300a00 */
[----:B------:R-:W2:Y:S04]  /*1e8b0*/  LDL.LU.64 R58, [R1+0x1338] ;  /* 0x00133800013a7983 */ /* 0x000ea80000300a00 */
[----:B----4-:R-:W4:Y:S04]  /*1e8c0*/  @P0 LDG.E.U16 R7, desc[UR16][R18.64] ;  /* 0x0000001012070981 */ /* 0x010f28000c1e1500 */
[----:B---3--:R-:W3:Y:S04]  /*1e8d0*/  @P4 LDG.E.U16 R10, desc[UR16][R16.64] ;  /* 0x00000010100a4981 */ /* 0x008ee8000c1e1500 */
[----:B--2---:R-:W2:Y:S04]  /*1e8e0*/  @P3 LDG.E.U16 R9, desc[UR16][R152.64] ;  /* 0x0000001098093981 */ /* 0x004ea8000c1e1500 */
[----:B------:R-:W2:Y:S04]  /*1e8f0*/  @P4 LDG.E.U16 R6, desc[UR16][R26.64] ;  /* 0x000000101a064981 */ /* 0x000ea8000c1e1500 */
[----:B------:R-:W-:Y:S04]  /*1e900*/  @P6 STL [R1+0xb50], R161 ;  /* 0x000b50a101006387 */ /* 0x000fe80000100800 */
[----:B------:R-:W-:Y:S01]  /*1e910*/  @P6 STL [R1+0xb54], R160 ;  /* 0x000b54a001006387 */ /* 0x000fe20000100800 */
[----:B------:R-:W-:-:S03]  /*1e920*/  ISETP.GT.AND P6, PT, R4, 0x3b, PT ;  /* 0x0000003b0400780c */ /* 0x000fc60003fc4270 */
[----:B------:R-:W3:Y:S04]  /*1e930*/  LDL.LU.64 R56, [R1+0x1330] ;  /* 0x0013300001387983 */ /* 0x000ee80000300a00 */
[----:B------:R-:W3:Y:S04]  /*1e940*/  LDL.LU.64 R38, [R1+0x1328] ;  /* 0x0013280001267983 */ /* 0x000ee80000300a00 */
[----:B------:R-:W3:Y:S04]  /*1e950*/  @P3 LDG.E.U16 R24, desc[UR16][R150.64] ;  /* 0x0000001096183981 */ /* 0x000ee8000c1e1500 */
[----:B------:R-:W3:Y:S04]  /*1e960*/  @P6 LDG.E.U16 R8, desc[UR16][R134.64] ;  /* 0x0000001086086981 */ /* 0x000ee8000c1e1500 */
[----:B------:R-:W-:Y:S04]  /*1e970*/  @P5 STL [R1+0xb48], R159 ;  /* 0x000b489f01005387 */ /* 0x000fe80000100800 */
[----:B------:R-:W3:Y:S04]  /*1e980*/  @P6 LDG.E.U16 R163, desc[UR16][R132.64] ;  /* 0x0000001084a36981 */ /* 0x000ee8000c1e1500 */
[----:B------:R-:W-:Y:S04]  /*1e990*/  @P5 STL [R1+0xb4c], R158 ;  /* 0x000b4c9e01005387 */ /* 0x000fe80000100800 */
[----:B------:R-:W3:Y:S04]  /*1e9a0*/  LDL.LU.64 R36, [R1+0x1320] ;  /* 0x0013200001247983 */ /* 0x000ee80000300a00 */
[----:B------:R-:W3:Y:S04]  /*1e9b0*/  LDL.LU.64 R18, [R1+0x1318] ;  /* 0x0013180001127983 */ /* 0x000ee80000300a00 */
[----:B----4-:R0:W-:Y:S04]  /*1e9c0*/  @P0 STL [R1+0x734], R7 ;  /* 0x0007340701000387 */ /* 0x0101e80000100800 */
[----:B0-----:R-:W4:Y:S04]  /*1e9d0*/  LDL R7, [R1+0xb44] ;  /* 0x000b440001077983 */ /* 0x001f280000100800 */
[----:B------:R-:W4:Y:S04]  /*1e9e0*/  LDL.LU R164, [R1+0x6f0] ;  /* 0x0006f00001a47983 */ /* 0x000f280000300800 */
[----:B------:R-:W4:Y:S04]  /*1e9f0*/  LDL.LU R165, [R1+0x6ec] ;  /* 0x0006ec0001a57983 */ /* 0x000f280000300800 */
[----:B------:R-:W-:Y:S04]  /*1ea00*/  @P0 STL [R1+0x738], R25 ;  /* 0x0007381901000387 */ /* 0x000fe80000100800 */
[----:B------:R-:W4:Y:S04]  /*1ea10*/  LDL.LU.64 R16, [R1+0x1310] ;  /* 0x0013100001107983 */ /* 0x000f280000300a00 */
[----:B------:R-:W4:Y:S04]  /*1ea20*/  LDL R159, [R1+0xb40] ;  /* 0x000b4000019f7983 */ /* 0x000f280000100800 */
[----:B--2---:R0:W-:Y:S01]  /*1ea30*/  @P4 STL [R1+0x72c], R6 ;  /* 0x00072c0601004387 */ /* 0x0041e20000100800 */
[----:B------:R-:W-:-:S02]  /*1ea40*/  ISETP.GT.AND P5, PT, R4, 0x3c, PT ;  /* 0x0000003c0400780c */ /* 0x000fc40003fa4270 */
[C---:B------:R-:W-:Y:S01]  /*1ea50*/  ISETP.GT.AND P0, PT, R4.reuse, 0x3d, PT ;  /* 0x0000003d0400780c */ /* 0x040fe20003f04270 */
[----:B------:R-:W2:Y:S04]  /*1ea60*/  LDL R27, [R1+0x704] ;  /* 0x00070400011b7983 */ /* 0x000ea80000100800 */
[----:B0-----:R-:W2:Y:S06]  /*1ea70*/  LDL R6, [R1+0x708] ;  /* 0x0007080001067983 */ /* 0x001eac0000100800 */
[----:B------:R-:W2:Y:S04]  /*1ea80*/  @P5 LDG.E.U16 R5, desc[UR16][R112.64] ;  /* 0x0000001070055981 */ /* 0x000ea8000c1e1500 */
[----:B------:R-:W2:Y:S04]  /*1ea90*/  @P5 LDG.E.U16 R11, desc[UR16][R114.64] ;  /* 0x00000010720b5981 */ /* 0x000ea8000c1e1500 */
[----:B---3--:R0:W-:Y:S04]  /*1eaa0*/  @P4 STL [R1+0x730], R10 ;  /* 0x0007300a01004387 */ /* 0x0081e80000100800 */
[----:B------:R-:W3:Y:S04]  /*1eab0*/  LDL.LU.64 R152, [R1+0x1308] ;  /* 0x0013080001987983 */ /* 0x000ee80000300a00 */
[----:B------:R-:W3:Y:S04]  /*1eac0*/  @P0 LDG.E.U16 R162, desc[UR16][R94.64] ;  /* 0x000000105ea20981 */ /* 0x000ee8000c1e1500 */
[----:B0-----:R-:W3:Y:S04]  /*1ead0*/  LDL R10, [R1+0x700] ;  /* 0x00070000010a7983 */ /* 0x001ee80000100800 */
[----:B------:R0:W-:Y:S01]  /*1eae0*/  @P3 STL [R1+0x728], R9 ;  /* 0x0007280901003387 */ /* 0x0001e20000100800 */
[----:B------:R-:W-:-:S03]  /*1eaf0*/  ISETP.GT.AND P4, PT, R4, 0x3e, PT ;  /* 0x0000003e0400780c */ /* 0x000fc60003f84270 */
[----:B------:R-:W3:Y:S04]  /*1eb00*/  @P0 LDG.E.U16 R3, desc[UR16][R92.64] ;  /* 0x000000105c030981 */ /* 0x000ee8000c1e1500 */
[----:B0-----:R-:W3:Y:S04]  /*1eb10*/  LDL R9, [R1+0x6fc] ;  /* 0x0006fc0001097983 */ /* 0x001ee80000100800 */
[----:B------:R-:W3:Y:S04]  /*1eb20*/  LDL.LU.64 R150, [R1+0x1300] ;  /* 0x0013000001967983 */ /* 0x000ee80000300a00 */
[----:B------:R-:W-:Y:S04]  /*1eb30*/  @P3 STL [R1+0x724], R24 ;  /* 0x0007241801003387 */ /* 0x000fe80000100800 */
[----:B------:R-:W3:Y:S04]  /*1eb40*/  LDL.LU.64 R134, [R1+0x12f8] ;  /* 0x0012f80001867983 */ /* 0x000ee80000300a00 */
[----:B------:R-:W3:Y:S04]  /*1eb50*/  LDL.LU.64 R132, [R1+0x12f0] ;  /* 0x0012f00001847983 */ /* 0x000ee80000300a00 */
[----:B------:R0:W-:Y:S01]  /*1eb60*/  @P6 STL [R1+0x720], R8 ;  /* 0x0007200801006387 */ /* 0x0001e20000100800 */
[----:B------:R-:W-:-:S03]  /*1eb70*/  ISETP.GT.AND P3, PT, R4, 0x40, PT ;  /* 0x000000400400780c */ /* 0x000fc60003f64270 */
[----:B0-----:R-:W3:Y:S04]  /*1eb80*/  LDL R8, [R1+0x6f4] ;  /* 0x0006f40001087983 */ /* 0x001ee80000100800 */
[----:B------:R0:W-:Y:S04]  /*1eb90*/  STL [R1+0x1140], R163 ;  /* 0x001140a301007387 */ /* 0x0001e80000100800 */
[----:B0-----:R-:W3:Y:S04]  /*1eba0*/  LDL.LU R163, [R1+0x6f8] ;  /* 0x0006f80001a37983 */ /* 0x001ee80000300800 */
[----:B----4-:R-:W4:Y:S04]  /*1ebb0*/  @P4 LDG.E.U16 R7, desc[UR16][R74.64] ;  /* 0x000000104a074981 */ /* 0x010f28000c1e1500 */
[----:B------:R-:W4:Y:S01]  /*1ebc0*/  @P4 LDG.E.U16 R159, desc[UR16][R72.64] ;  /* 0x00000010489f4981 */ /* 0x000f22000c1e1500 */
[----:B------:R-:W-:-:S03]  /*1ebd0*/  ISETP.GT.AND P6, PT, R4, 0x41, PT ;  /* 0x000000410400780c */ /* 0x000fc60003fc4270 */
[----:B------:R-:W4:Y:S04]  /*1ebe0*/  LDL.LU.64 R114, [R1+0x12e8] ;  /* 0x0012e80001727983 */ /* 0x000f280000300a00 */
[----:B------:R-:W4:Y:S04]  /*1ebf0*/  LDL.LU.64 R112, [R1+0x12e0] ;  /* 0x0012e00001707983 */ /* 0x000f280000300a00 */
[----:B--2---:R-:W2:Y:S04]  /*1ec00*/  @P3 LDG.E.U16 R27, desc[UR16][R52.64] ;  /* 0x00000010341b3981 */ /* 0x004ea8000c1e1500 */
[----:B------:R-:W2:Y:S04]  /*1ec10*/  @P3 LDG.E.U16 R6, desc[UR16][R54.64] ;  /* 0x0000001036063981 */ /* 0x000ea8000c1e1500 */
[----:B------:R0:W-:Y:S04]  /*1ec20*/  @P5 STL [R1+0x714], R5 ;  /* 0x0007140501005387 */ /* 0x0001e80000100800 */
[----:B------:R1:W-:Y:S01]  /*1ec30*/  @P5 STL [R1+0x718], R11 ;  /* 0x0007180b01005387 */ /* 0x0003e20000100800 */
[----:B------:R-:W-:-:S03]  /*1ec40*/  ISETP.GT.AND P5, PT, R4, 0x42, PT ;  /* 0x000000420400780c */ /* 0x000fc60003fa4270 */
[----:B------:R-:W2:Y:S04]  /*1ec50*/  LDL.LU.64 R94, [R1+0x12d8] ;  /* 0x0012d800015e7983 */ /* 0x000ea80000300a00 */
[----:B---3--:R-:W-:Y:S04]  /*1ec60*/  STL [R1+0x10c0], R162 ;  /* 0x0010c0a201007387 */ /* 0x008fe80000100800 */
[----:B------:R-:W3:Y:S04]  /*1ec70*/  @P6 LDG.E.U16 R10, desc[UR16][R34.64] ;  /* 0x00000010220a6981 */ /* 0x000ee8000c1e1500 */
[----:B------:R-:W3:Y:S04]  /*1ec80*/  LDL.LU.64 R92, [R1+0x12d0] ;  /* 0x0012d000015c7983 */ /* 0x000ee80000300a00 */
[----:B0-----:R-:W3:Y:S04]  /*1ec90*/  LDL R5, [R1+0x6d4] ;  /* 0x0006d40001057983 */ /* 0x001ee80000100800 */
[----:B------:R-:W3:Y:S04]  /*1eca0*/  LDL R26, [R1+0x6d8] ;  /* 0x0006d800011a7983 */ /* 0x000ee80000100800 */
[----:B------:R-:W3:Y:S04]  /*1ecb0*/  @P6 LDG.E.U16 R9, desc[UR16][R148.64] ;  /* 0x0000001094096981 */ /* 0x000ee8000c1e1500 */
[----:B------:R-:W3:Y:S04]  /*1ecc0*/  LDL R25, [R1+0x6a8] ;  /* 0x0006a80001197983 */ /* 0x000ee80000100800 */
[----:B------:R-:W3:Y:S04]  /*1ecd0*/  LDL R24, [R1+0x6a4] ;  /* 0x0006a40001187983 */ /* 0x000ee80000100800 */
[----:B------:R-:W-:Y:S04]  /*1ece0*/  STL [R1+0x10c4], R3 ;  /* 0x0010c40301007387 */ /* 0x000fe80000100800 */
[----:B------:R-:W3:Y:S04]  /*1ecf0*/  LDL.LU.64 R74, [R1+0x12c8] ;  /* 0x0012c800014a7983 */ /* 0x000ee80000300a00 */
[----:B-1----:R-:W3:Y:S04]  /*1ed00*/  LDL R11, [R1+0x678] ;  /* 0x00067800010b7983 */ /* 0x002ee80000100800 */
[----:B------:R-:W3:Y:S04]  /*1ed10*/  @P5 LDG.E.U16 R8, desc[UR16][R130.64] ;  /* 0x0000001082085981 */ /* 0x000ee8000c1e1500 */
[----:B------:R-:W3:Y:S04]  /*1ed20*/  @P5 LDG.E.U16 R163, desc[UR16][R146.64] ;  /* 0x0000001092a35981 */ /* 0x000ee8000c1e1500 */
[----:B----4-:R0:W-:Y:S04]  /*1ed30*/  @P4 STL [R1+0xb44], R7 ;  /* 0x000b440701004387 */ /* 0x0101e80000100800 */
[----:B0-----:R-:W4:Y:S04]  /*1ed40*/  LDL R7, [R1+0x674] ;  /* 0x0006740001077983 */ /* 0x001f280000100800 */
[----:B------:R-:W4:Y:S04]  /*1ed50*/  LDL.LU.64 R72, [R1+0x12c0] ;  /* 0x0012c00001487983 */ /* 0x000f280000300a00 */
[----:B------:R-:W-:Y:S04]  /*1ed60*/  @P4 STL [R1+0xb40], R159 ;  /* 0x000b409f01004387 */ /* 0x000fe80000100800 */
[----:B------:R-:W4:Y:S04]  /*1ed70*/  LDL.LU.64 R54, [R1+0x12b8] ;  /* 0x0012b80001367983 */ /* 0x000f280000300a00 */
[----:B--2---:R0:W-:Y:S04]  /*1ed80*/  @P3 STL [R1+0x708], R6 ;  /* 0x0007080601003387 */ /* 0x0041e80000100800 */
[----:B0-----:R-:W2:Y:S01]  /*1ed90*/  LDL R6, [R1+0x648] ;  /* 0x0006480001067983 */ /* 0x001ea20000100800 */
[----:B------:R-:W-:-:S02]  /*1eda0*/  ISETP.GT.AND P0, PT, R4, 0x43, PT ;  /* 0x000000430400780c */ /* 0x000fc40003f04270 */
[C---:B------:R-:W-:Y:S01]  /*1edb0*/  ISETP.GT.AND P4, PT, R4.reuse, 0x48, PT ;  /* 0x000000480400780c */ /* 0x040fe20003f84270 */
[----:B------:R-:W2:Y:S04]  /*1edc0*/  LDL.LU.64 R52, [R1+0x12b0] ;  /* 0x0012b00001347983 */ /* 0x000ea80000300a00 */
[----:B------:R-:W-:Y:S01]  /*1edd0*/  @P3 STL [R1+0x704], R27 ;  /* 0x0007041b01003387 */ /* 0x000fe20000100800 */
[----:B------:R-:W-:-:S03]  /*1ede0*/  ISETP.GT.AND P3, PT, R4, 0x50, PT ;  /* 0x000000500400780c */ /* 0x000fc60003f64270 */
[----:B------:R-:W2:Y:S04]  /*1edf0*/  LDL.LU.64 R34, [R1+0x12a8] ;  /* 0x0012a80001227983 */ /* 0x000ea80000300a00 */
[----:B------:R-:W2:Y:S04]  /*1ee00*/  LDL.LU.64 R148, [R1+0x12a0] ;  /* 0x0012a00001947983 */ /* 0x000ea80000300a00 */
[----:B------:R-:W2:Y:S04]  /*1ee10*/  @P0 LDG.E.U16 R164, desc[UR16][R128.64] ;  /* 0x0000001080a40981 */ /* 0x000ea8000c1e1500 */
[----:B------:R-:W2:Y:S04]  /*1ee20*/  @P0 LDG.E.U16 R165, desc[UR16][R110.64] ;  /* 0x000000106ea50981 */ /* 0x000ea8000c1e1500 */
[----:B---3--:R-:W3:Y:S04]  /*1ee30*/  @P4 LDG.E.U16 R5, desc[UR16][R90.64] ;  /* 0x000000105a054981 */ /* 0x008ee8000c1e1500 */
[----:B------:R0:W-:Y:S04]  /*1ee40*/  @P6 STL [R1+0x6fc], R9 ;  /* 0x0006fc0901006387 */ /* 0x0001e80000100800 */
[----:B------:R1:W-:Y:S01]  /*1ee50*/  @P6 STL [R1+0x700], R10 ;  /* 0x0007000a01006387 */ /* 0x0003e20000100800 */
[----:B------:R-:W-:-:S03]  /*1ee60*/  ISETP.GT.AND P6, PT, R4, 0x58, PT ;  /* 0x000000580400780c */ /* 0x000fc60003fc4270 */
[----:B------:R-:W3:Y:S04]  /*1ee70*/  LDL.LU.64 R146, [R1+0x1298] ;  /* 0x0012980001927983 */ /* 0x000ee80000300a00 */
[----:B0-----:R-:W3:Y:S04]  /*1ee80*/  LDL R9, [R1+0x644] ;  /* 0x0006440001097983 */ /* 0x001ee80000100800 */
[----:B------:R-:W3:Y:S04]  /*1ee90*/  @P4 LDG.E.U16 R26, desc[UR16][R108.64] ;  /* 0x000000106c1a4981 */ /* 0x000ee8000c1e1500 */
[----:B------:R-:W3:Y:S04]  /*1eea0*/  @P3 LDG.E.U16 R24, desc[UR16][R70.64] ;  /* 0x0000001046183981 */ /* 0x000ee8000c1e1500 */
[----:B------:R-:W3:Y:S04]  /*1eeb0*/  @P3 LDG.E.U16 R25, desc[UR16][R88.64] ;  /* 0x0000001058193981 */ /* 0x000ee8000c1e1500 */
[----:B------:R-:W3:Y:S04]  /*1eec0*/  @P6 LDG.E.U16 R11, desc[UR16][R144.64] ;  /* 0x00000010900b6981 */ /* 0x000ee8000c1e1500 */
[----:B------:R-:W-:Y:S04]  /*1eed0*/  STL [R1+0x1190], R163 ;  /* 0x001190a301007387 */ /* 0x000fe80000100800 */
[----:B------:R-:W3:Y:S04]  /*1eee0*/  LDL.LU.64 R130, [R1+0x1290] ;  /* 0x0012900001827983 */ /* 0x000ee80000300a00 */
[----:B------:R0:W-:Y:S01]  /*1eef0*/  @P5 STL [R1+0x6f4], R8 ;  /* 0x0006f40801005387 */ /* 0x0001e20000100800 */
[----:B------:R-:W-:-:S03]  /*1ef00*/  ISETP.GT.AND P5, PT, R4, 0x60, PT ;  /* 0x000000600400780c */ /* 0x000fc60003fa4270 */
[----:B------:R-:W3:Y:S04]  /*1ef10*/  LDL.LU.64 R128, [R1+0x1288] ;  /* 0x0012880001807983 */ /* 0x000ee80000300a00 */
[----:B-1----:R-:W3:Y:S04]  /*1ef20*/  LDL.LU R10, [R1+0xbe4] ;  /* 0x000be400010a7983 */ /* 0x002ee80000300800 */
[----:B------:R-:W3:Y:S04]  /*1ef30*/  LDL.LU R3, [R1+0xc0c] ;  /* 0x000c0c0001037983 */ /* 0x000ee80000300800 */
[----:B0-----:R-:W3:Y:S04]  /*1ef40*/  LDL R8, [R1+0x618] ;  /* 0x0006180001087983 */ /* 0x001ee80000100800 */
[----:B----4-:R-:W4:Y:S04]  /*1ef50*/  @P6 LDG.E.U16 R7, desc[UR16][R142.64] ;  /* 0x000000108e076981 */ /* 0x010f28000c1e1500 */
[----:B--2---:R-:W2:Y:S04]  /*1ef60*/  @P5 LDG.E.U16 R6, desc[UR16][R156.64] ;  /* 0x000000109c065981 */ /* 0x004ea8000c1e1500 */
[----:B------:R-:W-:Y:S04]  /*1ef70*/  STL [R1+0x1144], R164 ;  /* 0x001144a401007387 */ /* 0x000fe80000100800 */
[----:B------:R-:W2:Y:S04]  /*1ef80*/  LDL.LU.64 R110, [R1+0x1280] ;  /* 0x00128000016e7983 */ /* 0x000ea80000300a00 */
[----:B------:R-:W-:Y:S04]  /*1ef90*/  STL [R1+0x1148], R165 ;  /* 0x001148a501007387 */ /* 0x000fe80000100800 */
[----:B------:R-:W2:Y:S04]  /*1efa0*/  LDL.LU.64 R108, [R1+0x1278] ;  /* 0x00127800016c7983 */ /* 0x000ea80000300a00 */
[----:B------:R-:W2:Y:S04]  /*1efb0*/  LDL.LU.64 R90, [R1+0x1270] ;  /* 0x00127000015a7983 */ /* 0x000ea80000300a00 */
[----:B---3--:R0:W-:Y:S04]  /*1efc0*/  @P4 STL [R1+0x6d4], R5 ;  /* 0x0006d40501004387 */ /* 0x0081e80000100800 */
[----:B------:R-:W3:Y:S04]  /*1efd0*/  @P5 LDG.E.U16 R9, desc[UR16][R154.64] ;  /* 0x000000109a095981 */ /* 0x000ee8000c1e1500 */
[----:B0-----:R-:W3:Y:S04]  /*1efe0*/  LDL R5, [R1+0x614] ;  /* 0x0006140001057983 */ /* 0x001ee80000100800 */
[----:B------:R-:W-:Y:S04]  /*1eff0*/  @P4 STL [R1+0x6d8], R26 ;  /* 0x0006d81a01004387 */ /* 0x000fe80000100800 */
[----:B------:R-:W3:Y:S04]  /*1f000*/  LDL.LU.64 R88, [R1+0x1268] ;  /* 0x0012680001587983 */ /* 0x000ee80000300a00 */
[----:B------:R-:W3:Y:S04]  /*1f010*/  LDL.LU.64 R70, [R1+0x1260] ;  /* 0x0012600001467983 */ /* 0x000ee80000300a00 */
[----:B------:R-:W-:Y:S04]  /*1f020*/  @P3 STL [R1+0x6a4], R24 ;  /* 0x0006a41801003387 */ /* 0x000fe80000100800 */
[----:B------:R-:W-:Y:S04]  /*1f030*/  @P3 STL [R1+0x6a8], R25 ;  /* 0x0006a81901003387 */ /* 0x000fe80000100800 */
[----:B------:R-:W3:Y:S04]  /*1f040*/  LDL.LU.64 R144, [R1+0x1258] ;  /* 0x0012580001907983 */ /* 0x000ee80000300a00 */
[----:B------:R-:W3:Y:S04]  /*1f050*/  LDL.LU.64 R142, [R1+0x1250] ;  /* 0x00125000018e7983 */ /* 0x000ee80000300a00 */
[----:B----4-:R0:W-:Y:S04]  /*1f060*/  @P6 STL [R1+0x674], R7 ;  /* 0x0006740701006387 */ /* 0x0101e80000100800 */
[----:B0-----:R-:W4:Y:S04]  /*1f070*/  LDL R7, [R1+0x5e8] ;  /* 0x0005e80001077983 */ /* 0x001f280000100800 */
[----:B------:R-:W-:Y:S04]  /*1f080*/  @P6 STL [R1+0x678], R11 ;  /* 0x0006780b01006387 */ /* 0x000fe80000100800 */
[----:B------:R-:W4:Y:S04]  /*1f090*/  LDL.LU R165, [R1+0x670] ;  /* 0x0006700001a57983 */ /* 0x000f280000300800 */
[----:B------:R-:W4:Y:S04]  /*1f0a0*/  LDL.LU R164, [R1+0x66c] ;  /* 0x00066c0001a47983 */ /* 0x000f280000300800 */
[----:B--2---:R0:W-:Y:S04]  /*1f0b0*/  @P5 STL [R1+0x648], R6 ;  /* 0x0006480601005387 */ /* 0x0041e80000100800 */
[----:B0-----:R-:W2:Y:S01]  /*1f0c0*/  LDL R6, [R1+0x5e4] ;  /* 0x0005e40001067983 */ /* 0x001ea20000100800 */
[----:B------:R-:W-:-:S02]  /*1f0d0*/  ISETP.GT.AND P0, PT, R4, 0x68, PT ;  /* 0x000000680400780c */ /* 0x000fc40003f04270 */
[----:B------:R-:W-:Y:S01]  /*1f0e0*/  ISETP.GT.AND P4, PT, R4, 0x70, PT ;  /* 0x000000700400780c */ /* 0x000fe20003f84270 */
[----:B------:R-:W-:Y:S02]  /*1f0f0*/  IMAD.MOV.U32 R26, RZ, RZ, R3 ;  /* 0x000000ffff1a7224 */ /* 0x000fe400078e0003 */
[----:B------:R-:W-:-:S08]  /*1f100*/  IMAD.MOV.U32 R27, RZ, RZ, R10 ;  /* 0x000000ffff1b7224 */ /* 0x000fd000078e000a */
[----:B------:R-:W2:Y:S04]  /*1f110*/  @P0 LDG.E.U16 R8, desc[UR16][R152.64] ;  /* 0x0000001098080981 */ /* 0x000ea8000c1e1500 */
[----:B------:R-:W-:Y:S04]  /*1f120*/  STL.64 [R1+0x150], R26 ;  /* 0x0001501a01007387 */ /* 0x000fe80000100a00 */
[----:B------:R-:W-:Y:S04]  /*1f130*/  STL [R1+0xeb8], R156 ;  /* 0x000eb89c01007387 */ /* 0x000fe80000100800 */
[----:B---3--:R-:W3:Y:S04]  /*1f140*/  @P0 LDG.E.U16 R5, desc[UR16][R150.64] ;  /* 0x0000001096050981 */ /* 0x008ee8000c1e1500 */
[----:B------:R-:W-:Y:S04]  /*1f150*/  STL [R1+0x10c8], R156 ;  /* 0x0010c89c01007387 */ /* 0x000fe80000100800 */
[----:B------:R-:W-:Y:S04]  /*1f160*/  STL [R1+0xeb4], R157 ;  /* 0x000eb49d01007387 */ /* 0x000fe80000100800 */
[----:B------:R-:W-:Y:S04]  /*1f170*/  STL [R1+0x10cc], R157 ;  /* 0x0010cc9d01007387 */ /* 0x000fe80000100800 */
[----:B------:R-:W-:Y:S04]  /*1f180*/  STL [R1+0xec0], R154 ;  /* 0x000ec09a01007387 */ /* 0x000fe80000100800 */
[----:B------:R-:W-:Y:S04]  /*1f190*/  STL [R1+0x10d0], R154 ;  /* 0x0010d09a01007387 */ /* 0x000fe80000100800 */
[----:B------:R-:W-:Y:S04]  /*1f1a0*/  STL [R1+0xebc], R155 ;  /* 0x000ebc9b01007387 */ /* 0x000fe80000100800 */
[----:B------:R-:W-:Y:S04]  /*1f1b0*/  STL [R1+0x10d4], R155 ;  /* 0x0010d49b01007387 */ /* 0x000fe80000100800 */
[----:B------:R-:W-:Y:S04]  /*1f1c0*/  @P5 STL [R1+0x644], R9 ;  /* 0x0006440901005387 */ /* 0x000fe80000100800 */
[----:B------:R-:W3:Y:S04]  /*1f1d0*/  LDL R11, [R1+0x5b8] ;  /* 0x0005b800010b7983 */ /* 0x000ee80000100800 */
[----:B----4-:R-:W4:Y:S04]  /*1f1e0*/  @P4 LDG.E.U16 R7, desc[UR16][R148.64] ;  /* 0x0000001094074981 */ /* 0x010f28000c1e1500 */
[----:B--2---:R-:W2:Y:S04]  /*1f1f0*/  @P4 LDG.E.U16 R6, desc[UR16][R146.64] ;  /* 0x0000001092064981 */ /* 0x004ea8000c1e1500 */
[----:B------:R-:W-:Y:S04]  /*1f200*/  STL [R1+0xec8], R152 ;  /* 0x000ec89801007387 */ /* 0x000fe80000100800 */
[----:B------:R-:W-:Y:S04]  /*1f210*/  STL [R1+0x10d8], R152 ;  /* 0x0010d89801007387 */ /* 0x000fe80000100800 */
[----:B------:R-:W-:Y:S04]  /*1f220*/  STL [R1+0xec4], R153 ;  /* 0x000ec49901007387 */ /* 0x000fe80000100800 */
[----:B------:R-:W-:Y:S01]  /*1f230*/  STL [R1+0x10dc], R153 ;  /* 0x0010dc9901007387 */ /* 0x000fe20000100800 */
[----:B------:R-:W-:-:S02]  /*1f240*/  ISETP.GT.AND P3, PT, R4, 0x78, PT ;  /* 0x000000780400780c */ /* 0x000fc40003f64270 */
[C---:B------:R-:W-:Y:S02]  /*1f250*/  ISETP.GT.AND P6, PT, R4.reuse, 0x44, PT ;  /* 0x000000440400780c */ /* 0x040fe40003fc4270 */
[----:B------:R-:W-:-:S09]  /*1f260*/  ISETP.GT.AND P5, PT, R4, 0x49, PT ;  /* 0x000000490400780c */ /* 0x000fd20003fa4270 */
[----:B------:R-:W2:Y:S04]  /*1f270*/  @P3 LDG.E.U16 R0, desc[UR16][R142.64] ;  /* 0x000000108e003981 */ /* 0x000ea8000c1e1500 */
[----:B---3--:R0:W-:Y:S04]  /*1f280*/  @P0 STL [R1+0x614], R5 ;  /* 0x0006140501000387 */ /* 0x0081e80000100800 */
[----:B0-----:R-:W3:Y:S04]  /*1f290*/  LDL R5, [R1+0x6e8] ;  /* 0x0006e80001057983 */ /* 0x001ee80000100800 */
[----:B------:R-:W-:Y:S04]  /*1f2a0*/  STL [R1+0xed0], R150 ;  /* 0x000ed09601007387 */ /* 0x000fe80000100800 */
[----:B------:R-:W-:Y:S04]  /*1f2b0*/  STL [R1+0x10e0], R150 ;  /* 0x0010e09601007387 */ /* 0x000fe80000100800 */
[----:B------:R-:W-:Y:S04]  /*1f2c0*/  STL [R1+0xecc], R151 ;  /* 0x000ecc9701007387 */ /* 0x000fe80000100800 */
[----:B------:R-:W-:Y:S04]  /*1f2d0*/  STL [R1+0x10e4], R151 ;  /* 0x0010e49701007387 */ /* 0x000fe80000100800 */
[----:B------:R-:W-:Y:S04]  /*1f2e0*/  @P0 STL [R1+0x618], R8 ;  /* 0x0006180801000387 */ /* 0x000fe80000100800 */
[----:B------:R-:W3:Y:S04]  /*1f2f0*/  LDL.LU R25, [R1+0xc10] ;  /* 0x000c100001197983 */ /* 0x000ee80000300800 */
[----:B------:R-:W3:Y:S04]  /*1f300*/  LDL.LU R24, [R1+0xc20] ;  /* 0x000c200001187983 */ /* 0x000ee80000300800 */
[----:B------:R-:W3:Y:S04]  /*1f310*/  LDL R10, [R1+0x6d0] ;  /* 0x0006d000010a7983 */ /* 0x000ee80000100800 */
[----:B------:R-:W3:Y:S04]  /*1f320*/  @P3 LDG.E.U16 R11, desc[UR16][R144.64] ;  /* 0x00000010900b3981 */ /* 0x000ee8000c1e1500 */
[----:B----4-:R0:W-:Y:S04]  /*1f330*/  @P4 STL [R1+0x5e8], R7 ;  /* 0x0005e80701004387 */ /* 0x0101e80000100800 */
[----:B0-----:R-:W4:Y:S04]  /*1f340*/  LDL R7, [R1+0x6cc] ;  /* 0x0006cc0001077983 */ /* 0x001f280000100800 */
[----:B------:R-:W-:Y:S04]  /*1f350*/  STL [R1+0xed8], R148 ;  /* 0x000ed89401007387 */ /* 0x000fe80000100800 */
[----:B------:R-:W-:Y:S04]  /*1f360*/  STL [R1+0x10e8], R148 ;  /* 0x0010e89401007387 */ /* 0x000fe80000100800 */
[----:B------:R-:W-:Y:S04]  /*1f370*/  STL [R1+0xed4], R149 ;  /* 0x000ed49501007387 */ /* 0x000fe80000100800 */
[----:B------:R-:W-:Y:S04]  /*1f380*/  STL [R1+0x10ec], R149 ;  /* 0x0010ec9501007387 */ /* 0x000fe80000100800 */
[----:B--2---:R0:W-:Y:S04]  /*1f390*/  @P4 STL [R1+0x5e4], R6 ;  /* 0x0005e40601004387 */ /* 0x0041e80000100800 */
[----:B0-----:R-:W2:Y:S04]  /*1f3a0*/  LDL.LU R6, [R1+0xc5c] ;  /* 0x000c5c0001067983 */ /* 0x001ea80000300800 */
[----:B------:R-:W2:Y:S04]  /*1f3b0*/  LDL.LU R3, [R1+0xdbc] ;  /* 0x000dbc0001037983 */ /* 0x000ea80000300800 */
[----:B------:R-:W2:Y:S04]  /*1f3c0*/  LDL R9, [R1+0x6a0] ;  /* 0x0006a00001097983 */ /* 0x000ea80000100800 */
[----:B------:R-:W2:Y:S04]  /*1f3d0*/  LDL R8, [R1+0x69c] ;  /* 0x00069c0001087983 */ /* 0x000ea80000100800 */
[----:B------:R-:W-:Y:S04]  /*1f3e0*/  STL [R1+0xee0], R146 ;  /* 0x000ee09201007387 */ /* 0x000fe80000100800 */
[----:B------:R-:W-:Y:S04]  /*1f3f0*/  STL [R1+0x10f0], R146 ;  /* 0x0010f09201007387 */ /* 0x000fe80000100800 */
[----:B------:R-:W-:Y:S04]  /*1f400*/  STL [R1+0xedc], R147 ;  /* 0x000edc9301007387 */ /* 0x000fe80000100800 */
[----:B------:R-:W-:Y:S04]  /*1f410*/  STL [R1+0x10f4], R147 ;  /* 0x0010f49301007387 */ /* 0x000fe80000100800 */
[----:B------:R-:W-:Y:S04]  /*1f420*/  STL [R1+0xee8], R144 ;  /* 0x000ee89001007387 */ /* 0x000fe80000100800 */
[----:B------:R-:W-:Y:S04]  /*1f430*/  STL [R1+0x10f8], R144 ;  /* 0x0010f89001007387 */ /* 0x000fe80000100800 */
[----:B------:R-:W-:Y:S04]  /*1f440*/  STL [R1+0xee4], R145 ;  /* 0x000ee49101007387 */ /* 0x000fe80000100800 */
[----:B------:R0:W-:Y:S04]  /*1f450*/  STL [R1+0x10fc], R145 ;  /* 0x0010fc9101007387 */ /* 0x0001e80000100800 */
[----:B---3--:R-:W3:Y:S04]  /*1f460*/  @P6 LDG.E.U16 R5, desc[UR16][R26.64] ;  /* 0x000000101a056981 */ /* 0x008ee8000c1e1500 */
[----:B0-----:R-:W3:Y:S01]  /*1f470*/  LDL.LU R145, [R1+0x6e4] ;  /* 0x0006e40001917983 */ /* 0x001ee20000300800 */
[----:B------:R-:W-:-:S03]  /*1f480*/  ISETP.GT.AND P0, PT, R4, 0x51, PT ;  /* 0x000000510400780c */ /* 0x000fc60003f04270 */
[----:B------:R-:W3:Y:S04]  /*1f490*/  @P5 LDG.E.U16 R10, desc[UR16][R24.64] ;  /* 0x00000010180a5981 */ /* 0x000ee8000c1e1500 */
[----:B----4-:R-:W4:Y:S06]  /*1f4a0*/  @P5 LDG.E.U16 R7, desc[UR16][R50.64] ;  /* 0x0000001032075981 */ /* 0x010f2c000c1e1500 */
[----:B--2---:R-:W2:Y:S04]  /*1f4b0*/  @P0 LDG.E.U16 R9, desc[UR16][R48.64] ;  /* 0x0000001030090981 */ /* 0x004ea8000c1e1500 */
[----:B------:R-:W2:Y:S04]  /*1f4c0*/  @P0 LDG.E.U16 R8, desc[UR16][R126.64] ;  /* 0x000000107e080981 */ /* 0x000ea8000c1e1500 */
[----:B---3--:R-:W3:Y:S04]  /*1f4d0*/  @P6 LDG.E.U16 R145, desc[UR16][R68.64] ;  /* 0x0000001044916981 */ /* 0x008ee8000c1e1500 */
[----:B------:R0:W-:Y:S04]  /*1f4e0*/  STL [R1+0x5b4], R0 ;  /* 0x0005b40001007387 */ /* 0x0001e80000100800 */
[----:B0-----:R-:W2:Y:S04]  /*1f4f0*/  LDL.LU R0, [R1+0x1248] ;  /* 0x0012480001007983 */ /* 0x001ea80000300800 */
[----:B------:R-:W-:Y:S04]  /*1f500*/  STL [R1+0xef0], R142 ;  /* 0x000ef08e01007387 */ /* 0x000fe80000100800 */
[----:B------:R-:W-:Y:S04]  /*1f510*/  STL [R1+0x1100], R142 ;  /* 0x0011008e01007387 */ /* 0x000fe80000100800 */
[----:B------:R-:W-:Y:S04]  /*1f520*/  STL [R1+0xeec], R143 ;  /* 0x000eec8f01007387 */ /* 0x000fe80000100800 */
[----:B------:R-:W-:Y:S04]  /*1f530*/  STL [R1+0x1104], R143 ;  /* 0x0011048f01007387 */ /* 0x000fe80000100800 */
[----:B------:R0:W-:Y:S04]  /*1f540*/  @P3 STL [R1+0x5b8], R11 ;  /* 0x0005b80b01003387 */ /* 0x0001e80000100800 */
[----:B0-----:R-:W2:Y:S04]  /*1f550*/  LDL.LU R11, [R1+0xc3c] ;  /* 0x000c3c00010b7983 */ /* 0x001ea80000300800 */
[----:B------:R0:W-:Y:S04]  /*1f560*/  @P6 STL [R1+0x6e8], R5 ;  /* 0x0006e80501006387 */ /* 0x0001e80000100800 */
[----:B0-----:R-:W2:Y:S04]  /*1f570*/  LDL.LU R5, [R1+0xc44] ;  /* 0x000c440001057983 */ /* 0x001ea80000300800 */
[----:B------:R-:W2:Y:S04]  /*1f580*/  LDL.LU.64 R68, [R1+0x1240] ;  /* 0x0012400001447983 */ /* 0x000ea80000300a00 */
[----:B------:R-:W2:Y:S04]  /*1f590*/  LDL R159, [R1+0x640] ;  /* 0x00064000019f7983 */ /* 0x000ea80000100800 */
[----:B---3--:R-:W-:Y:S04]  /*1f5a0*/  STL [R1+0x1108], R145 ;  /* 0x0011089101007387 */ /* 0x008fe80000100800 */
[----:B------:R-:W-:Y:S04]  /*1f5b0*/  STL.64 [R1+0x100], R24 ;  /* 0x0001001801007387 */ /* 0x000fe80000100a00 */
[----:B------:R-:W3:Y:S04]  /*1f5c0*/  LDL.LU.64 R50, [R1+0x1238] ;  /* 0x0012380001327983 */ /* 0x000ee80000300a00 */
[----:B------:R0:W-:Y:S04]  /*1f5d0*/  @P5 STL [R1+0x6d0], R10 ;  /* 0x0006d00a01005387 */ /* 0x0001e80000100800 */
[----:B0-----:R-:W3:Y:S04]  /*1f5e0*/  LDL R10, [R1+0x63c] ;  /* 0x00063c00010a7983 */ /* 0x001ee80000100800 */
[----:B----4-:R0:W-:Y:S04]  /*1f5f0*/  @P5 STL [R1+0x6cc], R7 ;  /* 0x0006cc0701005387 */ /* 0x0101e80000100800 */
[----:B------:R-:W4:Y:S04]  /*1f600*/  LDL.LU.64 R48, [R1+0x1230] ;  /* 0x0012300001307983 */ /* 0x000f280000300a00 */
[----:B------:R-:W4:Y:S01]  /*1f610*/  LDL.LU.64 R126, [R1+0x1228] ;  /* 0x00122800017e7983 */ /* 0x000f220000300a00 */
[----:B0-----:R-:W-:-:S03]  /*1f620*/  IMAD.MOV.U32 R7, RZ, RZ, R6 ;  /* 0x000000ffff077224 */ /* 0x001fc600078e0006 */
[----:B--2---:R0:W-:Y:S01]  /*1f630*/  @P0 STL [R1+0x6a0], R9 ;  /* 0x0006a00901000387 */ /* 0x0041e20000100800 */
[----:B------:R-:W-:-:S03]  /*1f640*/  IMAD.MOV.U32 R6, RZ, RZ, R3 ;  /* 0x000000ffff067224 */ /* 0x000fc600078e0003 */
[----:B0-----:R-:W2:Y:S04]  /*1f650*/  LDL.LU R9, [R1+0xc34] ;  /* 0x000c340001097983 */ /* 0x001ea80000300800 */
[----:B------:R-:W2:Y:S04]  /*1f660*/  LDL.LU R3, [R1+0xc4c] ;  /* 0x000c4c0001037983 */ /* 0x000ea80000300800 */
[----:B------:R0:W-:Y:S04]  /*1f670*/  @P0 STL [R1+0x69c], R8 ;  /* 0x00069c0801000387 */ /* 0x0001e80000100800 */
[----:B0-----:R-:W2:Y:S01]  /*1f680*/  LDL R8, [R1+0x610] ;  /* 0x0006100001087983 */ /* 0x001ea20000100800 */
[----:B------:R-:W-:-:S03]  /*1f690*/  ISETP.GT.AND P4, PT, R4, 0x59, PT ;  /* 0x000000590400780c */ /* 0x000fc60003f84270 */
[----:B------:R-:W-:Y:S01]  /*1f6a0*/  STL.64 [R1+0xa0], R6 ;  /* 0x0000a00601007387 */ /* 0x000fe20000100a00 */
[----:B------:R-:W-:-:S09]  /*1f6b0*/  ISETP.GT.AND P3, PT, R4, 0x61, PT ;  /* 0x000000610400780c */ /* 0x000fd20003f64270 */
[----:B------:R-:W4:Y:S04]  /*1f6c0*/  @P4 LDG.E.U16 R165, desc[UR16][R124.64] ;  /* 0x000000107ca54981 */ /* 0x000f28000c1e1500 */
[----:B------:R-:W4:Y:S01]  /*1f6d0*/  @P4 LDG.E.U16 R164, desc[UR16][R140.64] ;  /* 0x000000108ca44981 */ /* 0x000f22000c1e1500 */
[C---:B------:R-:W-:Y:S01]  /*1f6e0*/  ISETP.GT.AND P5, PT, R4.reuse, 0x69, PT ;  /* 0x000000690400780c */ /* 0x040fe20003fa4270 */
[----:B------:R-:W-:Y:S02]  /*1f6f0*/  IMAD.MOV.U32 R25, RZ, RZ, R11 ;  /* 0x000000ffff197224 */ /* 0x000fe400078e000b */
[----:B------:R-:W-:Y:S01]  /*1f700*/  IMAD.MOV.U32 R24, RZ, RZ, R5 ;  /* 0x000000ffff187224 */ /* 0x000fe200078e0005 */
[----:B------:R0:W4:Y:S04]  /*1f710*/  @P3 LDG.E.U16 R159, desc[UR16][R138.64] ;  /* 0x000000108a9f3981 */ /* 0x000128000c1e1500 */
[----:B------:R-:W4:Y:S04]  /*1f720*/  LDL.LU.64 R124, [R1+0x1220] ;  /* 0x00122000017c7983 */ /* 0x000f280000300a00 */
[----:B------:R-:W4:Y:S04]  /*1f730*/  LDL R27, [R1+0x60c] ;  /* 0x00060c00011b7983 */ /* 0x000f280000100800 */
[----:B------:R-:W4:Y:S04]  /*1f740*/  LDL.LU R26, [R1+0xc38] ;  /* 0x000c3800011a7983 */ /* 0x000f280000300800 */
[----:B------:R-:W4:Y:S04]  /*1f750*/  LDL.LU R11, [R1+0xc50] ;  /* 0x000c5000010b7983 */ /* 0x000f280000300800 */
[----:B------:R-:W4:Y:S04]  /*1f760*/  LDL R5, [R1+0x5e0] ;  /* 0x0005e00001057983 */ /* 0x000f280000100800 */
[----:B---3--:R-:W3:Y:S04]  /*1f770*/  @P3 LDG.E.U16 R10, desc[UR16][R136.64] ;  /* 0x00000010880a3981 */ /* 0x008ee8000c1e1500 */
[----:B--2---:R-:W2:Y:S01]  /*1f780*/  @P5 LDG.E.U16 R8, desc[UR16][R134.64] ;  /* 0x0000001086085981 */ /* 0x004ea2000c1e1500 */
[----:B------:R-:W-:-:S03]  /*1f790*/  ISETP.GT.AND P0, PT, R4, 0x71, PT ;  /* 0x000000710400780c */ /* 0x000fc60003f04270 */
[----:B----4-:R-:W-:Y:S04]  /*1f7a0*/  STL [R1+0x11a0], R165 ;  /* 0x0011a0a501007387 */ /* 0x010fe80000100800 */
[----:B------:R-:W4:Y:S04]  /*1f7b0*/  LDL.LU R160, [R1+0x6e0] ;  /* 0x0006e00001a07983 */ /* 0x000f280000300800 */
[----:B------:R-:W-:Y:S04]  /*1f7c0*/  STL.64 [R1+0xd8], R24 ;  /* 0x0000d81801007387 */ /* 0x000fe80000100a00 */
[----:B------:R-:W4:Y:S04]  /*1f7d0*/  LDL.LU R161, [R1+0x6dc] ;  /* 0x0006dc0001a17983 */ /* 0x000f280000300800 */
[----:B------:R-:W4:Y:S04]  /*1f7e0*/  @P5 LDG.E.U16 R27, desc[UR16][R132.64] ;  /* 0x00000010841b5981 */ /* 0x000f28000c1e1500 */
[----:B------:R-:W-:Y:S04]  /*1f7f0*/  STL [R1+0x11a4], R164 ;  /* 0x0011a4a401007387 */ /* 0x000fe80000100800 */
[----:B------:R-:W-:Y:S04]  /*1f800*/  STL [R1+0xef8], R140 ;  /* 0x000ef88c01007387 */ /* 0x000fe80000100800 */
[----:B------:R-:W-:Y:S04]  /*1f810*/  STL [R1+0x1110], R140 ;  /* 0x0011108c01007387 */ /* 0x000fe80000100800 */
[----:B------:R-:W-:Y:S04]  /*1f820*/  STL [R1+0xef4], R141 ;  /* 0x000ef48d01007387 */ /* 0x000fe80000100800 */
[----:B------:R-:W-:Y:S04]  /*1f830*/  STL [R1+0x1114], R141 ;  /* 0x0011148d01007387 */ /* 0x000fe80000100800 */
[----:B------:R-:W-:Y:S04]  /*1f840*/  STL [R1+0xf00], R138 ;  /* 0x000f008a01007387 */ /* 0x000fe80000100800 */
[----:B------:R-:W-:Y:S04]  /*1f850*/  STL [R1+0x1118], R138 ;  /* 0x0011188a01007387 */ /* 0x000fe80000100800 */
[----:B------:R-:W4:Y:S04]  /*1f860*/  @P0 LDG.E.U16 R0, desc[UR16][R128.64] ;  /* 0x0000001080000981 */ /* 0x000f28000c1e1500 */
[----:B------:R-:W-:Y:S04]  /*1f870*/  STL [R1+0xefc], R139 ;  /* 0x000efc8b01007387 */ /* 0x000fe80000100800 */
[----:B------:R0:W-:Y:S04]  /*1f880*/  STL [R1+0x111c], R139 ;  /* 0x00111c8b01007387 */ /* 0x0001e80000100800 */
[----:B------:R-:W4:Y:S04]  /*1f890*/  @P0 LDG.E.U16 R5, desc[UR16][R130.64] ;  /* 0x0000001082050981 */ /* 0x000f28000c1e1500 */
[----:B------:R-:W-:Y:S04]  /*1f8a0*/  STL [R1+0xf08], R136 ;  /* 0x000f088801007387 */ /* 0x000fe80000100800 */
[----:B------:R-:W-:Y:S04]  /*1f8b0*/  STL [R1+0x1120], R136 ;  /* 0x0011208801007387 */ /* 0x000fe80000100800 */
[----:B------:R-:W-:Y:S04]  /*1f8c0*/  STL [R1+0xf04], R137 ;  /* 0x000f048901007387 */ /* 0x000fe80000100800 */
[----:B------:R-:W-:Y:S01]  /*1f8d0*/  STL [R1+0x1124], R137 ;  /* 0x0011248901007387 */ /* 0x000fe20000100800 */
[----:B0-----:R-:W-:-:S02]  /*1f8e0*/  IMAD.MOV.U32 R139, RZ, RZ, R9 ;  /* 0x000000ffff8b7224 */ /* 0x001fc400078e0009 */
[----:B------:R-:W-:Y:S01]  /*1f8f0*/  IMAD.MOV.U32 R138, RZ, RZ, R3 ;  /* 0x000000ffff8a7224 */ /* 0x000fe200078e0003 */
[----:B---3--:R0:W-:Y:S04]  /*1f900*/  @P3 STL [R1+0x63c], R10 ;  /* 0x00063c0a01003387 */ /* 0x0081e80000100800 */
[----:B------:R-:W-:Y:S04]  /*1f910*/  @P3 STL [R1+0x640], R159 ;  /* 0x0006409f01003387 */ /* 0x000fe80000100800 */
[----:B------:R-:W3:Y:S04]  /*1f920*/  LDL.LU R163, [R1+0x5ac] ;  /* 0x0005ac0001a37983 */ /* 0x000ee80000300800 */
[----:B0-----:R-:W3:Y:S04]  /*1f930*/  LDL.LU R10, [R1+0xc14] ;  /* 0x000c1400010a7983 */ /* 0x001ee80000300800 */
[----:B------:R-:W3:Y:S04]  /*1f940*/  LDL.LU R9, [R1+0xc2c] ;  /* 0x000c2c0001097983 */ /* 0x000ee80000300800 */
[----:B--2---:R0:W-:Y:S04]  /*1f950*/  @P5 STL [R1+0x610], R8 ;  /* 0x0006100801005387 */ /* 0x0041e80000100800 */
[----:B0-----:R-:W2:Y:S04]  /*1f960*/  LDL.LU R8, [R1+0xc18] ;  /* 0x000c180001087983 */ /* 0x001ea80000300800 */
[----:B------:R-:W2:Y:S04]  /*1f970*/  LDL.LU R3, [R1+0xc30] ;  /* 0x000c300001037983 */ /* 0x000ea80000300800 */
[----:B------:R-:W-:Y:S04]  /*1f980*/  STL [R1+0xf10], R134 ;  /* 0x000f108601007387 */ /* 0x000fe80000100800 */
[----:B------:R-:W-:Y:S04]  /*1f990*/  STL.64 [R1+0xe8], R138 ;  /* 0x0000e88a01007387 */ /* 0x000fe80000100a00 */
[----:B------:R0:W-:Y:S04]  /*1f9a0*/  STL [R1+0x1128], R134 ;  /* 0x0011288601007387 */ /* 0x0001e80000100800 */
[----:B------:R-:W-:Y:S04]  /*1f9b0*/  STL [R1+0xf0c], R135 ;  /* 0x000f0c8701007387 */ /* 0x000fe80000100800 */
[----:B------:R1:W-:Y:S01]  /*1f9c0*/  STL [R1+0x112c], R135 ;  /* 0x00112c8701007387 */ /* 0x0003e20000100800 */
[----:B0-----:R-:W-:-:S03]  /*1f9d0*/  IMAD.MOV.U32 R134, RZ, RZ, R11 ;  /* 0x000000ffff867224 */ /* 0x001fc600078e000b */
[----:B------:R-:W-:Y:S04]  /*1f9e0*/  STL [R1+0xf18], R132 ;  /* 0x000f188401007387 */ /* 0x000fe80000100800 */
[----:B------:R-:W-:Y:S01]  /*1f9f0*/  STL [R1+0x1130], R132 ;  /* 0x0011308401007387 */ /* 0x000fe20000100800 */
[----:B-1----:R-:W-:-:S03]  /*1fa00*/  IMAD.MOV.U32 R135, RZ, RZ, R26 ;  /* 0x000000ffff877224 */ /* 0x002fc600078e001a */
[----:B------:R-:W-:Y:S04]  /*1fa10*/  STL [R1+0xf14], R133 ;  /* 0x000f148501007387 */ /* 0x000fe80000100800 */
[----:B------:R-:W-:Y:S04]  /*1fa20*/  STL [R1+0x1134], R133 ;  /* 0x0011348501007387 */ /* 0x000fe80000100800 */
[----:B----4-:R-:W-:Y:S04]  /*1fa30*/  @P5 STL [R1+0x60c], R27 ;  /* 0x00060c1b01005387 */ /* 0x010fe80000100800 */
[----:B------:R-:W-:Y:S04]  /*1fa40*/  STL [R1+0xf20], R130 ;  /* 0x000f208201007387 */ /* 0x000fe80000100800 */
[----:B------:R0:W-:Y:S04]  /*1fa50*/  STL [R1+0x1138], R130 ;  /* 0x0011388201007387 */ /* 0x0001e80000100800 */
[----:B------:R-:W-:Y:S04]  /*1fa60*/  STL.64 [R1+0xf0], R134 ;  /* 0x0000f08601007387 */ /* 0x000fe80000100a00 */
[----:B0-----:R-:W4:Y:S04]  /*1fa70*/  LDL.LU R130, [R1+0x6bc] ;  /* 0x0006bc0001827983 */ /* 0x001f280000300800 */
[----:B------:R-:W-:Y:S04]  /*1fa80*/  STL [R1+0xf1c], R131 ;  /* 0x000f1c8301007387 */ /* 0x000fe80000100800 */
[----:B------:R0:W-:Y:S01]  /*1fa90*/  STL [R1+0x113c], R131 ;  /* 0x00113c8301007387 */ /* 0x0001e20000100800 */
[----:B------:R-:W-:-:S03]  /*1faa0*/  ISETP.GT.AND P4, PT, R4, 0x45, PT ;  /* 0x000000450400780c */ /* 0x000fc60003f84270 */
[----:B0-----:R-:W4:Y:S04]  /*1fab0*/  LDL.LU R131, [R1+0x6c0] ;  /* 0x0006c00001837983 */ /* 0x001f280000300800 */
[----:B------:R0:W-:Y:S01]  /*1fac0*/  STL [R1+0x5dc], R0 ;  /* 0x0005dc0001007387 */ /* 0x0001e20000100800 */
[----:B------:R-:W-:-:S03]  /*1fad0*/  ISETP.GT.AND P3, PT, R4, 0x79, PT ;  /* 0x000000790400780c */ /* 0x000fc60003f64270 */
[----:B0-----:R-:W4:Y:S04]  /*1fae0*/  LDL.LU R0, [R1+0x121c] ;  /* 0x00121c0001007983 */ /* 0x001f280000300800 */
[----:B------:R0:W-:Y:S04]  /*1faf0*/  @P0 STL [R1+0x5e0], R5 ;  /* 0x0005e00501000387 */ /* 0x0001e80000100800 */
[----:B------:R-:W4:Y:S04]  /*1fb00*/  LDL R27, [R1+0x6c4] ;  /* 0x0006c400011b7983 */ /* 0x000f280000100800 */
[----:B------:R-:W4:Y:S04]  /*1fb10*/  @P3 LDG.E.U16 R2, desc[UR16][R126.64] ;  /* 0x000000107e023981 */ /* 0x000f28000c1e1500 */
[----:B0-----:R-:W4:Y:S01]  /*1fb20*/  LDL R5, [R1+0x6c8] ;  /* 0x0006c80001057983 */ /* 0x001f220000100800 */
[----:B---3--:R-:W-:Y:S01]  /*1fb30*/  IMAD.MOV.U32 R132, RZ, RZ, R9 ;  /* 0x000000ffff847224 */ /* 0x008fe200078e0009 */
[----:B------:R-:W-:-:S02]  /*1fb40*/  ISETP.GT.AND P5, PT, R4, 0x4a, PT ;  /* 0x0000004a0400780c */ /* 0x000fc40003fa4270 */
[----:B------:R-:W3:Y:S01]  /*1fb50*/  @P3 LDG.E.U16 R163, desc[UR16][R124.64] ;  /* 0x000000107ca33981 */ /* 0x000ee2000c1e1500 */
[----:B--2---:R-:W-:Y:S02]  /*1fb60*/  IMAD.MOV.U32 R9, RZ, RZ, R8 ;  /* 0x000000ffff097224 */ /* 0x004fe400078e0008 */
[----:B------:R-:W-:-:S05]  /*1fb70*/  IMAD.MOV.U32 R8, RZ, RZ, R3 ;  /* 0x000000ffff087224 */ /* 0x000fca00078e0003 */
[----:B------:R-:W2:Y:S01]  /*1fb80*/  @P4 LDG.E.U16 R160, desc[UR16][R8.64] ;  /* 0x0000001008a04981 */ /* 0x000ea2000c1e1500 */
[----:B------:R-:W-:-:S03]  /*1fb90*/  MOV R133, R10 ;  /* 0x0000000a00857202 */ /* 0x000fc60000000f00 */
[----:B------:R-:W-:Y:S04]  /*1fba0*/  STL [R1+0xf28], R128 ;  /* 0x000f288001007387 */ /* 0x000fe80000100800 */
[----:B------:R-:W3:Y:S04]  /*1fbb0*/  @P4 LDG.E.U16 R161, desc[UR16][R132.64] ;  /* 0x0000001084a14981 */ /* 0x000ee8000c1e1500 */
[----:B------:R-:W-:Y:S04]  /*1fbc0*/  STL [R1+0x114c], R128 ;  /* 0x00114c8001007387 */ /* 0x000fe80000100800 */
[----:B------:R-:W-:Y:S04]  /*1fbd0*/  STL [R1+0xf24], R129 ;  /* 0x000f248101007387 */ /* 0x000fe80000100800 */
[----:B------:R-:W-:Y:S04]  /*1fbe0*/  STL [R1+0x1150], R129 ;  /* 0x0011508101007387 */ /* 0x000fe80000100800 */
[----:B------:R-:W3:Y:S04]  /*1fbf0*/  LDL.LU R26, [R1+0xc40] ;  /* 0x000c4000011a7983 */ /* 0x000ee80000300800 */
[----:B------:R-:W3:Y:S04]  /*1fc00*/  LDL.LU R11, [R1+0xc48] ;  /* 0x000c4800010b7983 */ /* 0x000ee80000300800 */
[----:B------:R-:W-:Y:S04]  /*1fc10*/  STL.64 [R1+0x138], R132 ;  /* 0x0001388401007387 */ /* 0x000fe80000100a00 */
[----:B------:R0:W-:Y:S04]  /*1fc20*/  STL.64 [R1+0x140], R8 ;  /* 0x0001400801007387 */ /* 0x0001e80000100a00 */
[----:B0-----:R-:W3:Y:S04]  /*1fc30*/  LDL.LU R9, [R1+0xc60] ;  /* 0x000c600001097983 */ /* 0x001ee80000300800 */
[----:B------:R-:W3:Y:S04]  /*1fc40*/  LDL.LU R8, [R1+0xdc0] ;  /* 0x000dc00001087983 */ /* 0x000ee80000300800 */
[----:B------:R-:W3:Y:S04]  /*1fc50*/  LDL R10, [R1+0x698] ;  /* 0x00069800010a7983 */ /* 0x000ee80000100800 */
[----:B----4-:R-:W4:Y:S04]  /*1fc60*/  @P5 LDG.E.U16 R27, desc[UR16][R138.64] ;  /* 0x000000108a1b5981 */ /* 0x010f28000c1e1500 */
[----:B------:R-:W4:Y:S04]  /*1fc70*/  @P5 LDG.E.U16 R5, desc[UR16][R134.64] ;  /* 0x0000001086055981 */ /* 0x000f28000c1e1500 */
[----:B--2---:R-:W-:Y:S04]  /*1fc80*/  STL [R1+0x1154], R160 ;  /* 0x001154a001007387 */ /* 0x004fe80000100800 */
[----:B------:R0:W-:Y:S04]  /*1fc90*/  STL [R1+0x5b0], R2 ;  /* 0x0005b00201007387 */ /* 0x0001e80000100800 */
[----:B0-----:R-:W2:Y:S04]  /*1fca0*/  LDL.LU R2, [R1+0x1218] ;  /* 0x0012180001027983 */ /* 0x001ea80000300800 */
[----:B------:R-:W-:Y:S04]  /*1fcb0*/  STL [R1+0xf30], R126 ;  /* 0x000f307e01007387 */ /* 0x000fe80000100800 */
[----:B------:R-:W-:Y:S04]  /*1fcc0*/  STL [R1+0x1158], R126 ;  /* 0x0011587e01007387 */ /* 0x000fe80000100800 */
[----:B------:R-:W-:Y:S04]  /*1fcd0*/  STL [R1+0xf2c], R127 ;  /* 0x000f2c7f01007387 */ /* 0x000fe80000100800 */
[----:B------:R-:W-:Y:S01]  /*1fce0*/  STL [R1+0x115c], R127 ;  /* 0x00115c7f01007387 */ /* 0x000fe20000100800 */
[----:B------:R-:W-:-:S03]  /*1fcf0*/  ISETP.GT.AND P0, PT, R4, 0x4b, PT ;  /* 0x0000004b0400780c */ /* 0x000fc60003f04270 */
[----:B---3--:R-:W-:Y:S04]  /*1fd00*/  STL [R1+0x1194], R163 ;  /* 0x001194a301007387 */ /* 0x008fe80000100800 */
[----:B------:R-:W-:Y:S04]  /*1fd10*/  STL [R1+0xf38], R124 ;  /* 0x000f387c01007387 */ /* 0x000fe80000100800 */
[----:B------:R-:W-:Y:S04]  /*1fd20*/  STL [R1+0x1160], R124 ;  /* 0x0011607c01007387 */ /* 0x000fe80000100800 */
[----:B------:R-:W-:Y:S04]  /*1fd30*/  STL [R1+0xf34], R125 ;  /* 0x000f347d01007387 */ /* 0x000fe80000100800 */
[----:B------:R-:W-:Y:S04]  /*1fd40*/  STL [R1+0x1164], R125 ;  /* 0x0011647d01007387 */ /* 0x000fe80000100800 */
[----:B------:R-:W-:Y:S01]  /*1fd50*/  STL [R1+0x1168], R161 ;  /* 0x001168a101007387 */ /* 0x000fe20000100800 */
[----:B------:R-:W-:-:S03]  /*1fd60*/  ISETP.GT.AND P6, PT, R4, 0x52, PT ;  /* 0x000000520400780c */ /* 0x000fc60003fc4270 */
[----:B------:R-:W3:Y:S01]  /*1fd70*/  @P0 LDG.E.U16 R130, desc[UR16][R24.64] ;  /* 0x0000001018820981 */ /* 0x000ee2000c1e1500 */
[----:B------:R-:W-:-:S09]  /*1fd80*/  ISETP.GT.AND P3, PT, R4, 0x5a, PT ;  /* 0x0000005a0400780c */ /* 0x000fd20003f64270 */
[----:B------:R-:W3:Y:S04]  /*1fd90*/  @P6 LDG.E.U16 R10, desc[UR16][R106.64] ;  /* 0x000000106a0a6981 */ /* 0x000ee8000c1e1500 */
[----:B------:R-:W3:Y:S04]  /*1fda0*/  @P3 LDG.E.U16 R0, desc[UR16][R122.64] ;  /* 0x000000107a003981 */ /* 0x000ee8000c1e1500 */
[----:B----4-:R0:W-:Y:S04]  /*1fdb0*/  @P5 STL [R1+0x6c8], R5 ;  /* 0x0006c80501005387 */ /* 0x0101e80000100800 */
[----:B0-----:R-:W4:Y:S04]  /*1fdc0*/  LDL.LU R5, [R1+0xc64] ;  /* 0x000c640001057983 */ /* 0x001f280000300800 */
[----:B------:R-:W3:Y:S04]  /*1fdd0*/  LDL.LU R3, [R1+0xdc4] ;  /* 0x000dc40001037983 */ /* 0x000ee80000300800 */
[----:B------:R0:W-:Y:S02]  /*1fde0*/  @P5 STL [R1+0x6c4], R27 ;  /* 0x0006c41b01005387 */ /* 0x0001e40000100800 */
[----:B0-----:R-:W-:-:S02]  /*1fdf0*/  IMAD.MOV.U32 R27, RZ, RZ, R26 ;  /* 0x000000ffff1b7224 */ /* 0x001fc400078e001a */
[----:B------:R-:W-:-:S05]  /*1fe00*/  IMAD.MOV.U32 R26, RZ, RZ, R11 ;  /* 0x000000ffff1a7224 */ /* 0x000fca00078e000b */
[----:B------:R-:W3:Y:S04]  /*1fe10*/  @P0 LDG.E.U16 R131, desc[UR16][R26.64] ;  /* 0x000000101a830981 */ /* 0x000ee8000c1e1500 */
[----:B--2---:R-:W2:Y:S04]  /*1fe20*/  @P6 LDG.E.U16 R2, desc[UR16][R104.64] ;  /* 0x0000001068026981 */ /* 0x004ea8000c1e1500 */
[----:B------:R-:W-:Y:S01]  /*1fe30*/  STL.64 [R1+0xe0], R26 ;  /* 0x0000e01a01007387 */ /* 0x000fe20000100a00 */
[----:B----4-:R-:W-:-:S03]  /*1fe40*/  IMAD.MOV.U32 R11, RZ, RZ, R5 ;  /* 0x000000ffff0b7224 */ /* 0x010fc600078e0005 */
[----:B---3--:R0:W-:Y:S04]  /*1fe50*/  STL [R1+0x116c], R131 ;  /* 0x00116c8301007387 */ /* 0x0081e80000100800 */
[----:B0-----:R-:W3:Y:S04]  /*1fe60*/  LDL.LU R131, [R1+0x634] ;  /* 0x0006340001837983 */ /* 0x001ee80000300800 */
[----:B------:R0:W-:Y:S04]  /*1fe70*/  STL [R1+0x1170], R130 ;  /* 0x0011708201007387 */ /* 0x0001e80000100800 */
[----:B0-----:R-:W4:Y:S04]  /*1fe80*/  LDL.LU R130, [R1+0x638] ;  /* 0x0006380001827983 */ /* 0x001f280000300800 */
[----:B------:R-:W4:Y:S04]  /*1fe90*/  LDL.LU R161, [R1+0x608] ;  /* 0x0006080001a17983 */ /* 0x000f280000300800 */
[----:B------:R-:W4:Y:S04]  /*1fea0*/  LDL.LU.64 R106, [R1+0x1210] ;  /* 0x00121000016a7983 */ /* 0x000f280000300a00 */
[----:B------:R-:W4:Y:S04]  /*1feb0*/  LDL.LU R125, [R1+0x604] ;  /* 0x00060400017d7983 */ /* 0x000f280000300800 */
[----:B------:R-:W4:Y:S04]  /*1fec0*/  LDL.LU.64 R104, [R1+0x1208] ;  /* 0x0012080001687983 */ /* 0x000f280000300a00 */
[----:B--2---:R0:W-:Y:S04]  /*1fed0*/  STL [R1+0x694], R2 ;  /* 0x0006940201007387 */ /* 0x0041e80000100800 */
[----:B0-----:R-:W2:Y:S04]  /*1fee0*/  LDL.LU R2, [R1+0x1204] ;  /* 0x0012040001027983 */ /* 0x001ea80000300800 */
[----:B------:R-:W-:Y:S04]  /*1fef0*/  STL.64 [R1+0xa8], R8 ;  /* 0x0000a80801007387 */ /* 0x000fe80000100a00 */
[----:B------:R0:W-:Y:S04]  /*1ff00*/  @P6 STL [R1+0x698], R10 ;  /* 0x0006980a01006387 */ /* 0x0001e80000100800 */
[----:B------:R-:W2:Y:S04]  /*1ff10*/  LDL.LU R27, [R1+0xc68] ;  /* 0x000c6800011b7983 */ /* 0x000ea80000300800 */
[----:B------:R-:W2:Y:S01]  /*1ff20*/  LDL.LU R25, [R1+0xdc8] ;  /* 0x000dc80001197983 */ /* 0x000ea20000300800 */
[----:B0-----:R-:W-:-:S03]  /*1ff30*/  IMAD.MOV.U32 R10, RZ, RZ, R3 ;  /* 0x000000ffff0a7224 */ /* 0x001fc600078e0003 */
[----:B------:R-:W2:Y:S04]  /*1ff40*/  LDL.LU R138, [R1+0x5d8] ;  /* 0x0005d800018a7983 */ /* 0x000ea80000300800 */
[----:B------:R-:W2:Y:S04]  /*1ff50*/  LDL.LU R124, [R1+0x5d4] ;  /* 0x0005d400017c7983 */ /* 0x000ea80000300800 */
[----:B------:R-:W2:Y:S04]  /*1ff60*/  LDL.LU R127, [R1+0x5a8] ;  /* 0x0005a800017f7983 */ /* 0x000ea80000300800 */
[----:B------:R-:W-:Y:S04]  /*1ff70*/  STL.64 [R1+0xb0], R10 ;  /* 0x0000b00a01007387 */ /* 0x000fe80000100a00 */
[----:B------:R-:W2:Y:S04]  /*1ff80*/  LDL.LU R160, [R1+0x5a4] ;  /* 0x0005a40001a07983 */ /* 0x000ea80000300800 */
[----:B------:R-:W2:Y:S04]  /*1ff90*/  LDL.LU R144, [R1+0x6b8] ;  /* 0x0006b80001907983 */ /* 0x000ea80000300800 */
[----:B------:R-:W2:Y:S04]  /*1ffa0*/  LDL.LU R147, [R1+0x6b4] ;  /* 0x0006b40001937983 */ /* 0x000ea80000300800 */
[----:B------:R-:W2:Y:S04]  /*1ffb0*/  LDL.LU R158, [R1+0x6b0] ;  /* 0x0006b000019e7983 */ /* 0x000ea80000300800 */
[----:B------:R-:W2:Y:S04]  /*1ffc0*/  LDL.LU R159, [R1+0x6ac] ;  /* 0x0006ac00019f7983 */ /* 0x000ea80000300800 */
[----:B------:R0:W-:Y:S04]  /*1ffd0*/  STL [R1+0x668], R0 ;  /* 0x0006680001007387 */ /* 0x0001e80000100800 */
[----:B0-----:R-:W2:Y:S04]  /*1ffe0*/  LDL.LU R0, [R1+0x1200] ;  /* 0x0012000001007983 */ /* 0x001ea80000300800 */
[----:B------:R-:W2:Y:S04]  /*1fff0*/  LDL.LU R24, [R1+0xc54] ;  /* 0x000c540001187983 */ /* 0x000ea80000300800 */
[----:B------:R-:W2:Y:S04]  /*20000*/  LDL.LU R5, [R1+0xdd0] ;  /* 0x000dd00001057983 */ /* 0x000ea80000300800 */
[----:B------:R-:W2:Y:S04]  /*20010*/  LDL.LU R26, [R1+0xc58] ;  /* 0x000c5800011a7983 */ /* 0x000ea80000300800 */
[----:B------:R-:W2:Y:S04]  /*20020*/  LDL.LU R3, [R1+0xdd4] ;  /* 0x000dd40001037983 */ /* 0x000ea80000300800 */
[----:B------:R-:W-:Y:S04]  /*20030*/  STL [R1+0xf40], R122 ;  /* 0x000f407a01007387 */ /* 0x000fe80000100800 */
[----:B------:R0:W-:Y:S04]  /*20040*/  STL [R1+0x1174], R122 ;  /* 0x0011747a01007387 */ /* 0x0001e80000100800 */
[----:B0-----:R-:W2:Y:S01]  /*20050*/  LDL.LU R122, [R1+0x664] ;  /* 0x00066400017a7983 */ /* 0x001ea20000300800 */
[----:B------:R-:W-:-:S13]  /*20060*/  ISETP.GT.AND P4, PT, R4, 0x62, PT ;  /* 0x000000620400780c */ /* 0x000fda0003f84270 */
[----:B---3--:R-:W3:Y:S04]  /*20070*/  @P4 LDG.E.U16 R131, desc[UR16][R116.64] ;  /* 0x0000001074834981 */ /* 0x008ee8000c1e1500 */
[----:B----4-:R-:W4:Y:S04]  /*20080*/  @P4 LDG.E.U16 R130, desc[UR16][R118.64] ;  /* 0x0000001076824981 */ /* 0x010f28000c1e1500 */
[----:B--2---:R-:W2:Y:S04]  /*20090*/  @P3 LDG.E.U16 R122, desc[UR16][R120.64] ;  /* 0x00000010787a3981 */ /* 0x004ea8000c1e1500 */
[----:B------:R-:W-:Y:S04]  /*200a0*/  STL [R1+0xf3c], R123 ;  /* 0x000f3c7b01007387 */ /* 0x000fe80000100800 */
[----:B------:R-:W-:Y:S01]  /*200b0*/  STL [R1+0x1178], R123 ;  /* 0x0011787b01007387 */ /* 0x000fe20000100800 */
[----:B------:R-:W-:-:S02]  /*200c0*/  IMAD.MOV.U32 R128, RZ, RZ, R25 ;  /* 0x000000ffff807224 */ /* 0x000fc400078e0019 */
[----:B------:R-:W-:Y:S01]  /*200d0*/  IMAD.MOV.U32 R129, RZ, RZ, R27 ;  /* 0x000000ffff817224 */ /* 0x000fe200078e001b */
[----:B--2---:R-:W-:Y:S04]  /*200e0*/  STL [R1+0x117c], R122 ;  /* 0x00117c7a01007387 */ /* 0x004fe80000100800 */
[----:B------:R-:W-:Y:S04]  /*200f0*/  STL [R1+0xf48], R120 ;  /* 0x000f487801007387 */ /* 0x000fe80000100800 */
[----:B------:R-:W-:Y:S04]  /*20100*/  STL [R1+0x1180], R120 ;  /* 0x0011807801007387 */ /* 0x000fe80000100800 */
[----:B------:R-:W-:Y:S04]  /*20110*/  STL [R1+0xf44], R121 ;  /* 0x000f447901007387 */ /* 0x000fe80000100800 */
[----:B------:R-:W-:Y:S04]  /*20120*/  STL [R1+0x1184], R121 ;  /* 0x0011847901007387 */ /* 0x000fe80000100800 */
[----:B----4-:R-:W-:Y:S04]  /*20130*/  STL [R1+0x1188], R130 ;  /* 0x0011888201007387 */ /* 0x010fe80000100800 */
[----:B------:R-:W-:Y:S04]  /*20140*/  STL [R1+0xf50], R118 ;  /* 0x000f507601007387 */ /* 0x000fe80000100800 */
[----:B------:R-:W-:Y:S04]  /*20150*/  STL [R1+0x118c], R118 ;  /* 0x00118c7601007387 */ /* 0x000fe80000100800 */
[----:B------:R-:W-:Y:S04]  /*20160*/  STL [R1+0xf4c], R119 ;  /* 0x000f4c7701007387 */ /* 0x000fe80000100800 */
[----:B------:R0:W-:Y:S04]  /*20170*/  STL [R1+0x1198], R119 ;  /* 0x0011987701007387 */ /* 0x0001e80000100800 */
[----:B---3--:R-:W-:Y:S04]  /*20180*/  STL [R1+0x119c], R131 ;  /* 0x00119c8301007387 */ /* 0x008fe80000100800 */
[----:B------:R-:W-:Y:S04]  /*20190*/  STL [R1+0xf58], R116 ;  /* 0x000f587401007387 */ /* 0x000fe80000100800 */
[----:B------:R-:W-:Y:S04]  /*201a0*/  STL [R1+0xf54], R117 ;  /* 0x000f547501007387 */ /* 0x000fe80000100800 */
[----:B------:R-:W2:Y:S04]  /*201b0*/  LDL.LU R27, [R1+0xc6c] ;  /* 0x000c6c00011b7983 */ /* 0x000ea80000300800 */
[----:B------:R-:W3:Y:S04]  /*201c0*/  LDL.LU R25, [R1+0xdcc] ;  /* 0x000dcc0001197983 */ /* 0x000ee80000300800 */
[----:B------:R-:W4:Y:S04]  /*201d0*/  LDL.LU R133, [R1+0x690] ;  /* 0x0006900001857983 */ /* 0x000f280000300800 */
[----:B------:R-:W-:Y:S01]  /*201e0*/  STL [R1+0xf60], R114 ;  /* 0x000f607201007387 */ /* 0x000fe20000100800 */
[----:B0-----:R-:W-:-:S03]  /*201f0*/  IMAD.MOV.U32 R119, RZ, RZ, R24 ;  /* 0x000000ffff777224 */ /* 0x001fc600078e0018 */
[----:B------:R-:W-:Y:S01]  /*20200*/  STL.64 [R1+0xb8], R128 ;  /* 0x0000b88001007387 */ /* 0x000fe20000100a00 */
[----:B------:R-:W-:-:S03]  /*20210*/  IMAD.MOV.U32 R118, RZ, RZ, R5 ;  /* 0x000000ffff767224 */ /* 0x000fc600078e0005 */
[----:B------:R-:W-:Y:S04]  /*20220*/  STL [R1+0xf5c], R115 ;  /* 0x000f5c7301007387 */ /* 0x000fe80000100800 */
[----:B------:R-:W-:Y:S04]  /*20230*/  STL [R1+0xf68], R112 ;  /* 0x000f687001007387 */ /* 0x000fe80000100800 */
[----:B------:R-:W-:Y:S04]  /*20240*/  STL [R1+0xf64], R113 ;  /* 0x000f647101007387 */ /* 0x000fe80000100800 */
[----:B------:R-:W4:Y:S04]  /*20250*/  LDL.LU R24, [R1+0xc70] ;  /* 0x000c700001187983 */ /* 0x000f280000300800 */
[----:B------:R-:W4:Y:S01]  /*20260*/  LDL.LU R5, [R1+0xdd8] ;  /* 0x000dd80001057983 */ /* 0x000f220000300800 */
[----:B------:R-:W-:-:S02]  /*20270*/  ISETP.GT.AND P0, PT, R4, 0x6a, PT ;  /* 0x0000006a0400780c */ /* 0x000fc40003f04270 */
[----:B------:R-:W-:Y:S01]  /*20280*/  ISETP.GT.AND P4, PT, R4, 0x4c, PT ;  /* 0x0000004c0400780c */ /* 0x000fe20003f84270 */
[----:B------:R-:W4:Y:S04]  /*20290*/  LDL.LU R132, [R1+0x68c] ;  /* 0x00068c0001847983 */ /* 0x000f280000300800 */
[----:B------:R2:W-:Y:S01]  /*202a0*/  STL.64 [R1+0xc8], R118 ;  /* 0x0000c87601007387 */ /* 0x0005e20000100a00 */
[----:B------:R-:W-:-:S03]  /*202b0*/  IMAD.MOV.U32 R121, RZ, RZ, R26 ;  /* 0x000000ffff797224 */ /* 0x000fc600078e001a */
[----:B------:R-:W-:Y:S01]  /*202c0*/  STL [R1+0xf70], R110 ;  /* 0x000f706e01007387 */ /* 0x000fe20000100800 */
[----:B------:R-:W-:-:S03]  /*202d0*/  IMAD.MOV.U32 R120, RZ, RZ, R3 ;  /* 0x000000ffff787224 */ /* 0x000fc600078e0003 */
[----:B------:R-:W-:Y:S04]  /*202e0*/  STL [R1+0xf6c], R111 ;  /* 0x000f6c6f01007387 */ /* 0x000fe80000100800 */
[----:B------:R-:W-:Y:S01]  /*202f0*/  STL [R1+0xf78], R108 ;  /* 0x000f786c01007387 */ /* 0x000fe20000100800 */
[----:B------:R-:W-:-:S03]  /*20300*/  ISETP.GT.AND P6, PT, R4, 0x53, PT ;  /* 0x000000530400780c */ /* 0x000fc60003fc4270 */
[----:B------:R-:W-:Y:S04]  /*20310*/  STL [R1+0xf74], R109 ;  /* 0x000f746d01007387 */ /* 0x000fe80000100800 */
[----:B------:R-:W4:Y:S04]  /*20320*/  LDL.LU R26, [R1+0xc74] ;  /* 0x000c7400011a7983 */ /* 0x000f280000300800 */
[----:B------:R-:W4:Y:S04]  /*20330*/  LDL.LU R3, [R1+0xddc] ;  /* 0x000ddc0001037983 */ /* 0x000f280000300800 */
[----:B------:R-:W4:Y:S04]  /*20340*/  @P0 LDG.E.U16 R161, desc[UR16][R114.64] ;  /* 0x0000001072a10981 */ /* 0x000f28000c1e1500 */
[----:B------:R-:W4:Y:S01]  /*20350*/  @P0 LDG.E.U16 R125, desc[UR16][R112.64] ;  /* 0x00000010707d0981 */ /* 0x000f22000c1e1500 */
[----:B------:R-:W-:-:S03]  /*20360*/  ISETP.GT.AND P0, PT, R4, 0x4d, PT ;  /* 0x0000004d0400780c */ /* 0x000fc60003f04270 */
[----:B------:R-:W4:Y:S04]  /*20370*/  LDL.LU R135, [R1+0x660] ;  /* 0x0006600001877983 */ /* 0x000f280000300800 */
[----:B------:R-:W-:Y:S04]  /*20380*/  STL.64 [R1+0xd0], R120 ;  /* 0x0000d07801007387 */ /* 0x000fe80000100a00 */
[----:B------:R-:W4:Y:S04]  /*20390*/  LDL.LU R134, [R1+0x65c] ;  /* 0x00065c0001867983 */ /* 0x000f280000300800 */
[----:B------:R-:W4:Y:S04]  /*203a0*/  LDL.LU R137, [R1+0x630] ;  /* 0x0006300001897983 */ /* 0x000f280000300800 */
[----:B------:R2:W4:Y:S04]  /*203b0*/  @P4 LDG.E.U16 R147, desc[UR16][R118.64] ;  /* 0x0000001076934981 */ /* 0x000528000c1e1500 */
[----:B------:R-:W4:Y:S04]  /*203c0*/  LDL.LU R145, [R1+0x62c] ;  /* 0x00062c0001917983 */ /* 0x000f280000300800 */
[----:B------:R-:W-:Y:S04]  /*203d0*/  STL [R1+0xf80], R106 ;  /* 0x000f806a01007387 */ /* 0x000fe80000100800 */
[----:B------:R-:W-:Y:S04]  /*203e0*/  STL [R1+0xf7c], R107 ;  /* 0x000f7c6b01007387 */ /* 0x000fe80000100800 */
[----:B------:R-:W-:Y:S04]  /*203f0*/  STL [R1+0xf88], R104 ;  /* 0x000f886801007387 */ /* 0x000fe80000100800 */
[----:B------:R-:W-:Y:S04]  /*20400*/  STL [R1+0xf84], R105 ;  /* 0x000f846901007387 */ /* 0x000fe80000100800 */
[----:B------:R-:W4:Y:S01]  /*20410*/  @P4 LDG.E.U16 R144, desc[UR16][R120.64] ;  /* 0x0000001078904981 */ /* 0x000f22000c1e1500 */
[----:B------:R-:W-:-:S03]  /*20420*/  ISETP.GT.AND P5, PT, R4, 0x72, PT ;  /* 0x000000720400780c */ /* 0x000fc60003fa4270 */
[----:B------:R-:W4:Y:S10]  /*20430*/  @P0 LDG.E.U16 R159, desc[UR16][R128.64] ;  /* 0x00000010809f0981 */ /* 0x000f34000c1e1500 */
[----:B------:R-:W4:Y:S04]  /*20440*/  @P5 LDG.E.U16 R138, desc[UR16][R110.64] ;  /* 0x000000106e8a5981 */ /* 0x000f28000c1e1500 */
[----:B------:R-:W4:Y:S01]  /*20450*/  @P5 LDG.E.U16 R124, desc[UR16][R108.64] ;  /* 0x000000106c7c5981 */ /* 0x000f22000c1e1500 */
[----:B--2---:R-:W-:-:S02]  /*20460*/  IMAD.MOV.U32 R119, RZ, RZ, R27 ;  /* 0x000000ffff777224 */ /* 0x004fc400078e001b */
[----:B---3--:R-:W-:Y:S01]  /*20470*/  IMAD.MOV.U32 R118, RZ, RZ, R25 ;  /* 0x000000ffff767224 */ /* 0x008fe200078e0019 */
[----:B----4-:R-:W2:Y:S04]  /*20480*/  @P6 LDG.E.U16 R133, desc[UR16][R86.64] ;  /* 0x0000001056856981 */ /* 0x010ea8000c1e1500 */
[----:B------:R0:W-:Y:S04]  /*20490*/  STL.64 [R1+0xc0], R118 ;  /* 0x0000c07601007387 */ /* 0x0001e80000100a00 */
[----:B------:R-:W3:Y:S04]  /*204a0*/  LDL.LU R143, [R1+0x600] ;  /* 0x00060000018f7983 */ /* 0x000ee80000300800 */
[----:B------:R1:W4:Y:S04]  /*204b0*/  @P0 LDG.E.U16 R158, desc[UR16][R118.64] ;  /* 0x00000010769e0981 */ /* 0x000328000c1e1500 */
[----:B------:R-:W2:Y:S04]  /*204c0*/  LDL.LU.64 R86, [R1+0x11f8] ;  /* 0x0011f80001567983 */ /* 0x000ea80000300a00 */
[----:B0-----:R-:W1:Y:S01]  /*204d0*/  LDL.LU R118, [R1+0xc78] ;  /* 0x000c780001767983 */ /* 0x001e620000300800 */
[----:B------:R-:W-:-:S02]  /*204e0*/  IMAD.MOV.U32 R25, RZ, RZ, R24 ;  /* 0x000000ffff197224 */ /* 0x000fc400078e0018 */
[----:B------:R-:W-:Y:S02]  /*204f0*/  IMAD.MOV.U32 R24, RZ, RZ, R5 ;  /* 0x000000ffff187224 */ /* 0x000fe400078e0005 */
[----:B------:R-:W2:Y:S04]  /*20500*/  LDL.LU R5, [R1+0xde0] ;  /* 0x000de00001057983 */ /* 0x000ea80000300800 */
[----:B------:R-:W3:Y:S04]  /*20510*/  LDL.LU R142, [R1+0x5fc] ;  /* 0x0005fc00018e7983 */ /* 0x000ee80000300800 */
[----:B------:R-:W3:Y:S04]  /*20520*/  @P6 LDG.E.U16 R132, desc[UR16][R84.64] ;  /* 0x0000001054846981 */ /* 0x000ee8000c1e1500 */
[----:B------:R-:W3:Y:S04]  /*20530*/  LDL.LU.64 R84, [R1+0x11f0] ;  /* 0x0011f00001547983 */ /* 0x000ee80000300a00 */
[----:B------:R-:W-:Y:S04]  /*20540*/  STL.64 [R1+0x118], R24 ;  /* 0x0001181801007387 */ /* 0x000fe80000100a00 */
        /* <DEDUP_REMOVED lines=10> */
[----:B------:R-:W4:Y:S04]  /*205f0*/  LDL.LU R141, [R1+0x59c] ;  /* 0x00059c00018d7983 */ /* 0x000f280000300800 */
[----:B------:R-:W4:Y:S04]  /*20600*/  LDL.LU R146, [R1+0x688] ;  /* 0x0006880001927983 */ /* 0x000f280000300800 */
[----:B------:R-:W4:Y:S04]  /*20610*/  LDL.LU R149, [R1+0x684] ;  /* 0x0006840001957983 */ /* 0x000f280000300800 */
        /* <DEDUP_REMOVED lines=8> */
[----:B------:R-:W4:Y:S01]  /*206a0*/  LDL.LU R126, [R1+0xc84] ;  /* 0x000c8400017e7983 */ /* 0x000f220000300800 */
[----:B-1----:R-:W-:Y:S01]  /*206b0*/  IMAD.MOV.U32 R119, RZ, RZ, R118 ;  /* 0x000000ffff777224 */ /* 0x002fe200078e0076 */
[----:B--2---:R-:W-:-:S02]  /*206c0*/  MOV R118, R5 ;  /* 0x0000000500767202 */ /* 0x004fc40000000f00 */
[----:B------:R-:W2:Y:S01]  /*206d0*/  LDL.LU R5, [R1+0xdec] ;  /* 0x000dec0001057983 */ /* 0x000ea20000300800 */
[----:B------:R-:W-:-:S03]  /*206e0*/  ISETP.GT.AND P5, PT, R4, 0x5b, PT ;  /* 0x0000005b0400780c */ /* 0x000fc60003fa4270 */
[----:B------:R-:W2:Y:S04]  /*206f0*/  LDL.LU R148, [R1+0x658] ;  /* 0x0006580001947983 */ /* 0x000ea80000300800 */
[----:B------:R-:W2:Y:S04]  /*20700*/  LDL.LU R151, [R1+0x654] ;  /* 0x0006540001977983 */ /* 0x000ea80000300800 */
[----:B------:R-:W2:Y:S04]  /*20710*/  LDL.LU R150, [R1+0x628] ;  /* 0x0006280001967983 */ /* 0x000ea80000300800 */
[----:B------:R-:W2:Y:S04]  /*20720*/  @P5 LDG.E.U16 R135, desc[UR16][R102.64] ;  /* 0x0000001066875981 */ /* 0x000ea8000c1e1500 */
[----:B------:R-:W2:Y:S01]  /*20730*/  @P5 LDG.E.U16 R134, desc[UR16][R100.64] ;  /* 0x0000001064865981 */ /* 0x000ea2000c1e1500 */
[----:B------:R-:W-:-:S03]  /*20740*/  ISETP.GT.AND P5, PT, R4, 0x54, PT ;  /* 0x000000540400780c */ /* 0x000fc60003fa4270 */
[----:B------:R-:W-:Y:S04]  /*20750*/  STL.64 [R1+0x128], R118 ;  /* 0x0001287601007387 */ /* 0x000fe80000100a00 */
[----:B------:R-:W-:Y:S04]  /*20760*/  STL [R1+0xfb4], R94 ;  /* 0x000fb45e01007387 */ /* 0x000fe80000100800 */
[----:B------:R-:W-:Y:S04]  /*20770*/  STL [R1+0xfb0], R95 ;  /* 0x000fb05f01007387 */ /* 0x000fe80000100800 */
[----:B------:R-:W-:Y:S04]  /*20780*/  STL [R1+0xfbc], R92 ;  /* 0x000fbc5c01007387 */ /* 0x000fe80000100800 */
[----:B------:R-:W-:Y:S04]  /*20790*/  STL [R1+0xfb8], R93 ;  /* 0x000fb85d01007387 */ /* 0x000fe80000100800 */
[----:B------:R-:W2:Y:S04]  /*207a0*/  LDL.LU R153, [R1+0x624] ;  /* 0x0006240001997983 */ /* 0x000ea80000300800 */
[----:B------:R-:W-:Y:S04]  /*207b0*/  STL [R1+0xfc4], R90 ;  /* 0x000fc45a01007387 */ /* 0x000fe80000100800 */
[----:B---3--:R-:W-:Y:S04]  /*207c0*/  STL.64 [R1+0x130], R120 ;  /* 0x0001307801007387 */ /* 0x008fe80000100a00 */
[----:B------:R-:W-:Y:S04]  /*207d0*/  STL [R1+0xfc0], R91 ;  /* 0x000fc05b01007387 */ /* 0x000fe80000100800 */
[----:B------:R-:W-:Y:S04]  /*207e0*/  STL [R1+0xfcc], R88 ;  /* 0x000fcc5801007387 */ /* 0x000fe80000100800 */
[----:B------:R-:W-:Y:S04]  /*207f0*/  STL [R1+0xfc8], R89 ;  /* 0x000fc85901007387 */ /* 0x000fe80000100800 */
[----:B----4-:R-:W3:Y:S04]  /*20800*/  @P5 LDG.E.U16 R146, desc[UR16][R66.64] ;  /* 0x0000001042925981 */ /* 0x010ee8000c1e1500 */
[----:B------:R-:W4:Y:S04]  /*20810*/  @P5 LDG.E.U16 R149, desc[UR16][R64.64] ;  /* 0x0000001040955981 */ /* 0x000f28000c1e1500 */
[----:B------:R-:W3:Y:S04]  /*20820*/  LDL.LU.64 R66, [R1+0x11e8] ;  /* 0x0011e80001427983 */ /* 0x000ee80000300a00 */
[----:B------:R-:W-:Y:S01]  /*20830*/  STL.64 [R1+0x198], R122 ;  /* 0x0001987a01007387 */ /* 0x000fe20000100a00 */
[----:B------:R-:W-:-:S02]  /*20840*/  IMAD.MOV.U32 R129, RZ, RZ, R126 ;  /* 0x000000ffff817224 */ /* 0x000fc400078e007e */
[----:B--2---:R-:W-:-:S05]  /*20850*/  IMAD.MOV.U32 R128, RZ, RZ, R5 ;  /* 0x000000ffff807224 */ /* 0x004fca00078e0005 */
[----:B------:R-:W-:Y:S04]  /*20860*/  STL.64 [R1+0x1a0], R128 ;  /* 0x0001a08001007387 */ /* 0x000fe80000100a00 */
[----:B------:R-:W-:Y:S04]  /*20870*/  STL [R1+0xfd4], R86 ;  /* 0x000fd45601007387 */ /* 0x000fe80000100800 */
[----:B------:R-:W-:Y:S04]  /*20880*/  STL [R1+0xfd0], R87 ;  /* 0x000fd05701007387 */ /* 0x000fe80000100800 */
[----:B------:R0:W-:Y:S04]  /*20890*/  STL [R1+0xfdc], R84 ;  /* 0x000fdc5401007387 */ /* 0x0001e80000100800 */
[----:B------:R-:W-:Y:S04]  /*208a0*/  STL [R1+0xfd8], R85 ;  /* 0x000fd85501007387 */ /* 0x000fe80000100800 */
[----:B------:R-:W2:Y:S01]  /*208b0*/  LDL.LU.64 R64, [R1+0x11e0] ;  /* 0x0011e00001407983 */ /* 0x000ea20000300a00 */
[----:B------:R-:W-:-:S02]  /*208c0*/  ISETP.GT.AND P3, PT, R4, 0x7a, PT ;  /* 0x0000007a0400780c */ /* 0x000fc40003f64270 */
[----:B------:R-:W-:-:S11]  /*208d0*/  ISETP.GT.AND P0, PT, R4, 0x6b, PT ;  /* 0x0000006b0400780c */ /* 0x000fd60003f04270 */
[----:B------:R-:W4:Y:S04]  /*208e0*/  @P3 LDG.E.U16 R127, desc[UR16][R106.64] ;  /* 0x000000106a7f3981 */ /* 0x000f28000c1e1500 */
[----:B------:R-:W4:Y:S01]  /*208f0*/  @P3 LDG.E.U16 R160, desc[UR16][R104.64] ;  /* 0x0000001068a03981 */ /* 0x000f22000c1e1500 */
[----:B------:R-:W-:-:S03]  /*20900*/  ISETP.GT.AND P3, PT, R4, 0x63, PT ;  /* 0x000000630400780c */ /* 0x000fc60003f64270 */
[----:B------:R-:W4:Y:S04]  /*20910*/  @P0 LDG.E.U16 R143, desc[UR16][R94.64] ;  /* 0x000000105e8f0981 */ /* 0x000f28000c1e1500 */
[----:B------:R-:W4:Y:S01]  /*20920*/  @P0 LDG.E.U16 R142, desc[UR16][R92.64] ;  /* 0x000000105c8e0981 */ /* 0x000f22000c1e1500 */
[----:B------:R-:W-:-:S05]  /*20930*/  ISETP.GT.AND P0, PT, R4, 0x5c, PT ;  /* 0x0000005c0400780c */ /* 0x000fca0003f04270 */
[----:B------:R-:W4:Y:S04]  /*20940*/  @P3 LDG.E.U16 R137, desc[UR16][R98.64] ;  /* 0x0000001062893981 */ /* 0x000f28000c1e1500 */
[----:B------:R-:W4:Y:S01]  /*20950*/  @P3 LDG.E.U16 R145, desc[UR16][R96.64] ;  /* 0x0000001060913981 */ /* 0x000f22000c1e1500 */
[----:B------:R-:W-:-:S03]  /*20960*/  ISETP.GT.AND P3, PT, R4, 0x7b, PT ;  /* 0x0000007b0400780c */ /* 0x000fc60003f64270 */
[----:B------:R-:W-:Y:S04]  /*20970*/  STL [R1+0xfe4], R82 ;  /* 0x000fe45201007387 */ /* 0x000fe80000100800 */
[----:B------:R-:W4:Y:S04]  /*20980*/  @P0 LDG.E.U16 R148, desc[UR16][R82.64] ;  /* 0x0000001052940981 */ /* 0x000f28000c1e1500 */
[----:B------:R-:W-:Y:S04]  /*20990*/  STL [R1+0xfe0], R83 ;  /* 0x000fe05301007387 */ /* 0x000fe80000100800 */
[----:B------:R-:W4:Y:S01]  /*209a0*/  @P0 LDG.E.U16 R151, desc[UR16][R80.64] ;  /* 0x0000001050970981 */ /* 0x000f22000c1e1500 */
[----:B------:R-:W-:-:S03]  /*209b0*/  ISETP.GT.AND P0, PT, R4, 0x55, PT ;  /* 0x000000550400780c */ /* 0x000fc60003f04270 */
[----:B------:R1:W-:Y:S04]  /*209c0*/  STL [R1+0xfec], R80 ;  /* 0x000fec5001007387 */ /* 0x0003e80000100800 */
[----:B------:R-:W-:Y:S04]  /*209d0*/  STL [R1+0xfe8], R81 ;  /* 0x000fe85101007387 */ /* 0x000fe80000100800 */
[----:B------:R-:W-:Y:S04]  /*209e0*/  STL [R1+0xff4], R78 ;  /* 0x000ff44e01007387 */ /* 0x000fe80000100800 */
[----:B------:R-:W-:Y:S04]  /*209f0*/  STL [R1+0xff0], R79 ;  /* 0x000ff04f01007387 */ /* 0x000fe80000100800 */
[----:B------:R-:W-:Y:S04]  /*20a00*/  STL [R1+0xffc], R76 ;  /* 0x000ffc4c01007387 */ /* 0x000fe80000100800 */
[----:B------:R0:W-:Y:S04]  /*20a10*/  STL [R1+0xff8], R77 ;  /* 0x000ff84d01007387 */ /* 0x0001e80000100800 */
[----:B------:R0:W4:Y:S04]  /*20a20*/  @P3 LDG.E.U16 R141, desc[UR16][R84.64] ;  /* 0x00000010548d3981 */ /* 0x000128000c1e1500 */
[----:B------:R-:W-:Y:S04]  /*20a30*/  STL [R1+0x1004], R74 ;  /* 0x0010044a01007387 */ /* 0x000fe80000100800 */
[----:B------:R-:W-:Y:S01]  /*20a40*/  STL [R1+0x1000], R75 ;  /* 0x0010004b01007387 */ /* 0x000fe20000100800 */
[----:B0-----:R-:W-:-:S03]  /*20a50*/  PRMT R84, RZ, 0x7610, R84 ;  /* 0x00007610ff547816 */ /* 0x001fc60000000054 */
[----:B------:R-:W-:Y:S01]  /*20a60*/  STL [R1+0x100c], R72 ;  /* 0x00100c4801007387 */ /* 0x000fe20000100800 */
[----:B-1----:R-:W-:-:S03]  /*20a70*/  PRMT R80, RZ, 0x7610, R80 ;  /* 0x00007610ff507816 */ /* 0x002fc60000000050 */
[----:B------:R-:W-:Y:S04]  /*20a80*/  STL [R1+0x1008], R73 ;  /* 0x0010084901007387 */ /* 0x000fe80000100800 */
[----:B------:R-:W-:Y:S04]  /*20a90*/  STL [R1+0x1014], R70 ;  /* 0x0010144601007387 */ /* 0x000fe80000100800 */
[----:B------:R-:W-:Y:S04]  /*20aa0*/  STL [R1+0x1010], R71 ;  /* 0x0010104701007387 */ /* 0x000fe80000100800 */
[----:B------:R-:W-:Y:S04]  /*20ab0*/  STL [R1+0x101c], R68 ;  /* 0x00101c4401007387 */ /* 0x000fe80000100800 */
[----:B------:R0:W-:Y:S04]  /*20ac0*/  STL [R1+0x1018], R69 ;  /* 0x0010184501007387 */ /* 0x0001e80000100800 */
[----:B------:R-:W4:Y:S04]  /*20ad0*/  @P0 LDG.E.U16 R84, desc[UR16][R46.64] ;  /* 0x000000102e540981 */ /* 0x000f28000c1e1500 */
[----:B------:R-:W4:Y:S01]  /*20ae0*/  @P0 LDG.E.U16 R80, desc[UR16][R44.64] ;  /* 0x000000102c500981 */ /* 0x000f22000c1e1500 */
[----:B------:R-:W-:-:S03]  /*20af0*/  ISETP.GT.AND P4, PT, R4, 0x73, PT ;  /* 0x000000730400780c */ /* 0x000fc60003f84270 */
[----:B------:R-:W4:Y:S04]  /*20b00*/  @P3 LDG.E.U16 R139, desc[UR16][R86.64] ;  /* 0x00000010568b3981 */ /* 0x000f28000c1e1500 */
[----:B------:R-:W4:Y:S04]  /*20b10*/  LDL.LU.64 R46, [R1+0x11d8] ;  /* 0x0011d800012e7983 */ /* 0x000f280000300a00 */
[----:B---3--:R-:W-:Y:S04]  /*20b20*/  STL [R1+0x1024], R66 ;  /* 0x0010244201007387 */ /* 0x008fe80000100800 */
[----:B------:R-:W-:Y:S04]  /*20b30*/  STL [R1+0x1020], R67 ;  /* 0x0010204301007387 */ /* 0x000fe80000100800 */
[----:B------:R-:W3:Y:S04]  /*20b40*/  @P4 LDG.E.U16 R3, desc[UR16][R90.64] ;  /* 0x000000105a034981 */ /* 0x000ee8000c1e1500 */
[----:B------:R-:W3:Y:S04]  /*20b50*/  @P4 LDG.E.U16 R136, desc[UR16][R88.64] ;  /* 0x0000001058884981 */ /* 0x000ee8000c1e1500 */
[----:B--2---:R-:W-:Y:S04]  /*20b60*/  STL [R1+0x102c], R64 ;  /* 0x00102c4001007387 */ /* 0x004fe80000100800 */
[----:B------:R-:W-:Y:S04]  /*20b70*/  STL [R1+0x1028], R65 ;  /* 0x0010284101007387 */ /* 0x000fe80000100800 */
[----:B------:R-:W2:Y:S01]  /*20b80*/  LDL.LU.64 R44, [R1+0x11d0] ;  /* 0x0011d000012c7983 */ /* 0x000ea20000300a00 */
[----:B------:R-:W-:-:S02]  /*20b90*/  ISETP.GT.AND P4, PT, R4, 0x64, PT ;  /* 0x000000640400780c */ /* 0x000fc40003f84270 */
[----:B------:R-:W-:Y:S02]  /*20ba0*/  ISETP.GT.AND P3, PT, R4, 0x74, PT ;  /* 0x000000740400780c */ /* 0x000fe40003f64270 */
[----:B------:R-:W-:Y:S02]  /*20bb0*/  PRMT R154, RZ, 0x7610, R154 ;  /* 0x00007610ff9a7816 */ /* 0x000fe4000000009a */
[----:B------:R-:W-:-:S07]  /*20bc0*/  PRMT R157, RZ, 0x7610, R157 ;  /* 0x00007610ff9d7816 */ /* 0x000fce000000009d */
[----:B------:R-:W3:Y:S04]  /*20bd0*/  @P4 LDG.E.U16 R150, desc[UR16][R78.64] ;  /* 0x000000104e964981 */ /* 0x000ee8000c1e1500 */
[----:B------:R1:W3:Y:S01]  /*20be0*/  @P4 LDG.E.U16 R153, desc[UR16][R76.64] ;  /* 0x000000104c994981 */ /* 0x0002e2000c1e1500 */
[C---:B------:R-:W-:Y:S02]  /*20bf0*/  ISETP.GT.AND P4, PT, R4.reuse, 0x7c, PT ;  /* 0x0000007c0400780c */ /* 0x040fe40003f84270 */
[C---:B------:R-:W-:Y:S01]  /*20c00*/  ISETP.GT.AND P6, PT, R4.reuse, 0x6c, PT ;  /* 0x0000006c0400780c */ /* 0x040fe20003fc4270 */
[----:B------:R-:W3:Y:S01]  /*20c10*/  @P3 LDG.E.U16 R154, desc[UR16][R70.64] ;  /* 0x00000010469a3981 */ /* 0x000ee2000c1e1500 */
[----:B------:R-:W-:Y:S02]  /*20c20*/  PRMT R156, RZ, 0x7610, R156 ;  /* 0x00007610ff9c7816 */ /* 0x000fe4000000009c */
[----:B------:R-:W-:Y:S01]  /*20c30*/  PRMT R162, RZ, 0x7610, R162 ;  /* 0x00007610ffa27816 */ /* 0x000fe200000000a2 */
[----:B------:R0:W3:Y:S01]  /*20c40*/  @P3 LDG.E.U16 R157, desc[UR16][R68.64] ;  /* 0x00000010449d3981 */ /* 0x0000e2000c1e1500 */
[----:B------:R-:W-:-:S02]  /*20c50*/  ISETP.GT.AND P3, PT, R4, 0x65, PT ;  /* 0x000000650400780c */ /* 0x000fc40003f64270 */
[----:B------:R-:W-:-:S03]  /*20c60*/  PRMT R155, RZ, 0x7610, R155 ;  /* 0x00007610ff9b7816 */ /* 0x000fc6000000009b */
[----:B------:R-:W3:Y:S04]  /*20c70*/  @P4 LDG.E.U16 R156, desc[UR16][R66.64] ;  /* 0x00000010429c4981 */ /* 0x000ee8000c1e1500 */
[----:B------:R-:W3:Y:S01]  /*20c80*/  @P4 LDG.E.U16 R162, desc[UR16][R64.64] ;  /* 0x0000001040a24981 */ /* 0x000ee2000c1e1500 */
[----:B------:R-:W-:Y:S02]  /*20c90*/  ISETP.GT.AND P4, PT, R4, 0x75, PT ;  /* 0x000000750400780c */ /* 0x000fe40003f84270 */
[----:B-1----:R-:W-:Y:S01]  /*20ca0*/  PRMT R77, RZ, 0x7610, R77 ;  /* 0x00007610ff4d7816 */ /* 0x002fe2000000004d */
[----:B------:R1:W3:Y:S01]  /*20cb0*/  @P6 LDG.E.U16 R155, desc[UR16][R72.64] ;  /* 0x00000010489b6981 */ /* 0x0002e2000c1e1500 */
[----:B------:R-:W-:Y:S02]  /*20cc0*/  PRMT R76, RZ, 0x7610, R76 ;  /* 0x00007610ff4c7816 */ /* 0x000fe4000000004c */
[----:B0-----:R-:W-:-:S02]  /*20cd0*/  PRMT R69, RZ, 0x7610, R69 ;  /* 0x00007610ff457816 */ /* 0x001fc40000000045 */
[----:B------:R-:W-:Y:S01]  /*20ce0*/  ISETP.GT.AND P0, PT, R4, 0x3f, PT ;  /* 0x0000003f0400780c */ /* 0x000fe20003f04270 */
[----:B------:R-:W3:Y:S01]  /*20cf0*/  @P3 LDG.E.U16 R77, desc[UR16][R58.64] ;  /* 0x000000103a4d3981 */ /* 0x000ee2000c1e1500 */
[----:B-1----:R-:W-:-:S03]  /*20d00*/  PRMT R73, RZ, 0x7610, R73 ;  /* 0x00007610ff497816 */ /* 0x002fc60000000049 */
[----:B------:R-:W3:Y:S01]  /*20d10*/  @P3 LDG.E.U16 R76, desc[UR16][R56.64] ;  /* 0x00000010384c3981 */ /* 0x000ee2000c1e1500 */
[----:B------:R-:W-:-:S03]  /*20d20*/  ISETP.GT.AND P3, PT, R4, 0x7d, PT ;  /* 0x0000007d0400780c */ /* 0x000fc60003f64270 */
[----:B------:R-:W3:Y:S04]  /*20d30*/  @P4 LDG.E.U16 R69, desc[UR16][R50.64] ;  /* 0x0000001032454981 */ /* 0x000ee8000c1e1500 */
[----:B------:R-:W3:Y:S01]  /*20d40*/  @P4 LDG.E.U16 R73, desc[UR16][R48.64] ;  /* 0x0000001030494981 */ /* 0x000ee2000c1e1500 */
[----:B------:R-:W-:Y:S02]  /*20d50*/  ISETP.GT.AND P4, PT, R4, 0x47, PT ;  /* 0x000000470400780c */ /* 0x000fe40003f84270 */
[----:B------:R-:W-:Y:S02]  /*20d60*/  PRMT R152, RZ, 0x7610, R152 ;  /* 0x00007610ff987816 */ /* 0x000fe40000000098 */
[----:B------:R-:W-:Y:S02]  /*20d70*/  PRMT R85, RZ, 0x7610, R85 ;  /* 0x00007610ff557816 */ /* 0x000fe40000000055 */
[----:B------:R-:W-:-:S02]  /*20d80*/  PRMT R86, RZ, 0x7610, R86 ;  /* 0x00007610ff567816 */ /* 0x000fc40000000056 */
[----:B------:R-:W-:Y:S01]  /*20d90*/  PRMT R72, RZ, 0x7610, R72 ;  /* 0x00007610ff487816 */ /* 0x000fe20000000048 */
[----:B------:R0:W3:Y:S01]  /*20da0*/  @P6 LDG.E.U16 R152, desc[UR16][R74.64] ;  /* 0x000000104a986981 */ /* 0x0000e2000c1e1500 */
[----:B------:R-:W-:Y:S02]  /*20db0*/  PRMT R71, RZ, 0x7610, R71 ;  /* 0x00007610ff477816 */ /* 0x000fe40000000047 */
[C---:B------:R-:W-:Y:S01]  /*20dc0*/  ISETP.GT.AND P5, PT, R4.reuse, 0x5d, PT ;  /* 0x0000005d0400780c */ /* 0x040fe20003fa4270 */
[----:B------:R-:W3:Y:S01]  /*20dd0*/  @P0 LDG.E.U16 R85, desc[UR16][R128.64] ;  /* 0x0000001080550981 */ /* 0x000ee2000c1e1500 */
[----:B------:R-:W-:Y:S02]  /*20de0*/  PRMT R87, RZ, 0x7610, R87 ;  /* 0x00007610ff577816 */ /* 0x000fe40000000057 */
[----:B------:R-:W-:Y:S01]  /*20df0*/  PRMT R88, RZ, 0x7610, R88 ;  /* 0x00007610ff587816 */ /* 0x000fe20000000058 */
[----:B------:R-:W3:Y:S01]  /*20e00*/  @P0 LDG.E.U16 R86, desc[UR16][R122.64] ;  /* 0x000000107a560981 */ /* 0x000ee2000c1e1500 */
[----:B------:R-:W-:-:S02]  /*20e10*/  ISETP.GT.AND P6, PT, R4, 0x6d, PT ;  /* 0x0000006d0400780c */ /* 0x000fc40003fc4270 */
[----:B------:R-:W-:Y:S01]  /*20e20*/  ISETP.GT.AND P0, PT, R4, 0x4f, PT ;  /* 0x0000004f0400780c */ /* 0x000fe20003f04270 */
[----:B------:R-:W-:Y:S01]  /*20e30*/  STL [R1+0x1034], R62 ;  /* 0x0010343e01007387 */ /* 0x000fe20000100800 */
[----:B------:R-:W-:-:S03]  /*20e40*/  PRMT R78, RZ, 0x7610, R78 ;  /* 0x00007610ff4e7816 */ /* 0x000fc6000000004e */
[----:B------:R-:W3:Y:S04]  /*20e50*/  @P4 LDG.E.U16 R87, desc[UR16][R26.64] ;  /* 0x000000101a574981 */ /* 0x000ee8000c1e1500 */
[----:B------:R-:W3:Y:S01]  /*20e60*/  @P4 LDG.E.U16 R88, desc[UR16][R24.64] ;  /* 0x0000001018584981 */ /* 0x000ee2000c1e1500 */
[----:B------:R-:W-:-:S03]  /*20e70*/  ISETP.GT.AND P4, PT, R4, 0x57, PT ;  /* 0x000000570400780c */ /* 0x000fc60003f84270 */
[----:B------:R-:W-:Y:S01]  /*20e80*/  STL [R1+0x1030], R63 ;  /* 0x0010303f01007387 */ /* 0x000fe20000100800 */
[----:B0-----:R-:W-:-:S03]  /*20e90*/  PRMT R75, RZ, 0x7610, R75 ;  /* 0x00007610ff4b7816 */ /* 0x001fc6000000004b */
[----:B------:R-:W-:Y:S01]  /*20ea0*/  STL [R1+0x103c], R60 ;  /* 0x00103c3c01007387 */ /* 0x000fe20000100800 */
[----:B------:R-:W-:-:S03]  /*20eb0*/  PRMT R74, RZ, 0x7610, R74 ;  /* 0x00007610ff4a7816 */ /* 0x000fc6000000004a */
[----:B------:R-:W-:Y:S01]  /*20ec0*/  STL [R1+0x1038], R61 ;  /* 0x0010383d01007387 */ /* 0x000fe20000100800 */
[----:B------:R-:W-:-:S03]  /*20ed0*/  PRMT R90, RZ, 0x7610, R90 ;  /* 0x00007610ff5a7816 */ /* 0x000fc6000000005a */
[----:B------:R-:W-:Y:S01]  /*20ee0*/  STL [R1+0x1044], R58 ;  /* 0x0010443a01007387 */ /* 0x000fe20000100800 */
[----:B------:R-:W-:-:S03]  /*20ef0*/  PRMT R91, RZ, 0x7610, R91 ;  /* 0x00007610ff5b7816 */ /* 0x000fc6000000005b */
[----:B------:R0:W-:Y:S01]  /*20f00*/  STL [R1+0x1040], R59 ;  /* 0x0010403b01007387 */ /* 0x0001e20000100800 */
[----:B------:R-:W-:-:S03]  /*20f10*/  PRMT R92, RZ, 0x7610, R92 ;  /* 0x00007610ff5c7816 */ /* 0x000fc6000000005c */
[----:B------:R1:W3:Y:S04]  /*20f20*/  @P5 LDG.E.U16 R78, desc[UR16][R60.64] ;  /* 0x000000103c4e5981 */ /* 0x0002e8000c1e1500 */
[----:B----4-:R-:W4:Y:S01]  /*20f30*/  @P3 LDG.E.U16 R72, desc[UR16][R46.64] ;  /* 0x000000102e483981 */ /* 0x010f22000c1e1500 */
[----:B0-----:R-:W-:Y:S02]  /*20f40*/  PRMT R59, RZ, 0x7610, R59 ;  /* 0x00007610ff3b7816 */ /* 0x001fe4000000003b */
[----:B-1----:R-:W-:Y:S01]  /*20f50*/  PRMT R60, RZ, 0x7610, R60 ;  /* 0x00007610ff3c7816 */ /* 0x002fe2000000003c */
[----:B------:R-:W-:Y:S04]  /*20f60*/  STL [R1+0x104c], R56 ;  /* 0x00104c3801007387 */ /* 0x000fe80000100800 */
[----:B------:R0:W-:Y:S04]  /*20f70*/  STL [R1+0x1048], R57 ;  /* 0x0010483901007387 */ /* 0x0001e80000100800 */
[----:B------:R1:W-:Y:S01]  /*20f80*/  STL [R1+0x1050], R55 ;  /* 0x0010503701007387 */ /* 0x0003e20000100800 */
[----:B------:R-:W-:-:S03]  /*20f90*/  PRMT R89, RZ, 0x7610, R89 ;  /* 0x00007610ff597816 */ /* 0x000fc60000000059 */
[----:B------:R-:W-:Y:S04]  /*20fa0*/  STL.64 [R1+0x1058], R52 ;  /* 0x0010583401007387 */ /* 0x000fe80000100a00 */
[----:B------:R1:W3:Y:S04]  /*20fb0*/  @P6 LDG.E.U16 R75, desc[UR16][R54.64] ;  /* 0x00000010364b6981 */ /* 0x0002e8000c1e1500 */
[----:B------:R-:W3:Y:S01]  /*20fc0*/  @P6 LDG.E.U16 R74, desc[UR16][R52.64] ;  /* 0x00000010344a6981 */ /* 0x000ee2000c1e1500 */
[----:B------:R-:W-:-:S03]  /*20fd0*/  ISETP.GT.AND P6, PT, R4, 0x4e, PT ;  /* 0x0000004e0400780c */ /* 0x000fc60003fc4270 */
[----:B------:R-:W-:Y:S04]  /*20fe0*/  STL.64 [R1+0x1060], R50 ;  /* 0x0010603201007387 */ /* 0x000fe80000100a00 */
[----:B------:R0:W-:Y:S04]  /*20ff0*/  STL.64 [R1+0x1068], R48 ;  /* 0x0010683001007387 */ /* 0x0001e80000100a00 */
[----:B------:R-:W3:Y:S04]  /*21000*/  @P0 LDG.E.U16 R90, desc[UR16][R32.64] ;  /* 0x00000010205a0981 */ /* 0x000ee8000c1e1500 */
[----:B------:R-:W3:Y:S01]  /*21010*/  @P4 LDG.E.U16 R91, desc[UR16][R30.64] ;  /* 0x000000101e5b4981 */ /* 0x000ee2000c1e1500 */
[----:B------:R-:W-:-:S03]  /*21020*/  PRMT R58, RZ, 0x7610, R58 ;  /* 0x00007610ff3a7816 */ /* 0x000fc6000000003a */
[----:B------:R-:W3:Y:S04]  /*21030*/  @P4 LDG.E.U16 R92, desc[UR16][R28.64] ;  /* 0x000000101c5c4981 */ /* 0x000ee8000c1e1500 */
[----:B------:R-:W3:Y:S01]  /*21040*/  LDL.LU.64 R32, [R1+0x11c8] ;  /* 0x0011c80001207983 */ /* 0x000ee20000300a00 */
[----:B0-----:R-:W-:-:S03]  /*21050*/  PRMT R57, RZ, 0x7610, R57 ;  /* 0x00007610ff397816 */ /* 0x001fc60000000039 */
[----:B------:R-:W4:Y:S04]  /*21060*/  @P0 LDG.E.U16 R89, desc[UR16][R6.64] ;  /* 0x0000001006590981 */ /* 0x000f28000c1e1500 */
[----:B------:R-:W4:Y:S04]  /*21070*/  @P6 LDG.E.U16 R58, desc[UR16][R8.64] ;  /* 0x00000010083a6981 */ /* 0x000f28000c1e1500 */
[----:B------:R-:W4:Y:S01]  /*21080*/  @P6 LDG.E.U16 R57, desc[UR16][R10.64] ;  /* 0x000000100a396981 */ /* 0x000f22000c1e1500 */
[----:B------:R-:W-:-:S06]  /*21090*/  PRMT R79, RZ, 0x7610, R79 ;  /* 0x00007610ff4f7816 */ /* 0x000fcc000000004f */
[----:B------:R0:W4:Y:S01]  /*210a0*/  @P5 LDG.E.U16 R79, desc[UR16][R62.64] ;  /* 0x000000103e4f5981 */ /* 0x000122000c1e1500 */
[----:B------:R-:W-:Y:S02]  /*210b0*/  ISETP.GT.AND P5, PT, R4, 0x46, PT ;  /* 0x000000460400780c */ /* 0x000fe40003fa4270 */
[----:B-1----:R-:W-:-:S11]  /*210c0*/  PRMT R55, RZ, 0x7610, R55 ;  /* 0x00007610ff377816 */ /* 0x002fd60000000037 */
[----:B------:R-:W4:Y:S04]  /*210d0*/  @P5 LDG.E.U16 R55, desc[UR16][R120.64] ;  /* 0x0000001078375981 */ /* 0x000f28000c1e1500 */
[----:B--2---:R-:W2:Y:S01]  /*210e0*/  @P3 LDG.E.U16 R71, desc[UR16][R44.64] ;  /* 0x000000102c473981 */ /* 0x004ea2000c1e1500 */
[----:B------:R-:W-:-:S13]  /*210f0*/  ISETP.GT.AND P3, PT, R4, 0x56, PT ;  /* 0x000000560400780c */ /* 0x000fda0003f64270 */
[----:B------:R-:W2:Y:S04]  /*21100*/  @P3 LDG.E.U16 R59, desc[UR16][R14.64] ;  /* 0x000000100e3b3981 */ /* 0x000ea8000c1e1500 */
[----:B------:R-:W2:Y:S04]  /*21110*/  @P3 LDG.E.U16 R60, desc[UR16][R12.64] ;  /* 0x000000100c3c3981 */ /* 0x000ea8000c1e1500 */
[----:B------:R-:W2:Y:S04]  /*21120*/  LDL.LU.64 R14, [R1+0x11c0] ;  /* 0x0011c000010e7983 */ /* 0x000ea80000300a00 */
[----:B------:R-:W4:Y:S04]  /*21130*/  LDL.LU.64 R12, [R1+0x11b8] ;  /* 0x0011b800010c7983 */ /* 0x000f280000300a00 */
[----:B------:R-:W4:Y:S04]  /*21140*/  LDL.LU.64 R30, [R1+0x11b0] ;  /* 0x0011b000011e7983 */ /* 0x000f280000300a00 */
[----:B------:R-:W4:Y:S04]  /*21150*/  LDL.LU.64 R28, [R1+0x11a8] ;  /* 0x0011a800011c7983 */ /* 0x000f280000300a00 */
        /* <DEDUP_REMOVED lines=17> */
[----:B------:R-:W-:Y:S01]  /*21270*/  PRMT R56, RZ, 0x7610, R56 ;  /* 0x00007610ff387816 */ /* 0x000fe20000000038 */
[----:B------:R-:W1:Y:S01]  /*21280*/  S2R R49, SR_TID.X ;  /* 0x0000000000317919 */ /* 0x000e620000002100 */
[----:B------:R-:W-:-:S04]  /*21290*/  ISETP.GT.AND P0, PT, R4, 0x5f, PT ;  /* 0x0000005f0400780c */ /* 0x000fc80003f04270 */
[----:B------:R-:W4:Y:S01]  /*212a0*/  @P5 LDG.E.U16 R56, desc[UR16][R118.64] ;  /* 0x0000001076385981 */ /* 0x000f22000c1e1500 */
[C---:B------:R-:W-:Y:S02]  /*212b0*/  ISETP.GT.AND P5, PT, R4.reuse, 0x5e, PT ;  /* 0x0000005e0400780c */ /* 0x040fe40003fa4270 */
[----:B------:R-:W-:Y:S01]  /*212c0*/  ISETP.GT.AND P3, PT, R4, 0x66, PT ;  /* 0x000000660400780c */ /* 0x000fe20003f64270 */
[----:B------:R-:W4:Y:S01]  /*212d0*/  LDL.LU R126, [R1+0x830] ;  /* 0x00083000017e7983 */ /* 0x000f220000300800 */
[----:B------:R-:W-:Y:S02]  /*212e0*/  PRMT R61, RZ, 0x7610, R61 ;  /* 0x00007610ff3d7816 */ /* 0x000fe4000000003d */
[----:B0-----:R-:W-:Y:S01]  /*212f0*/  PRMT R62, RZ, 0x7610, R62 ;  /* 0x00007610ff3e7816 */ /* 0x001fe2000000003e */
[----:B------:R-:W4:Y:S01]  /*21300*/  LDL.LU R81, [R1+0x7f8] ;  /* 0x0007f80001517983 */ /* 0x000f220000300800 */
[----:B------:R-:W-:Y:S02]  /*21310*/  PRMT R93, RZ, 0x7610, R93 ;  /* 0x00007610ff5d7816 */ /* 0x000fe4000000005d */
[----:B------:R-:W-:Y:S01]  /*21320*/  PRMT R94, RZ, 0x7610, R94 ;  /* 0x00007610ff5e7816 */ /* 0x000fe2000000005e */
[----:B------:R-:W4:Y:S01]  /*21330*/  LDL.LU R83, [R1+0x7f4] ;  /* 0x0007f40001537983 */ /* 0x000f220000300800 */
[----:B------:R-:W-:-:S02]  /*21340*/  PRMT R63, RZ, 0x7610, R63 ;  /* 0x00007610ff3f7816 */ /* 0x000fc4000000003f */
[----:B------:R-:W-:Y:S01]  /*21350*/  PRMT R64, RZ, 0x7610, R64 ;  /* 0x00007610ff407816 */ /* 0x000fe20000000040 */
[----:B------:R-:W4:Y:S01]  /*21360*/  @P5 LDG.E.U16 R61, desc[UR16][R42.64] ;  /* 0x000000102a3d5981 */ /* 0x000f22000c1e1500 */
[----:B------:R-:W-:-:S03]  /*21370*/  ISETP.GT.AND P4, PT, R4, 0x67, PT ;  /* 0x000000670400780c */ /* 0x000fc60003f84270 */
[----:B------:R-:W4:Y:S01]  /*21380*/  @P5 LDG.E.U16 R62, desc[UR16][R40.64] ;  /* 0x00000010283e5981 */ /* 0x000f22000c1e1500 */
[----:B------:R-:W-:-:S03]  /*21390*/  ISETP.GT.AND P5, PT, R4, 0x6e, PT ;  /* 0x0000006e0400780c */ /* 0x000fc60003fa4270 */
[----:B------:R-:W4:Y:S04]  /*213a0*/  @P0 LDG.E.U16 R93, desc[UR16][R22.64] ;  /* 0x00000010165d0981 */ /* 0x000f28000c1e1500 */
[----:B------:R-:W4:Y:S01]  /*213b0*/  @P0 LDG.E.U16 R94, desc[UR16][R20.64] ;  /* 0x00000010145e0981 */ /* 0x000f22000c1e1500 */
[----:B------:R-:W-:-:S03]  /*213c0*/  ISETP.GT.AND P0, PT, R4, 0x6f, PT ;  /* 0x0000006f0400780c */ /* 0x000fc60003f04270 */
[----:B------:R-:W4:Y:S01]  /*213d0*/  @P3 LDG.E.U16 R63, desc[UR16][R38.64] ;  /* 0x00000010263f3981 */ /* 0x000f22000c1e1500 */
[----:B------:R-:W-:-:S03]  /*213e0*/  PRMT R95, RZ, 0x7610, R95 ;  /* 0x00007610ff5f7816 */ /* 0x000fc6000000005f */
[----:B------:R-:W4:Y:S01]  /*213f0*/  @P3 LDG.E.U16 R64, desc[UR16][R36.64] ;  /* 0x0000001024403981 */ /* 0x000f22000c1e1500 */
[----:B------:R-:W-:Y:S02]  /*21400*/  ISETP.GT.AND P3, PT, R4, 0x76, PT ;  /* 0x000000760400780c */ /* 0x000fe40003f64270 */
[----:B------:R-:W-:Y:S01]  /*21410*/  PRMT R96, RZ, 0x7610, R96 ;  /* 0x00007610ff607816 */ /* 0x000fe20000000060 */
[----:B------:R-:W4:Y:S01]  /*21420*/  @P4 LDG.E.U16 R95, desc[UR16][R18.64] ;  /* 0x00000010125f4981 */ /* 0x000f22000c1e1500 */
[----:B------:R-:W-:Y:S02]  /*21430*/  PRMT R65, RZ, 0x7610, R65 ;  /* 0x00007610ff417816 */ /* 0x000fe40000000041 */
[----:B------:R-:W-:Y:S01]  /*21440*/  PRMT R66, RZ, 0x7610, R66 ;  /* 0x00007610ff427816 */ /* 0x000fe20000000042 */
[----:B------:R-:W4:Y:S01]  /*21450*/  LDL.LU R82, [R1+0x7c8] ;  /* 0x0007c80001527983 */ /* 0x000f220000300800 */
[----:B------:R-:W-:Y:S02]  /*21460*/  PRMT R97, RZ, 0x7610, R97 ;  /* 0x00007610ff617816 */ /* 0x000fe40000000061 */
[----:B------:R-:W-:Y:S01]  /*21470*/  PRMT R98, RZ, 0x7610, R98 ;  /* 0x00007610ff627816 */ /* 0x000fe20000000062 */
[----:B------:R-:W4:Y:S01]  /*21480*/  @P4 LDG.E.U16 R96, desc[UR16][R16.64] ;  /* 0x0000001010604981 */ /* 0x000f22000c1e1500 */
[----:B------:R-:W-:-:S02]  /*21490*/  PRMT R102, RZ, 0x7610, R102 ;  /* 0x00007610ff667816 */ /* 0x000fc40000000066 */
[----:B------:R-:W-:Y:S01]  /*214a0*/  PRMT R67, RZ, 0x7610, R67 ;  /* 0x00007610ff437816 */ /* 0x000fe20000000043 */
[----:B------:R-:W4:Y:S01]  /*214b0*/  @P5 LDG.E.U16 R65, desc[UR16][R34.64] ;  /* 0x0000001022415981 */ /* 0x000f22000c1e1500 */
[----:B------:R-:W-:-:S03]  /*214c0*/  ISETP.GT.AND P4, PT, R4, 0x77, PT ;  /* 0x000000770400780c */ /* 0x000fc60003f84270 */
[----:B---3--:R-:W3:Y:S01]  /*214d0*/  @P5 LDG.E.U16 R66, desc[UR16][R32.64] ;  /* 0x0000001020425981 */ /* 0x008ee2000c1e1500 */
[----:B------:R-:W-:Y:S02]  /*214e0*/  ISETP.GT.AND P5, PT, R4, 0x7e, PT ;  /* 0x0000007e0400780c */ /* 0x000fe40003fa4270 */
[----:B-1----:R-:W-:Y:S01]  /*214f0*/  LOP3.LUT R49, R49, 0x7f, RZ, 0xc0, !PT ;  /* 0x0000007f31317812 */ /* 0x002fe200078ec0ff */
[----:B------:R-:W3:Y:S01]  /*21500*/  LDL.LU R131, [R1+0x7c4] ;  /* 0x0007c40001837983 */ /* 0x000ee20000300800 */
[----:B------:R-:W-:Y:S02]  /*21510*/  PRMT R99, RZ, 0x7610, R99 ;  /* 0x00007610ff637816 */ /* 0x000fe40000000063 */
[----:B------:R-:W-:Y:S01]  /*21520*/  PRMT R100, RZ, 0x7610, R100 ;  /* 0x00007610ff647816 */ /* 0x000fe20000000064 */
[----:B------:R-:W3:Y:S01]  /*21530*/  LDL.LU R119, [R1+0x798] ;  /* 0x0007980001777983 */ /* 0x000ee20000300800 */
[----:B------:R-:W-:Y:S02]  /*21540*/  PRMT R68, RZ, 0x7610, R68 ;  /* 0x00007610ff447816 */ /* 0x000fe40000000044 */
[----:B------:R-:W-:Y:S01]  /*21550*/  PRMT R70, RZ, 0x7610, R70 ;  /* 0x00007610ff467816 */ /* 0x000fe20000000046 */
[----:B------:R-:W3:Y:S01]  /*21560*/  LDL.LU R118, [R1+0x794] ;  /* 0x0007940001767983 */ /* 0x000ee20000300800 */
[----:B------:R-:W-:-:S02]  /*21570*/  PRMT R101, RZ, 0x7610, R101 ;  /* 0x00007610ff657816 */ /* 0x000fc40000000065 */
[----:B------:R-:W-:Y:S01]  /*21580*/  PRMT R2, RZ, 0x7610, R2 ;  /* 0x00007610ff027816 */ /* 0x000fe20000000002 */
        /* <DEDUP_REMOVED lines=8> */
[----:B--2---:R-:W2:Y:S04]  /*21610*/  @P0 LDG.E.U16 R97, desc[UR16][R14.64] ;  /* 0x000000100e610981 */ /* 0x004ea8000c1e1500 */
[----:B----4-:R-:W4:Y:S01]  /*21620*/  @P0 LDG.E.U16 R98, desc[UR16][R12.64] ;  /* 0x000000100c620981 */ /* 0x010f22000c1e1500 */
[----:B------:R-:W-:-:S03]  /*21630*/  ISETP.GT.AND P0, PT, R4, 0x7f, PT ;  /* 0x0000007f0400780c */ /* 0x000fc60003f04270 */
[----:B------:R-:W2:Y:S04]  /*21640*/  @P3 LDG.E.U16 R102, desc[UR16][R30.64] ;  /* 0x000000101e663981 */ /* 0x000ea8000c1e1500 */
[----:B------:R-:W2:Y:S01]  /*21650*/  @P3 LDG.E.U16 R67, desc[UR16][R28.64] ;  /* 0x000000101c433981 */ /* 0x000ea2000c1e1500 */
[----:B------:R-:W-:Y:S01]  /*21660*/  ISETP.GE.AND P3, PT, R49, R4, PT ;  /* 0x000000043100720c */ /* 0x000fe20003f66270 */
[----:B------:R-:W-:Y:S02]  /*21670*/  IMAD.MOV.U32 R4, RZ, RZ, R5 ;  /* 0x000000ffff047224 */ /* 0x000fe400078e0005 */
[----:B------:R-:W-:-:S05]  /*21680*/  IMAD.MOV.U32 R5, RZ, RZ, R48 ;  /* 0x000000ffff057224 */ /* 0x000fca00078e0030 */
[----:B------:R-:W2:Y:S04]  /*21690*/  @P0 LDG.E.U16 R2, desc[UR16][R4.64] ;  /* 0x0000001004020981 */ /* 0x000ea8000c1e1500 */
[----:B------:R-:W2:Y:S04]  /*216a0*/  @P0 LDG.E.U16 R101, desc[UR16][R6.64] ;  /* 0x0000001006650981 */ /* 0x000ea8000c1e1500 */
[----:B------:R-:W2:Y:S04]  /*216b0*/  @P5 LDG.E.U16 R70, desc[UR16][R24.64] ;  /* 0x0000001018465981 */ /* 0x000ea8000c1e1500 */
[----:B------:R-:W2:Y:S04]  /*216c0*/  @P5 LDG.E.U16 R68, desc[UR16][R26.64] ;  /* 0x000000101a445981 */ /* 0x000ea8000c1e1500 */
[----:B------:R-:W2:Y:S04]  /*216d0*/  @P4 LDG.E.U16 R100, desc[UR16][R8.64] ;  /* 0x0000001008644981 */ /* 0x000ea8000c1e1500 */
[----:B------:R-:W2:Y:S01]  /*216e0*/  @P4 LDG.E.U16 R99, desc[UR16][R10.64] ;  /* 0x000000100a634981 */ /* 0x000ea2000c1e1500 */
[----:B------:R-:W-:Y:S06]  /*216f0*/  BAR.SYNC.DEFER_BLOCKING 0x0 ;  /* 0x0000000000007b1d */ /* 0x000fec0000010000 */
[----:B------:R0:W-:Y:S04]  /*21700*/  STS.U16 [R0+UR5+0x10400], R121 ;  /* 0x0104007900007988 */ /* 0x0001e80008000405 */
[----:B------:R1:W-:Y:S04]  /*21710*/  STS.U16 [R0+UR5+0x18400], R120 ;  /* 0x0184007800007988 */ /* 0x0003e80008000405 */
[----:B------:R1:W-:Y:S04]  /*21720*/  STS.U16 [R0+UR5+0x10800], R163 ;  /* 0x010800a300007988 */ /* 0x0003e80008000405 */
[----:B0-----:R-:W2:Y:S04]  /*21730*/  LDL.LU R121, [R1+0x6a8] ;  /* 0x0006a80001797983 */ /* 0x001ea80000300800 */
[----:B-1----:R-:W4:Y:S04]  /*21740*/  LDL.LU R120, [R1+0x6a4] ;  /* 0x0006a40001787983 */ /* 0x002f280000300800 */
[----:B------:R-:W4:Y:S04]  /*21750*/  LDL.LU R163, [R1+0x678] ;  /* 0x0006780001a37983 */ /* 0x000f280000300800 */
[----:B------:R0:W-:Y:S04]  /*21760*/  STS.U16 [R0+UR5+0x18800], R126 ;  /* 0x0188007e00007988 */ /* 0x0001e80008000405 */
[----:B0-----:R-:W4:Y:S04]  /*21770*/  LDL.LU R126, [R1+0x674] ;  /* 0x00067400017e7983 */ /* 0x001f280000300800 */
[----:B------:R-:W-:Y:S04]  /*21780*/  STS.U16 [R0+UR5+0x10000], R52 ;  /* 0x0100003400007988 */ /* 0x000fe80008000405 */
[----:B------:R-:W-:Y:S04]  /*21790*/  STS.U16 [R0+UR5+0x11000], R82 ;  /* 0x0110005200007988 */ /* 0x000fe80008000405 */
[----:B------:R-:W-:Y:S04]  /*217a0*/  STS.U16 [R0+UR5+0x18000], R53 ;  /* 0x0180003500007988 */ /* 0x000fe80008000405 */
[----:B------:R-:W-:Y:S04]  /*217b0*/  STS.U16 [R0+UR5+0x10c00], R81 ;  /* 0x010c005100007988 */ /* 0x000fe80008000405 */
[----:B------:R-:W-:Y:S04]  /*217c0*/  STS.U16 [R0+UR5+0x18c00], R83 ;  /* 0x018c005300007988 */ /* 0x000fe80008000405 */
[----:B---3--:R-:W-:Y:S04]  /*217d0*/  STS.U16 [R0+UR5+0x19000], R131 ;  /* 0x0190008300007988 */ /* 0x008fe80008000405 */
[----:B------:R-:W-:Y:S04]  /*217e0*/  STS.U16 [R0+UR5+0x19800], R122 ;  /* 0x0198007a00007988 */ /* 0x000fe80008000405 */
[----:B------:R0:W-:Y:S04]  /*217f0*/  STS.U16 [R0+UR5+0x19c00], R164 ;  /* 0x019c00a400007988 */ /* 0x0001e80008000405 */
[----:B------:R1:W-:Y:S04]  /*21800*/  STS.U16 [R0+UR5+0x12000], R165 ;  /* 0x012000a500007988 */ /* 0x0003e80008000405 */
[----:B0-----:R-:W3:Y:S04]  /*21810*/  LDL.LU R164, [R1+0x648] ;  /* 0x0006480001a47983 */ /* 0x001ee80000300800 */
[----:B-1----:R-:W3:Y:S04]  /*21820*/  LDL.LU R165, [R1+0x644] ;  /* 0x0006440001a57983 */ /* 0x002ee80000300800 */
[----:B------:R-:W3:Y:S04]  /*21830*/  LDL.LU R48, [R1+0x618] ;  /* 0x0006180001307983 */ /* 0x000ee80000300800 */
[----:B------:R-:W3:Y:S04]  /*21840*/  LDL.LU R49, [R1+0x614] ;  /* 0x0006140001317983 */ /* 0x000ee80000300800 */
[----:B------:R0:W-:Y:S04]  /*21850*/  STS.U16 [R0+UR5+0x11c00], R123 ;  /* 0x011c007b00007988 */ /* 0x0001e80008000405 */
[----:B------:R-:W3:Y:S04]  /*21860*/  LDL.LU R122, [R1+0x5e8] ;  /* 0x0005e800017a7983 */ /* 0x000ee80000300800 */
[----:B0-----:R-:W3:Y:S04]  /*21870*/  LDL.LU R123, [R1+0x5e4] ;  /* 0x0005e400017b7983 */ /* 0x001ee80000300800 */
[----:B------:R-:W3:Y:S04]  /*21880*/  LDL.LU R50, [R1+0x5b8] ;  /* 0x0005b80001327983 */ /* 0x000ee80000300800 */
[----:B------:R-:W3:Y:S04]  /*21890*/  LDL.LU R51, [R1+0x5b4] ;  /* 0x0005b40001337983 */ /* 0x000ee80000300800 */
[----:B------:R-:W3:Y:S04]  /*218a0*/  LDL.LU R52, [R1+0x89c] ;  /* 0x00089c0001347983 */ /* 0x000ee80000300800 */
[----:B------:R0:W-:Y:S04]  /*218b0*/  STS.U16 [R0+UR5+0x1a000], R129 ;  /* 0x01a0008100007988 */ /* 0x0001e80008000405 */
[----:B------:R-:W3:Y:S04]  /*218c0*/  LDL.LU R82, [R1+0x898] ;  /* 0x0008980001527983 */ /* 0x000ee80000300800 */
[----:B------:R1:W-:Y:S04]  /*218d0*/  STS.U16 [R0+UR5+0x12400], R128 ;  /* 0x0124008000007988 */ /* 0x0003e80008000405 */
[----:B0-----:R-:W3:Y:S04]  /*218e0*/  LDL.LU R129, [R1+0x864] ;  /* 0x0008640001817983 */ /* 0x001ee80000300800 */
[----:B------:R0:W-:Y:S04]  /*218f0*/  STS.U16 [R0+UR5+0x1a400], R140 ;  /* 0x01a4008c00007988 */ /* 0x0001e80008000405 */
[----:B-1----:R-:W3:Y:S04]  /*21900*/  LDL.LU R128, [R1+0x860] ;  /* 0x0008600001807983 */ /* 0x002ee80000300800 */
        /* <DEDUP_REMOVED lines=11> */
[----:B--2---:R0:W-:Y:S04]  /*219c0*/  STS.U16 [R0+UR5+0x12800], R121 ;  /* 0x0128007900007988 */ /* 0x0041e80008000405 */
[----:B----4-:R1:W-:Y:S04]  /*219d0*/  STS.U16 [R0+UR5+0x1a800], R120 ;  /* 0x01a8007800007988 */ /* 0x0103e80008000405 */
[----:B------:R2:W-:Y:S04]  /*219e0*/  STS.U16 [R0+UR5+0x12c00], R163 ;  /* 0x012c00a300007988 */ /* 0x0005e80008000405 */
[----:B0-----:R-:W4:Y:S04]  /*219f0*/  LDL.LU R121, [R1+0x760] ;  /* 0x0007600001797983 */ /* 0x001f280000300800 */
[----:B-1----:R-:W4:Y:S04]  /*21a00*/  LDL.LU R120, [R1+0x75c] ;  /* 0x00075c0001787983 */ /* 0x002f280000300800 */
[----:B--2---:R-:W2:Y:S04]  /*21a10*/  LDL.LU R163, [R1+0x730] ;  /* 0x0007300001a37983 */ /* 0x004ea80000300800 */
[----:B------:R0:W-:Y:S04]  /*21a20*/  STS.U16 [R0+UR5+0x1ac00], R126 ;  /* 0x01ac007e00007988 */ /* 0x0001e80008000405 */
[----:B0-----:R-:W2:Y:S04]  /*21a30*/  LDL.LU R126, [R1+0x72c] ;  /* 0x00072c00017e7983 */ /* 0x001ea80000300800 */
[----:B---3--:R-:W-:Y:S04]  /*21a40*/  STS.U16 [R0+UR5+0x13000], R164 ;  /* 0x013000a400007988 */ /* 0x008fe80008000405 */
[----:B------:R0:W-:Y:S04]  /*21a50*/  STS.U16 [R0+UR5+0x13400], R48 ;  /* 0x0134003000007988 */ /* 0x0001e80008000405 */
[----:B------:R1:W-:Y:S04]  /*21a60*/  STS.U16 [R0+UR5+0x1b000], R165 ;  /* 0x01b000a500007988 */ /* 0x0003e80008000405 */
[----:B------:R-:W-:Y:S01]  /*21a70*/  STS.U16 [R0+UR5+0x1b400], R49 ;  /* 0x01b4003100007988 */ /* 0x000fe20008000405 */
[----:B0-----:R-:W-:-:S03]  /*21a80*/  LOP3.LUT R48, R0, 0x10, RZ, 0x3c, !PT ;  /* 0x0000001000307812 */ /* 0x001fc600078e3cff */
[----:B------:R0:W-:Y:S04]  /*21a90*/  STS.U16 [R0+UR5+0x13800], R122 ;  /* 0x0138007a00007988 */ /* 0x0001e80008000405 */
[----:B------:R-:W3:Y:S04]  /*21aa0*/  LDL.LU R164, [R1+0x11a4] ;  /* 0x0011a40001a47983 */ /* 0x000ee80000300800 */
[----:B------:R0:W-:Y:S04]  /*21ab0*/  STS.U16 [R0+UR5+0x1b800], R123 ;  /* 0x01b8007b00007988 */ /* 0x0001e80008000405 */
[----:B------:R-:W-:Y:S04]  /*21ac0*/  STS.U16 [R0+UR5+0x13c00], R50 ;  /* 0x013c003200007988 */ /* 0x000fe80008000405 */
[----:B------:R-:W-:Y:S04]  /*21ad0*/  STS.U16 [R0+UR5+0x1bc00], R51 ;  /* 0x01bc003300007988 */ /* 0x000fe80008000405 */
[----:B------:R-:W-:Y:S04]  /*21ae0*/  STS.U16 [R48+UR5+0x10080], R52 ;  /* 0x0100803430007988 */ /* 0x000fe80008000405 */
[----:B-1----:R-:W3:Y:S04]  /*21af0*/  LDL.LU R165, [R1+0x11a0] ;  /* 0x0011a00001a57983 */ /* 0x002ee80000300800 */
[----:B------:R1:W-:Y:S04]  /*21b00*/  STS.U16 [R48+UR5+0x18080], R82 ;  /* 0x0180805230007988 */ /* 0x0003e80008000405 */
[----:B0-----:R-:W3:Y:S04]  /*21b10*/  LDL.LU R122, [R1+0x700] ;  /* 0x00070000017a7983 */ /* 0x001ee80000300800 */
[----:B------:R0:W-:Y:S04]  /*21b20*/  STS.U16 [R48+UR5+0x10480], R129 ;  /* 0x0104808130007988 */ /* 0x0001e80008000405 */
[----:B------:R-:W3:Y:S04]  /*21b30*/  LDL.LU R123, [R1+0x6fc] ;  /* 0x0006fc00017b7983 */ /* 0x000ee80000300800 */
[----:B------:R0:W-:Y:S04]  /*21b40*/  STS.U16 [R48+UR5+0x18480], R128 ;  /* 0x0184808030007988 */ /* 0x0001e80008000405 */
[----:B------:R0:W-:Y:S04]  /*21b50*/  STS.U16 [R48+UR5+0x10880], R140 ;  /* 0x0108808c30007988 */ /* 0x0001e80008000405 */
[----:B------:R-:W-:Y:S04]  /*21b60*/  STS.U16 [R48+UR5+0x18880], R53 ;  /* 0x0188803530007988 */ /* 0x000fe80008000405 */
[----:B------:R-:W-:Y:S04]  /*21b70*/  STS.U16 [R48+UR5+0x10c80], R81 ;  /* 0x010c805130007988 */ /* 0x000fe80008000405 */
[----:B-1----:R-:W3:Y:S04]  /*21b80*/  LDL.LU R82, [R1+0x6d0] ;  /* 0x0006d00001527983 */ /* 0x002ee80000300800 */
[----:B------:R-:W-:Y:S04]  /*21b90*/  STS.U16 [R48+UR5+0x18c80], R83 ;  /* 0x018c805330007988 */ /* 0x000fe80008000405 */
[----:B0-----:R-:W3:Y:S04]  /*21ba0*/  LDL.LU R129, [R1+0x6cc] ;  /* 0x0006cc0001817983 */ /* 0x001ee80000300800 */
[----:B------:R0:W-:Y:S04]  /*21bb0*/  STS.U16 [R48+UR5+0x11080], R131 ;  /* 0x0110808330007988 */ /* 0x0001e80008000405 */
[----:B------:R-:W3:Y:S04]  /*21bc0*/  LDL.LU R128, [R1+0x6a0] ;  /* 0x0006a00001807983 */ /* 0x000ee80000300800 */
[----:B------:R1:W-:Y:S04]  /*21bd0*/  STS.U16 [R48+UR5+0x19080], R119 ;  /* 0x0190807730007988 */ /* 0x0003e80008000405 */
[----:B------:R-:W3:Y:S04]  /*21be0*/  LDL.LU R140, [R1+0x69c] ;  /* 0x00069c00018c7983 */ /* 0x000ee80000300800 */
[----:B------:R-:W-:Y:S04]  /*21bf0*/  STS.U16 [R48+UR5+0x11480], R118 ;  /* 0x0114807630007988 */ /* 0x000fe80008000405 */
[----:B------:R-:W-:Y:S04]  /*21c00*/  STS.U16 [R48+UR5+0x19480], R130 ;  /* 0x0194808230007988 */ /* 0x000fe80008000405 */
[----:B0-----:R-:W3:Y:S04]  /*21c10*/  LDL.LU R131, [R1+0x640] ;  /* 0x0006400001837983 */ /* 0x001ee80000300800 */
[----:B-1----:R-:W3:Y:S04]  /*21c20*/  LDL.LU R119, [R1+0x63c] ;  /* 0x00063c0001777983 */ /* 0x002ee80000300800 */
[----:B----4-:R-:W-:Y:S04]  /*21c30*/  STS.U16 [R48+UR5+0x11880], R121 ;  /* 0x0118807930007988 */ /* 0x010fe80008000405 */
[----:B------:R-:W-:Y:S04]  /*21c40*/  STS.U16 [R48+UR5+0x19880], R120 ;  /* 0x0198807830007988 */ /* 0x000fe80008000405 */
[----:B--2---:R0:W-:Y:S04]  /*21c50*/  STS.U16 [R48+UR5+0x11c80], R163 ;  /* 0x011c80a330007988 */ /* 0x0041e80008000405 */
[----:B0-----:R-:W2:Y:S04]  /*21c60*/  LDL.LU R163, [R1+0x610] ;  /* 0x0006100001a37983 */ /* 0x001ea80000300800 */
[----:B------:R0:W-:Y:S04]  /*21c70*/  STS.U16 [R48+UR5+0x19c80], R126 ;  /* 0x019c807e30007988 */ /* 0x0001e80008000405 */
[----:B------:R-:W4:Y:S04]  /*21c80*/  LDL.LU R49, [R1+0x60c] ;  /* 0x00060c0001317983 */ /* 0x000f280000300800 */
[----:B0-----:R-:W4:Y:S04]  /*21c90*/  LDL.LU R126, [R1+0x5e0] ;  /* 0x0005e000017e7983 */ /* 0x001f280000300800 */
[----:B------:R-:W4:Y:S04]  /*21ca0*/  LDL.LU R50, [R1+0x5dc] ;  /* 0x0005dc0001327983 */ /* 0x000f280000300800 */
[----:B------:R-:W4:Y:S04]  /*21cb0*/  LDL.LU R51, [R1+0x5b0] ;  /* 0x0005b00001337983 */ /* 0x000f280000300800 */
[----:B------:R-:W4:Y:S04]  /*21cc0*/  LDL.LU R52, [R1+0x894] ;  /* 0x0008940001347983 */ /* 0x000f280000300800 */
[----:B------:R-:W4:Y:S04]  /*21cd0*/  LDL.LU R118, [R1+0x890] ;  /* 0x0008900001767983 */ /* 0x000f280000300800 */
[----:B------:R-:W4:Y:S04]  /*21ce0*/  LDL.LU R130, [R1+0x85c] ;  /* 0x00085c0001827983 */ /* 0x000f280000300800 */
[----:B------:R-:W4:Y:S04]  /*21cf0*/  LDL.LU R121, [R1+0x858] ;  /* 0x0008580001797983 */ /* 0x000f280000300800 */
[----:B------:R-:W4:Y:S04]  /*21d00*/  LDL.LU R120, [R1+0x824] ;  /* 0x0008240001787983 */ /* 0x000f280000300800 */
[----:B---3--:R0:W-:Y:S04]  /*21d10*/  STS.U16 [R48+UR5+0x12080], R122 ;  /* 0x0120807a30007988 */ /* 0x0081e80008000405 */
[----:B------:R1:W-:Y:S04]  /*21d20*/  STS.U16 [R48+UR5+0x1a080], R123 ;  /* 0x01a0807b30007988 */ /* 0x0003e80008000405 */
[----:B0-----:R-:W3:Y:S04]  /*21d30*/  LDL.LU R122, [R1+0x820] ;  /* 0x00082000017a7983 */ /* 0x001ee80000300800 */
[----:B-1----:R-:W3:Y:S04]  /*21d40*/  LDL.LU R123, [R1+0x7e8] ;  /* 0x0007e800017b7983 */ /* 0x002ee80000300800 */
        /* <DEDUP_REMOVED lines=18> */
[----:B-1----:R-:W3:Y:S04]  /*21e70*/  LDL.LU R119, [R1+0x1198] ;  /* 0x0011980001777983 */ /* 0x002ee80000300800 */
[----:B--2---:R0:W-:Y:S04]  /*21e80*/  STS.U16 [R48+UR5+0x13480], R163 ;  /* 0x013480a330007988 */ /* 0x0041e80008000405 */
[----:B0-----:R-:W2:Y:S04]  /*21e90*/  LDL.LU R163, [R1+0x1194] ;  /* 0x0011940001a37983 */ /* 0x001ea80000300800 */
[----:B----4-:R-:W-:Y:S04]  /*21ea0*/  STS.U16 [R48+UR5+0x1b480], R49 ;  /* 0x01b4803130007988 */ /* 0x010fe80008000405 */
[----:B------:R0:W-:Y:S04]  /*21eb0*/  STS.U16 [R48+UR5+0x13880], R126 ;  /* 0x0138807e30007988 */ /* 0x0001e80008000405 */
[----:B------:R-:W-:Y:S04]  /*21ec0*/  STS.U16 [R48+UR5+0x1b880], R50 ;  /* 0x01b8803230007988 */ /* 0x000fe80008000405 */
[----:B------:R-:W-:Y:S01]  /*21ed0*/  STS.U16 [R48+UR5+0x13c80], R51 ;  /* 0x013c803330007988 */ /* 0x000fe20008000405 */
[----:B0-----:R-:W-:-:S03]  /*21ee0*/  LOP3.LUT R126, R0, 0x20, RZ, 0x3c, !PT ;  /* 0x00000020007e7812 */ /* 0x001fc600078e3cff */
[----:B--2---:R0:W-:Y:S04]  /*21ef0*/  STS.U16 [R48+UR5+0x1bc80], R163 ;  /* 0x01bc80a330007988 */ /* 0x0041e80008000405 */
[----:B0-----:R-:W2:Y:S04]  /*21f00*/  LDL.LU R163, [R1+0x1190] ;  /* 0x0011900001a37983 */ /* 0x001ea80000300800 */
[----:B------:R-:W-:Y:S04]  /*21f10*/  STS.U16 [R126+UR5+0x10100], R52 ;  /* 0x010100347e007988 */ /* 0x000fe80008000405 */
[----:B------:R0:W-:Y:S04]  /*21f20*/  STS.U16 [R126+UR5+0x18100], R118 ;  /* 0x018100767e007988 */ /* 0x0001e80008000405 */
[----:B------:R1:W-:Y:S04]  /*21f30*/  STS.U16 [R126+UR5+0x10500], R130 ;  /* 0x010500827e007988 */ /* 0x0003e80008000405 */
[----:B------:R4:W-:Y:S04]  /*21f40*/  STS.U16 [R126+UR5+0x18500], R121 ;  /* 0x018500797e007988 */ /* 0x0009e80008000405 */
[----:B0-----:R-:W2:Y:S04]  /*21f50*/  LDL.LU R118, [R1+0x6f4] ;  /* 0x0006f40001767983 */ /* 0x001ea80000300800 */
[----:B-1----:R-:W2:Y:S04]  /*21f60*/  LDL.LU R130, [R1+0x6c8] ;  /* 0x0006c80001827983 */ /* 0x002ea80000300800 */
[----:B------:R0:W-:Y:S04]  /*21f70*/  STS.U16 [R126+UR5+0x10900], R120 ;  /* 0x010900787e007988 */ /* 0x0001e80008000405 */
[----:B----4-:R-:W4:Y:S04]  /*21f80*/  LDL.LU R121, [R1+0x6c4] ;  /* 0x0006c40001797983 */ /* 0x010f280000300800 */
[----:B---3--:R1:W-:Y:S04]  /*21f90*/  STS.U16 [R126+UR5+0x18900], R122 ;  /* 0x0189007a7e007988 */ /* 0x0083e80008000405 */
[----:B0-----:R-:W3:Y:S04]  /*21fa0*/  LDL.LU R120, [R1+0x698] ;  /* 0x0006980001787983 */ /* 0x001ee80000300800 */
[----:B-1----:R-:W3:Y:S04]  /*21fb0*/  LDL.LU R122, [R1+0x694] ;  /* 0x00069400017a7983 */ /* 0x002ee80000300800 */
[----:B------:R0:W-:Y:S04]  /*21fc0*/  STS.U16 [R126+UR5+0x10d00], R123 ;  /* 0x010d007b7e007988 */ /* 0x0001e80008000405 */
[----:B------:R-:W-:Y:S04]  /*21fd0*/  STS.U16 [R126+UR5+0x18d00], R53 ;  /* 0x018d00357e007988 */ /* 0x000fe80008000405 */
[----:B------:R-:W-:Y:S04]  /*21fe0*/  STS.U16 [R126+UR5+0x11100], R81 ;  /* 0x011100517e007988 */ /* 0x000fe80008000405 */
[----:B------:R-:W-:Y:S04]  /*21ff0*/  STS.U16 [R126+UR5+0x19100], R83 ;  /* 0x019100537e007988 */ /* 0x000fe80008000405 */
[----:B------:R-:W-:Y:S04]  /*22000*/  STS.U16 [R126+UR5+0x11500], R82 ;  /* 0x011500527e007988 */ /* 0x000fe80008000405 */
[----:B------:R1:W-:Y:S04]  /*22010*/  STS.U16 [R126+UR5+0x19500], R129 ;  /* 0x019500817e007988 */ /* 0x0003e80008000405 */
[----:B0-----:R-:W3:Y:S04]  /*22020*/  LDL.LU R123, [R1+0x668] ;  /* 0x00066800017b7983 */ /* 0x001ee80000300800 */
[----:B------:R0:W-:Y:S04]  /*22030*/  STS.U16 [R126+UR5+0x11900], R128 ;  /* 0x011900807e007988 */ /* 0x0001e80008000405 */
[----:B------:R-:W-:Y:S04]  /*22040*/  STS.U16 [R126+UR5+0x19900], R140 ;  /* 0x0199008c7e007988 */ /* 0x000fe80008000405 */
[----:B-1----:R-:W3:Y:S04]  /*22050*/  LDL.LU R129, [R1+0x88c] ;  /* 0x00088c0001817983 */ /* 0x002ee80000300800 */
[----:B------:R1:W-:Y:S04]  /*22060*/  STS.U16 [R126+UR5+0x11d00], R165 ;  /* 0x011d00a57e007988 */ /* 0x0003e80008000405 */
[----:B0-----:R-:W3:Y:S04]  /*22070*/  LDL.LU R128, [R1+0x888] ;  /* 0x0008880001807983 */ /* 0x001ee80000300800 */
[----:B------:R0:W-:Y:S04]  /*22080*/  STS.U16 [R126+UR5+0x19d00], R164 ;  /* 0x019d00a47e007988 */ /* 0x0001e80008000405 */
[----:B-1----:R-:W3:Y:S04]  /*22090*/  LDL.LU R165, [R1+0x854] ;  /* 0x0008540001a57983 */ /* 0x002ee80000300800 */
[----:B0-----:R-:W3:Y:S04]  /*220a0*/  LDL.LU R164, [R1+0x850] ;  /* 0x0008500001a47983 */ /* 0x001ee80000300800 */
[----:B--2---:R0:W-:Y:S04]  /*220b0*/  STS.U16 [R126+UR5+0x12100], R163 ;  /* 0x012100a37e007988 */ /* 0x0041e80008000405 */
[----:B0-----:R-:W2:Y:S04]  /*220c0*/  LDL.LU R163, [R1+0x81c] ;  /* 0x00081c0001a37983 */ /* 0x001ea80000300800 */
        /* <DEDUP_REMOVED lines=10> */
[----:B------:R0:W-:Y:S04]  /*22170*/  STS.U16 [R126+UR5+0x1a100], R118 ;  /* 0x01a100767e007988 */ /* 0x0001e80008000405 */
[----:B------:R1:W-:Y:S04]  /*22180*/  STS.U16 [R126+UR5+0x12500], R130 ;  /* 0x012500827e007988 */ /* 0x0003e80008000405 */
[----:B----4-:R4:W-:Y:S04]  /*22190*/  STS.U16 [R126+UR5+0x1a500], R121 ;  /* 0x01a500797e007988 */ /* 0x0109e80008000405 */
[----:B0-----:R-:W2:Y:S04]  /*221a0*/  LDL.LU R118, [R1+0x118c] ;  /* 0x00118c0001767983 */ /* 0x001ea80000300800 */
[----:B-1----:R-:W2:Y:S04]  /*221b0*/  LDL.LU R130, [R1+0x1188] ;  /* 0x0011880001827983 */ /* 0x002ea80000300800 */
[----:B----4-:R-:W4:Y:S04]  /*221c0*/  LDL.LU R121, [R1+0x1184] ;  /* 0x0011840001797983 */ /* 0x010f280000300800 */
[----:B---3--:R0:W-:Y:S04]  /*221d0*/  STS.U16 [R126+UR5+0x12900], R120 ;  /* 0x012900787e007988 */ /* 0x0081e80008000405 */
[----:B------:R1:W-:Y:S04]  /*221e0*/  STS.U16 [R126+UR5+0x1a900], R122 ;  /* 0x01a9007a7e007988 */ /* 0x0003e80008000405 */
[----:B0-----:R-:W3:Y:S04]  /*221f0*/  LDL.LU R120, [R1+0x1180] ;  /* 0x0011800001787983 */ /* 0x001ee80000300800 */
[----:B-1----:R-:W2:Y:S04]  /*22200*/  LDL.LU R122, [R1+0x117c] ;  /* 0x00117c00017a7983 */ /* 0x002ea80000300800 */
[----:B------:R0:W-:Y:S04]  /*22210*/  STS.U16 [R126+UR5+0x12d00], R123 ;  /* 0x012d007b7e007988 */ /* 0x0001e80008000405 */
[----:B0-----:R-:W3:Y:S04]  /*22220*/  LDL.LU R123, [R1+0x1178] ;  /* 0x00117800017b7983 */ /* 0x001ee80000300800 */
[----:B--2---:R0:W-:Y:S04]  /*22230*/  STS.U16 [R126+UR5+0x1ad00], R122 ;  /* 0x01ad007a7e007988 */ /* 0x0041e80008000405 */
[----:B------:R1:W-:Y:S04]  /*22240*/  STS.U16 [R126+UR5+0x13100], R130 ;  /* 0x013100827e007988 */ /* 0x0003e80008000405 */
[----:B------:R2:W-:Y:S04]  /*22250*/  STS.U16 [R126+UR5+0x1b100], R131 ;  /* 0x01b100837e007988 */ /* 0x0005e80008000405 */
[----:B0-----:R-:W3:Y:S04]  /*22260*/  LDL.LU R122, [R1+0x1174] ;  /* 0x00117400017a7983 */ /* 0x001ee80000300800 */
[----:B------:R0:W-:Y:S04]  /*22270*/  STS.U16 [R126+UR5+0x13500], R161 ;  /* 0x013500a17e007988 */ /* 0x0001e80008000405 */
[----:B-1----:R-:W3:Y:S04]  /*22280*/  LDL.LU R130, [R1+0x1170] ;  /* 0x0011700001827983 */ /* 0x002ee80000300800 */
[----:B------:R1:W-:Y:S04]  /*22290*/  STS.U16 [R126+UR5+0x1b500], R125 ;  /* 0x01b5007d7e007988 */ /* 0x0003e80008000405 */
[----:B--2---:R-:W2:Y:S04]  /*222a0*/  LDL.LU R131, [R1+0x116c] ;  /* 0x00116c0001837983 */ /* 0x004ea80000300800 */
[----:B------:R4:W-:Y:S04]  /*222b0*/  STS.U16 [R126+UR5+0x13900], R138 ;  /* 0x0139008a7e007988 */ /* 0x0009e80008000405 */
[----:B0-----:R-:W2:Y:S04]  /*222c0*/  LDL.LU R161, [R1+0x1168] ;  /* 0x0011680001a17983 */ /* 0x001ea80000300800 */
[----:B-1----:R-:W2:Y:S01]  /*222d0*/  LDL.LU R125, [R1+0x1164] ;  /* 0x00116400017d7983 */ /* 0x002ea20000300800 */
[----:B----4-:R-:W-:-:S03]  /*222e0*/  LOP3.LUT R138, R0, 0x30, RZ, 0x3c, !PT ;  /* 0x00000030008a7812 */ /* 0x010fc600078e3cff */
[----:B------:R0:W-:Y:S04]  /*222f0*/  STS.U16 [R126+UR5+0x1b900], R124 ;  /* 0x01b9007c7e007988 */ /* 0x0001e80008000405 */
[----:B------:R1:W-:Y:S04]  /*22300*/  STS.U16 [R126+UR5+0x13d00], R127 ;  /* 0x013d007f7e007988 */ /* 0x0003e80008000405 */
[----:B------:R4:W-:Y:S04]  /*22310*/  STS.U16 [R126+UR5+0x1bd00], R160 ;  /* 0x01bd00a07e007988 */ /* 0x0009e80008000405 */
[----:B0-----:R-:W2:Y:S04]  /*22320*/  LDL.LU R124, [R1+0x1160] ;  /* 0x00116000017c7983 */ /* 0x001ea80000300800 */
[----:B-1----:R-:W2:Y:S04]  /*22330*/  LDL.LU R127, [R1+0x115c] ;  /* 0x00115c00017f7983 */ /* 0x002ea80000300800 */
[----:B----4-:R-:W4:Y:S04]  /*22340*/  LDL.LU R126, [R1+0x1158] ;  /* 0x00115800017e7983 */ /* 0x010f280000300800 */
        /* <DEDUP_REMOVED lines=21> */
[----:B0-----:R-:W3:Y:S04]  /*224a0*/  LDL.LU R140, [R1+0x884] ;  /* 0x00088400018c7983 */ /* 0x001ee80000300800 */
[----:B--2---:R-:W-:Y:S04]  /*224b0*/  STS.U16 [R138+UR5+0x19d80], R163 ;  /* 0x019d80a38a007988 */ /* 0x004fe80008000405 */
[----:B------:R-:W-:Y:S04]  /*224c0*/  STS.U16 [R138+UR5+0x12180], R164 ;  /* 0x012180a48a007988 */ /* 0x000fe80008000405 */
[----:B------:R0:W-:Y:S04]  /*224d0*/  STS.U16 [R138+UR5+0x1a180], R165 ;  /* 0x01a180a58a007988 */ /* 0x0001e80008000405 */
[----:B0-----:R-:W2:Y:S04]  /*224e0*/  LDL.LU R165, [R1+0x880] ;  /* 0x0008800001a57983 */ /* 0x001ea80000300800 */
        /* <DEDUP_REMOVED lines=9> */
[----:B------:R0:W-:Y:S04]  /*22580*/  STS.U16 [R138+UR5+0x12580], R131 ;  /* 0x012580838a007988 */ /* 0x0001e80008000405 */
[----:B------:R-:W4:Y:S04]  /*22590*/  LDL.LU R164, [R1+0x774] ;  /* 0x0007740001a47983 */ /* 0x000f280000300800 */
[----:B---3--:R1:W-:Y:S04]  /*225a0*/  STS.U16 [R138+UR5+0x1a580], R130 ;  /* 0x01a580828a007988 */ /* 0x0083e80008000405 */
        /* <DEDUP_REMOVED lines=14> */
[----:B------:R0:W-:Y:S04]  /*22690*/  STS.U16 [R138+UR5+0x1b580], R142 ;  /* 0x01b5808e8a007988 */ /* 0x0001e80008000405 */
[----:B-1----:R-:W3:Y:S04]  /*226a0*/  LDL.LU R145, [R1+0x744] ;  /* 0x0007440001917983 */ /* 0x002ee80000300800 */
[----:B------:R1:W-:Y:S04]  /*226b0*/  STS.U16 [R138+UR5+0x13980], R3 ;  /* 0x013980038a007988 */ /* 0x0003e80008000405 */
[----:B0-----:R-:W3:Y:S04]  /*226c0*/  LDL.LU R143, [R1+0x718] ;  /* 0x00071800018f7983 */ /* 0x001ee80000300800 */
[----:B------:R-:W3:Y:S01]  /*226d0*/  LDL.LU R142, [R1+0x714] ;  /* 0x00071400018e7983 */ /* 0x000ee20000300800 */
[----:B-1----:R-:W-:-:S03]  /*226e0*/  LOP3.LUT R3, R0, 0x40, RZ, 0x3c, !PT ;  /* 0x0000004000037812 */ /* 0x002fc600078e3cff */
[----:B------:R-:W3:Y:S04]  /*226f0*/  LDL.LU R48, [R1+0x6e8] ;  /* 0x0006e80001307983 */ /* 0x000ee80000300800 */
[----:B------:R0:W-:Y:S04]  /*22700*/  STS.U16 [R138+UR5+0x1b980], R136 ;  /* 0x01b980888a007988 */ /* 0x0001e80008000405 */
[----:B------:R1:W-:Y:S04]  /*22710*/  STS.U16 [R138+UR5+0x13d80], R139 ;  /* 0x013d808b8a007988 */ /* 0x0003e80008000405 */
[----:B------:R1:W-:Y:S04]  /*22720*/  STS.U16 [R138+UR5+0x1bd80], R141 ;  /* 0x01bd808d8a007988 */ /* 0x0003e80008000405 */
[----:B0-----:R-:W3:Y:S04]  /*22730*/  LDL.LU R136, [R1+0x1120] ;  /* 0x0011200001887983 */ /* 0x001ee80000300800 */
[----:B-1----:R-:W3:Y:S04]  /*22740*/  LDL.LU R139, [R1+0x111c] ;  /* 0x00111c00018b7983 */ /* 0x002ee80000300800 */
[----:B------:R-:W3:Y:S04]  /*22750*/  LDL.LU R138, [R1+0x1118] ;  /* 0x00111800018a7983 */ /* 0x000ee80000300800 */
[----:B------:R-:W3:Y:S04]  /*22760*/  LDL.LU R141, [R1+0x1114] ;  /* 0x00111400018d7983 */ /* 0x000ee80000300800 */
[----:B------:R0:W-:Y:S04]  /*22770*/  STS.U16 [R3+UR5+0x10200], R140 ;  /* 0x0102008c03007988 */ /* 0x0001e80008000405 */
[----:B0-----:R-:W3:Y:S04]  /*22780*/  LDL.LU R140, [R1+0x1110] ;  /* 0x00111000018c7983 */ /* 0x001ee80000300800 */
[----:B--2---:R0:W-:Y:S04]  /*22790*/  STS.U16 [R3+UR5+0x18200], R165 ;  /* 0x018200a503007988 */ /* 0x0041e80008000405 */
[----:B0-----:R-:W2:Y:S04]  /*227a0*/  LDL.LU R165, [R1+0x110c] ;  /* 0x00110c0001a57983 */ /* 0x001ea80000300800 */
[----:B----4-:R-:W-:Y:S04]  /*227b0*/  STS.U16 [R3+UR5+0x10600], R49 ;  /* 0x0106003103007988 */ /* 0x010fe80008000405 */
        /* <DEDUP_REMOVED lines=8> */
[----:B------:R1:W-:Y:S04]  /*22840*/  STS.U16 [R3+UR5+0x19600], R164 ;  /* 0x019600a403007988 */ /* 0x0003e80008000405 */
[----:B0-----:R-:W4:Y:S04]  /*22850*/  LDL.LU R163, [R1+0x87c] ;  /* 0x00087c0001a37983 */ /* 0x001f280000300800 */
[----:B-1----:R-:W4:Y:S04]  /*22860*/  LDL.LU R164, [R1+0x878] ;  /* 0x0008780001a47983 */ /* 0x002f280000300800 */
        /* <DEDUP_REMOVED lines=10> */
[----:B---3--:R0:W-:Y:S04]  /*22910*/  STS.U16 [R3+UR5+0x19a00], R145 ;  /* 0x019a009103007988 */ /* 0x0081e80008000405 */
[----:B0-----:R-:W3:Y:S04]  /*22920*/  LDL.LU R145, [R1+0x1108] ;  /* 0x0011080001917983 */ /* 0x001ee80000300800 */
[----:B------:R0:W-:Y:S04]  /*22930*/  STS.U16 [R3+UR5+0x11e00], R143 ;  /* 0x011e008f03007988 */ /* 0x0001e80008000405 */
[----:B------:R1:W-:Y:S04]  /*22940*/  STS.U16 [R3+UR5+0x19e00], R142 ;  /* 0x019e008e03007988 */ /* 0x0003e80008000405 */
[----:B------:R4:W-:Y:S04]  /*22950*/  STS.U16 [R3+UR5+0x12200], R48 ;  /* 0x0122003003007988 */ /* 0x0009e80008000405 */
[----:B0-----:R-:W2:Y:S04]  /*22960*/  LDL.LU R143, [R1+0x1104] ;  /* 0x00110400018f7983 */ /* 0x001ea80000300800 */
[----:B-1----:R-:W2:Y:S01]  /*22970*/  LDL.LU R142, [R1+0x1100] ;  /* 0x00110000018e7983 */ /* 0x002ea20000300800 */
[----:B----4-:R-:W-:-:S03]  /*22980*/  LOP3.LUT R48, R0, 0x50, RZ, 0x3c, !PT ;  /* 0x0000005000307812 */ /* 0x010fc600078e3cff */
[----:B---3--:R0:W-:Y:S04]  /*22990*/  STS.U16 [R3+UR5+0x1a200], R145 ;  /* 0x01a2009103007988 */ /* 0x0081e80008000405 */
[----:B------:R1:W-:Y:S04]  /*229a0*/  STS.U16 [R3+UR5+0x12600], R144 ;  /* 0x0126009003007988 */ /* 0x0003e80008000405 */
[----:B------:R3:W-:Y:S04]  /*229b0*/  STS.U16 [R3+UR5+0x1a600], R147 ;  /* 0x01a6009303007988 */ /* 0x0007e80008000405 */
[----:B0-----:R-:W4:Y:S04]  /*229c0*/  LDL.LU R145, [R1+0x10fc] ;  /* 0x0010fc0001917983 */ /* 0x001f280000300800 */
[----:B-1----:R-:W4:Y:S04]  /*229d0*/  LDL.LU R144, [R1+0x10f8] ;  /* 0x0010f80001907983 */ /* 0x002f280000300800 */
[----:B---3--:R-:W3:Y:S04]  /*229e0*/  LDL.LU R147, [R1+0x10f4] ;  /* 0x0010f40001937983 */ /* 0x008ee80000300800 */
        /* <DEDUP_REMOVED lines=24> */
[----:B------:R-:W2:Y:S04]  /*22b70*/  LDL.LU R162, [R1+0x10c0] ;  /* 0x0010c00001a27983 */ /* 0x000ea80000300800 */
[----:B------:R0:W-:Y:S04]  /*22b80*/  STS.U16 [R48+UR5+0x10280], R163 ;  /* 0x010280a330007988 */ /* 0x0001e80008000405 */
[----:B------:R1:W-:Y:S04]  /*22b90*/  STS.U16 [R48+UR5+0x18280], R164 ;  /* 0x018280a430007988 */ /* 0x0003e80008000405 */
[----:B------:R1:W-:Y:S04]  /*22ba0*/  STS.U16 [R48+UR5+0x10680], R165 ;  /* 0x010680a530007988 */ /* 0x0003e80008000405 */
[----:B0-----:R-:W2:Y:S04]  /*22bb0*/  LDL.LU R163, [R1+0x10bc] ;  /* 0x0010bc0001a37983 */ /* 0x001ea80000300800 */
[----:B-1----:R-:W2:Y:S04]  /*22bc0*/  LDL.LU R164, [R1+0x10b8] ;  /* 0x0010b80001a47983 */ /* 0x002ea80000300800 */
[----:B------:R-:W2:Y:S04]  /*22bd0*/  LDL.LU R165, [R1+0x10b4] ;  /* 0x0010b40001a57983 */ /* 0x000ea80000300800 */
        /* <DEDUP_REMOVED lines=8> */
[----:B--2---:R0:W-:Y:S04]  /*22c60*/  STS.U16 [R48+UR5+0x19680], R165 ;  /* 0x019680a530007988 */ /* 0x0041e80008000405 */
        /* <DEDUP_REMOVED lines=13> */
[----:B0-----:R-:W2:Y:S04]  /*22d40*/  LDL.LU R161, [R1+0x1098] ;  /* 0x0010980001a17983 */ /* 0x001ea80000300800 */
[----:B-1----:R-:W2:Y:S04]  /*22d50*/  LDL.LU R158, [R1+0x1094] ;  /* 0x00109400019e7983 */ /* 0x002ea80000300800 */
[----:B------:R0:W-:Y:S04]  /*22d60*/  STS.U16 [R48+UR5+0x1a680], R159 ;  /* 0x01a6809f30007988 */ /* 0x0001e80008000405 */
[----:B------:R-:W-:Y:S04]  /*22d70*/  STS.U16 [R48+UR5+0x12a80], R84 ;  /* 0x012a805430007988 */ /* 0x000fe80008000405 */
[----:B------:R-:W-:Y:S04]  /*22d80*/  STS.U16 [R48+UR5+0x1aa80], R80 ;  /* 0x01aa805030007988 */ /* 0x000fe80008000405 */
[----:B------:R-:W-:Y:S04]  /*22d90*/  STS.U16 [R48+UR5+0x12e80], R79 ;  /* 0x012e804f30007988 */ /* 0x000fe80008000405 */
[----:B------:R-:W-:Y:S04]  /*22da0*/  STS.U16 [R48+UR5+0x1ae80], R78 ;  /* 0x01ae804e30007988 */ /* 0x000fe80008000405 */
[----:B0-----:R-:W3:Y:S04]  /*22db0*/  LDL.LU R159, [R1+0x1090] ;  /* 0x00109000019f7983 */ /* 0x001ee80000300800 */
[----:B------:R-:W-:Y:S04]  /*22dc0*/  STS.U16 [R48+UR5+0x13280], R77 ;  /* 0x0132804d30007988 */ /* 0x000fe80008000405 */
[----:B------:R-:W-:Y:S04]  /*22dd0*/  STS.U16 [R48+UR5+0x1b280], R76 ;  /* 0x01b2804c30007988 */ /* 0x000fe80008000405 */
[----:B------:R-:W3:Y:S04]  /*22de0*/  LDL R51, [R1+0x8cc] ;  /* 0x0008cc0001337983 */ /* 0x000ee80000100800 */
[----:B------:R-:W3:Y:S04]  /*22df0*/  LDL R50, [R1+0x8d0] ;  /* 0x0008d00001327983 */ /* 0x000ee80000100800 */
[----:B------:R-:W-:Y:S04]  /*22e00*/  STS.U16 [R48+UR5+0x13680], R75 ;  /* 0x0136804b30007988 */ /* 0x000fe80008000405 */
[----:B------:R-:W-:Y:S04]  /*22e10*/  STS.U16 [R48+UR5+0x1b680], R74 ;  /* 0x01b6804a30007988 */ /* 0x000fe80008000405 */
[----:B------:R0:W-:Y:S04]  /*22e20*/  STS.U16 [R48+UR5+0x13a80], R69 ;  /* 0x013a804530007988 */ /* 0x0001e80008000405 */
[----:B------:R-:W-:Y:S04]  /*22e30*/  STS.U16 [R48+UR5+0x1ba80], R73 ;  /* 0x01ba804930007988 */ /* 0x000fe80008000405 */
[----:B------:R-:W3:Y:S01]  /*22e40*/  LDL R53, [R1+0x90c] ;  /* 0x00090c0001357983 */ /* 0x000ee20000100800 */
[----:B0-----:R-:W-:-:S03]  /*22e50*/  LOP3.LUT R69, R0, 0x60, RZ, 0x3c, !PT ;  /* 0x0000006000457812 */ /* 0x001fc600078e3cff */
[----:B------:R-:W-:Y:S04]  /*22e60*/  STS.U16 [R48+UR5+0x13e80], R72 ;  /* 0x013e804830007988 */ /* 0x000fe80008000405 */
[----:B------:R-:W-:Y:S04]  /*22e70*/  STS.U16 [R48+UR5+0x1be80], R71 ;  /* 0x01be804730007988 */ /* 0x000fe80008000405 */
[----:B------:R-:W3:Y:S04]  /*22e80*/  LDL R52, [R1+0x910] ;  /* 0x0009100001347983 */ /* 0x000ee80000100800 */
[----:B--2---:R0:W-:Y:S04]  /*22e90*/  STS.U16 [R69+UR5+0x10300], R158 ;  /* 0x0103009e45007988 */ /* 0x0041e80008000405 */
[----:B------:R1:W-:Y:S04]  /*22ea0*/  STS.U16 [R69+UR5+0x18300], R161 ;  /* 0x018300a145007988 */ /* 0x0003e80008000405 */
[----:B----4-:R2:W-:Y:S04]  /*22eb0*/  STS.U16 [R69+UR5+0x10700], R160 ;  /* 0x010700a045007988 */ /* 0x0105e80008000405 */
[----:B0-----:R-:W4:Y:S04]  /*22ec0*/  LDL.LU R158, [R1+0x108c] ;  /* 0x00108c00019e7983 */ /* 0x001f280000300800 */
[----:B-1----:R-:W4:Y:S04]  /*22ed0*/  LDL.LU R161, [R1+0x1088] ;  /* 0x0010880001a17983 */ /* 0x002f280000300800 */
[----:B--2---:R-:W2:Y:S04]  /*22ee0*/  LDL.LU R160, [R1+0x1084] ;  /* 0x0010840001a07983 */ /* 0x004ea80000300800 */
[----:B------:R-:W2:Y:S04]  /*22ef0*/  LDL R73, [R1+0x950] ;  /* 0x0009500001497983 */ /* 0x000ea80000100800 */
[----:B------:R0:W-:Y:S04]  /*22f00*/  STS.U16 [R69+UR5+0x18700], R3 ;  /* 0x0187000345007988 */ /* 0x0001e80008000405 */
[----:B------:R1:W-:Y:S04]  /*22f10*/  STS.U16 [R69+UR5+0x10b00], R162 ;  /* 0x010b00a245007988 */ /* 0x0003e80008000405 */
[----:B0-----:R-:W2:Y:S04]  /*22f20*/  LDL.LU R3, [R1+0x1080] ;  /* 0x0010800001037983 */ /* 0x001ea80000300800 */
[----:B------:R-:W2:Y:S04]  /*22f30*/  LDL R74, [R1+0x94c] ;  /* 0x00094c00014a7983 */ /* 0x000ea80000100800 */
[----:B-1----:R-:W4:Y:S04]  /*22f40*/  LDL.LU R162, [R1+0x107c] ;  /* 0x00107c0001a27983 */ /* 0x002f280000300800 */
[----:B------:R-:W4:Y:S04]  /*22f50*/  LDL R71, [R1+0x990] ;  /* 0x0009900001477983 */ /* 0x000f280000100800 */
[----:B------:R0:W-:Y:S04]  /*22f60*/  STS.U16 [R69+UR5+0x18b00], R163 ;  /* 0x018b00a345007988 */ /* 0x0001e80008000405 */
[----:B0-----:R-:W4:Y:S04]  /*22f70*/  LDL.LU R163, [R1+0x1078] ;  /* 0x0010780001a37983 */ /* 0x001f280000300800 */
[----:B------:R-:W4:Y:S04]  /*22f80*/  LDL R72, [R1+0x98c] ;  /* 0x00098c0001487983 */ /* 0x000f280000100800 */
[----:B------:R-:W4:Y:S04]  /*22f90*/  LDL R48, [R1+0x9d0] ;  /* 0x0009d00001307983 */ /* 0x000f280000100800 */
[----:B------:R-:W4:Y:S01]  /*22fa0*/  LDL R49, [R1+0x9cc] ;  /* 0x0009cc0001317983 */ /* 0x000f220000100800 */
[----:B------:R-:W-:-:S06]  /*22fb0*/  PRMT R103, RZ, 0x7610, R103 ;  /* 0x00007610ff677816 */ /* 0x000fcc0000000067 */
[----:B---3--:R-:W3:Y:S01]  /*22fc0*/  @!P3 LDG.E.U16 R103, desc[UR16][R50.64] ;  /* 0x000000103267b981 */ /* 0x008ee2000c1e1500 */
[----:B------:R-:W-:-:S06]  /*22fd0*/  PRMT R104, RZ, 0x7610, R104 ;  /* 0x00007610ff687816 */ /* 0x000fcc0000000068 */
[----:B------:R-:W3:Y:S04]  /*22fe0*/  @!P3 LDG.E.U16 R104, desc[UR16][R52.64] ;  /* 0x000000103468b981 */ /* 0x000ee8000c1e1500 */
[----:B------:R-:W3:Y:S04]  /*22ff0*/  LDL R51, [R1+0xa0c] ;  /* 0x000a0c0001337983 */ /* 0x000ee80000100800 */
[----:B------:R-:W3:Y:S04]  /*23000*/  LDL R50, [R1+0xa10] ;  /* 0x000a100001327983 */ /* 0x000ee80000100800 */
[----:B------:R-:W3:Y:S04]  /*23010*/  LDL R53, [R1+0xa4c] ;  /* 0x000a4c0001357983 */ /* 0x000ee80000100800 */
[----:B------:R-:W3:Y:S01]  /*23020*/  LDL R52, [R1+0xa50] ;  /* 0x000a500001347983 */ /* 0x000ee20000100800 */
[----:B------:R-:W-:Y:S01]  /*23030*/  PRMT R106, RZ, 0x7610, R106 ;  /* 0x00007610ff6a7816 */ /* 0x000fe2000000006a */
[----:B--2---:R-:W-:-:S02]  /*23040*/  @!P3 IMAD.MOV.U32 R75, RZ, RZ, R74 ;  /* 0x000000ffff4bb224 */ /* 0x004fc400078e004a */
[----:B------:R-:W-:Y:S02]  /*23050*/  @!P3 IMAD.MOV.U32 R74, RZ, RZ, R73 ;  /* 0x000000ffff4ab224 */ /* 0x000fe400078e0049 */
[----:B----4-:R-:W-:Y:S02]  /*23060*/  @!P3 IMAD.MOV.U32 R73, RZ, RZ, R72 ;  /* 0x000000ffff49b224 */ /* 0x010fe400078e0048 */
[----:B------:R-:W-:Y:S01]  /*23070*/  @!P3 IMAD.MOV.U32 R72, RZ, RZ, R71 ;  /* 0x000000ffff48b224 */ /* 0x000fe200078e0047 */
[----:B------:R-:W-:Y:S01]  /*23080*/  PRMT R116, RZ, 0x7610, R116 ;  /* 0x00007610ff747816 */ /* 0x000fe20000000074 */
[----:B------:R-:W2:Y:S04]  /*23090*/  LDL R71, [R1+0x958] ;  /* 0x0009580001477983 */ /* 0x000ea80000100800 */
[----:B------:R0:W4:Y:S02]  /*230a0*/  @!P3 LDG.E.U16 R106, desc[UR16][R72.64] ;  /* 0x00000010486ab981 */ /* 0x000124000c1e1500 */
[----:B0-----:R-:W-:-:S02]  /*230b0*/  @!P3 IMAD.MOV.U32 R72, RZ, RZ, R48 ;  /* 0x000000ffff48b224 */ /* 0x001fc400078e0030 */
[----:B------:R-:W-:Y:S01]  /*230c0*/  @!P3 IMAD.MOV.U32 R73, RZ, RZ, R49 ;  /* 0x000000ffff49b224 */ /* 0x000fe200078e0031 */
[----:B------:R-:W2:Y:S04]  /*230d0*/  LDL R48, [R1+0xa90] ;  /* 0x000a900001307983 */ /* 0x000ea80000100800 */
[----:B------:R-:W2:Y:S01]  /*230e0*/  LDL R49, [R1+0xa8c] ;  /* 0x000a8c0001317983 */ /* 0x000ea20000100800 */
[----:B------:R-:W-:Y:S02]  /*230f0*/  PRMT R105, RZ, 0x7610, R105 ;  /* 0x00007610ff697816 */ /* 0x000fe40000000069 */
[----:B------:R-:W-:Y:S01]  /*23100*/  PRMT R107, RZ, 0x7610, R107 ;  /* 0x00007610ff6b7816 */ /* 0x000fe2000000006b */
[----:B------:R0:W4:Y:S01]  /*23110*/  @!P3 LDG.E.U16 R116, desc[UR16][R72.64] ;  /* 0x000000104874b981 */ /* 0x000122000c1e1500 */
[----:B------:R-:W-:-:S03]  /*23120*/  PRMT R108, RZ, 0x7610, R108 ;  /* 0x00007610ff6c7816 */ /* 0x000fc6000000006c */
[----:B------:R1:W4:Y:S04]  /*23130*/  @!P3 LDG.E.U16 R105, desc[UR16][R74.64] ;  /* 0x000000104a69b981 */ /* 0x000328000c1e1500 */
[----:B---3--:R-:W3:Y:S01]  /*23140*/  @!P3 LDG.E.U16 R108, desc[UR16][R52.64] ;  /* 0x00000010346cb981 */ /* 0x008ee2000c1e1500 */
[----:B0-----:R-:W-:Y:S02]  /*23150*/  @!P3 IMAD.MOV.U32 R72, RZ, RZ, R50 ;  /* 0x000000ffff48b224 */ /* 0x001fe400078e0032 */
[----:B------:R-:W-:Y:S01]  /*23160*/  @!P3 IMAD.MOV.U32 R73, RZ, RZ, R51 ;  /* 0x000000ffff49b224 */ /* 0x000fe200078e0033 */
[----:B------:R-:W3:Y:S04]  /*23170*/  LDL R50, [R1+0x8d8] ;  /* 0x0008d80001327983 */ /* 0x000ee80000100800 */
[----:B------:R-:W3:Y:S04]  /*23180*/  LDL R51, [R1+0x8d4] ;  /* 0x0008d40001337983 */ /* 0x000ee80000100800 */
[----:B------:R0:W4:Y:S04]  /*23190*/  @!P3 LDG.E.U16 R107, desc[UR16][R72.64] ;  /* 0x00000010486bb981 */ /* 0x000128000c1e1500 */
[----:B------:R-:W1:Y:S04]  /*231a0*/  LDL R74, [R1+0x914] ;  /* 0x00091400014a7983 */ /* 0x000e680000100800 */
[----:B------:R-:W4:Y:S04]  /*231b0*/  LDL R53, [R1+0x994] ;  /* 0x0009940001357983 */ /* 0x000f280000100800 */
[----:B------:R-:W4:Y:S04]  /*231c0*/  LDL R73, [R1+0x918] ;  /* 0x0009180001497983 */ /* 0x000f280000100800 */
[----:B------:R-:W0:Y:S04]  /*231d0*/  LDL R72, [R1+0x954] ;  /* 0x0009540001487983 */ /* 0x000e280000100800 */
[----:B------:R-:W4:Y:S01]  /*231e0*/  LDL R52, [R1+0x998] ;  /* 0x0009980001347983 */ /* 0x000f220000100800 */
[----:B------:R-:W-:-:S06]  /*231f0*/  PRMT R109, RZ, 0x7610, R109 ;  /* 0x00007610ff6d7816 */ /* 0x000fcc000000006d */
[----:B--2---:R-:W2:Y:S04]  /*23200*/  @!P3 LDG.E.U16 R109, desc[UR16][R48.64] ;  /* 0x00000010306db981 */ /* 0x004ea8000c1e1500 */
[----:B------:R-:W2:Y:S04]  /*23210*/  LDL R49, [R1+0x9d4] ;  /* 0x0009d40001317983 */ /* 0x000ea80000100800 */
[----:B------:R-:W2:Y:S01]  /*23220*/  LDL R48, [R1+0x9d8] ;  /* 0x0009d80001307983 */ /* 0x000ea20000100800 */
[----:B------:R-:W-:-:S06]  /*23230*/  PRMT R110, RZ, 0x7610, R110 ;  /* 0x00007610ff6e7816 */ /* 0x000fcc000000006e */
[----:B---3--:R-:W3:Y:S01]  /*23240*/  @!P3 LDG.E.U16 R110, desc[UR16][R50.64] ;  /* 0x00000010326eb981 */ /* 0x008ee2000c1e1500 */
[----:B------:R-:W-:-:S03]  /*23250*/  PRMT R112, RZ, 0x7610, R112 ;  /* 0x00007610ff707816 */ /* 0x000fc60000000070 */
[----:B------:R-:W3:Y:S01]  /*23260*/  LDL R51, [R1+0xa14] ;  /* 0x000a140001337983 */ /* 0x000ee20000100800 */
[----:B-1----:R-:W-:-:S03]  /*23270*/  @!P3 IMAD.MOV.U32 R75, RZ, RZ, R74 ;  /* 0x000000ffff4bb224 */ /* 0x002fc600078e004a */
[----:B------:R-:W3:Y:S01]  /*23280*/  LDL R50, [R1+0xa18] ;  /* 0x000a180001327983 */ /* 0x000ee20000100800 */
[----:B----4-:R-:W-:Y:S02]  /*23290*/  @!P3 IMAD.MOV.U32 R74, RZ, RZ, R73 ;  /* 0x000000ffff4ab224 */ /* 0x010fe400078e0049 */
[----:B0-----:R-:W-:Y:S02]  /*232a0*/  @!P3 IMAD.MOV.U32 R73, RZ, RZ, R72 ;  /* 0x000000ffff49b224 */ /* 0x001fe400078e0048 */
[----:B------:R-:W-:Y:S01]  /*232b0*/  @!P3 IMAD.MOV.U32 R72, RZ, RZ, R71 ;  /* 0x000000ffff48b224 */ /* 0x000fe200078e0047 */
[----:B------:R-:W-:Y:S01]  /*232c0*/  PRMT R113, RZ, 0x7610, R113 ;  /* 0x00007610ff717816 */ /* 0x000fe20000000071 */
[----:B------:R-:W4:Y:S04]  /*232d0*/  LDL R71, [R1+0x920] ;  /* 0x0009200001477983 */ /* 0x000f280000100800 */
[----:B------:R0:W4:Y:S02]  /*232e0*/  @!P3 LDG.E.U16 R112, desc[UR16][R72.64] ;  /* 0x000000104870b981 */ /* 0x000124000c1e1500 */
[----:B0-----:R-:W-:-:S02]  /*232f0*/  @!P3 IMAD.MOV.U32 R72, RZ, RZ, R52 ;  /* 0x000000ffff48b224 */ /* 0x001fc400078e0034 */
[----:B------:R-:W-:Y:S01]  /*23300*/  @!P3 IMAD.MOV.U32 R73, RZ, RZ, R53 ;  /* 0x000000ffff49b224 */ /* 0x000fe200078e0035 */
[----:B------:R-:W4:Y:S04]  /*23310*/  LDL R52, [R1+0xa58] ;  /* 0x000a580001347983 */ /* 0x000f280000100800 */
[----:B------:R-:W4:Y:S04]  /*23320*/  LDL R53, [R1+0xa54] ;  /* 0x000a540001357983 */ /* 0x000f280000100800 */
[----:B------:R2:W4:Y:S02]  /*23330*/  @!P3 LDG.E.U16 R113, desc[UR16][R72.64] ;  /* 0x000000104871b981 */ /* 0x000524000c1e1500 */
[----:B--2---:R-:W-:-:S02]  /*23340*/  @!P3 MOV R73, R49 ;  /* 0x000000310049b202 */ /* 0x004fc40000000f00 */
[----:B------:R-:W2:Y:S01]  /*23350*/  LDL R49, [R1+0xa94] ;  /* 0x000a940001317983 */ /* 0x000ea20000100800 */
[----:B------:R-:W-:-:S03]  /*23360*/  @!P3 IMAD.MOV.U32 R72, RZ, RZ, R48 ;  /* 0x000000ffff48b224 */ /* 0x000fc600078e0030 */
[----:B------:R-:W2:Y:S01]  /*23370*/  LDL R48, [R1+0xa98] ;  /* 0x000a980001307983 */ /* 0x000ea20000100800 */
[----:B------:R-:W-:Y:S02]  /*23380*/  PRMT R111, RZ, 0x7610, R111 ;  /* 0x00007610ff6f7816 */ /* 0x000fe4000000006f */
[----:B------:R-:W-:-:S04]  /*23390*/  PRMT R124, RZ, 0x7610, R124 ;  /* 0x00007610ff7c7816 */ /* 0x000fc8000000007c */
[----:B------:R0:W2:Y:S01]  /*233a0*/  @!P3 LDG.E.U16 R111, desc[UR16][R74.64] ;  /* 0x000000104a6fb981 */ /* 0x0000a2000c1e1500 */
[----:B------:R-:W-:-:S03]  /*233b0*/  PRMT R114, RZ, 0x7610, R114 ;  /* 0x00007610ff727816 */ /* 0x000fc60000000072 */
[----:B------:R1:W2:Y:S04]  /*233c0*/  @!P3 LDG.E.U16 R124, desc[UR16][R72.64] ;  /* 0x00000010487cb981 */ /* 0x0002a8000c1e1500 */
[----:B------:R-:W0:Y:S04]  /*233d0*/  LDL R74, [R1+0x8dc] ;  /* 0x0008dc00014a7983 */ /* 0x000e280000100800 */
[----:B------:R-:W2:Y:S04]  /*233e0*/  LDL R73, [R1+0x8e0] ;  /* 0x0008e00001497983 */ /* 0x000ea80000100800 */
[----:B------:R-:W1:Y:S04]  /*233f0*/  LDL R72, [R1+0x91c] ;  /* 0x00091c0001487983 */ /* 0x000e680000100800 */
[----:B---3--:R-:W3:Y:S01]  /*23400*/  @!P3 LDG.E.U16 R114, desc[UR16][R50.64] ;  /* 0x000000103272b981 */ /* 0x008ee2000c1e1500 */
[----:B------:R-:W-:-:S03]  /*23410*/  PRMT R115, RZ, 0x7610, R115 ;  /* 0x00007610ff737816 */ /* 0x000fc60000000073 */
[----:B------:R-:W3:Y:S04]  /*23420*/  LDL R51, [R1+0x95c] ;  /* 0x00095c0001337983 */ /* 0x000ee80000100800 */
[----:B------:R-:W3:Y:S04]  /*23430*/  LDL R50, [R1+0x960] ;  /* 0x0009600001327983 */ /* 0x000ee80000100800 */
[----:B----4-:R-:W4:Y:S01]  /*23440*/  @!P3 LDG.E.U16 R115, desc[UR16][R52.64] ;  /* 0x000000103473b981 */ /* 0x010f22000c1e1500 */
[----:B------:R-:W-:-:S03]  /*23450*/  PRMT R117, RZ, 0x7610, R117 ;  /* 0x00007610ff757816 */ /* 0x000fc60000000075 */
[----:B------:R-:W4:Y:S04]  /*23460*/  LDL R53, [R1+0x99c] ;  /* 0x00099c0001357983 */ /* 0x000f280000100800 */
[----:B------:R-:W4:Y:S04]  /*23470*/  LDL R52, [R1+0x9a0] ;  /* 0x0009a00001347983 */ /* 0x000f280000100800 */
[----:B--2---:R-:W2:Y:S04]  /*23480*/  @!P3 LDG.E.U16 R117, desc[UR16][R48.64] ;  /* 0x000000103075b981 */ /* 0x004ea8000c1e1500 */
[----:B------:R-:W2:Y:S04]  /*23490*/  LDL R49, [R1+0x9dc] ;  /* 0x0009dc0001317983 */ /* 0x000ea80000100800 */
[----:B------:R-:W2:Y:S01]  /*234a0*/  LDL R48, [R1+0x9e0] ;  /* 0x0009e00001307983 */ /* 0x000ea20000100800 */
[----:B------:R-:W-:Y:S01]  /*234b0*/  PRMT R119, RZ, 0x7610, R119 ;  /* 0x00007610ff777816 */ /* 0x000fe20000000077 */
[----:B0-----:R-:W-:-:S02]  /*234c0*/  @!P3 IMAD.MOV.U32 R75, RZ, RZ, R74 ;  /* 0x000000ffff4bb224 */ /* 0x001fc400078e004a */
[----:B------:R-:W-:Y:S02]  /*234d0*/  @!P3 IMAD.MOV.U32 R74, RZ, RZ, R73 ;  /* 0x000000ffff4ab224 */ /* 0x000fe400078e0049 */
[----:B-1----:R-:W-:Y:S02]  /*234e0*/  @!P3 IMAD.MOV.U32 R73, RZ, RZ, R72 ;  /* 0x000000ffff49b224 */ /* 0x002fe400078e0048 */
[----:B------:R-:W-:Y:S01]  /*234f0*/  @!P3 IMAD.MOV.U32 R72, RZ, RZ, R71 ;  /* 0x000000ffff48b224 */ /* 0x000fe200078e0047 */
[----:B------:R-:W-:Y:S01]  /*23500*/  PRMT R120, RZ, 0x7610, R120 ;  /* 0x00007610ff787816 */ /* 0x000fe20000000078 */
[----:B------:R-:W2:Y:S04]  /*23510*/  LDL R71, [R1+0x8e8] ;  /* 0x0008e80001477983 */ /* 0x000ea80000100800 */
[----:B------:R3:W2:Y:S02]  /*23520*/  @!P3 LDG.E.U16 R119, desc[UR16][R72.64] ;  /* 0x000000104877b981 */ /* 0x0006a4000c1e1500 */
[----:B---3--:R-:W-:-:S02]  /*23530*/  @!P3 IMAD.MOV.U32 R72, RZ, RZ, R50 ;  /* 0x000000ffff48b224 */ /* 0x008fc400078e0032 */
[----:B------:R-:W-:Y:S01]  /*23540*/  @!P3 IMAD.MOV.U32 R73, RZ, RZ, R51 ;  /* 0x000000ffff49b224 */ /* 0x000fe200078e0033 */
[----:B------:R-:W3:Y:S04]  /*23550*/  LDL R50, [R1+0xa20] ;  /* 0x000a200001327983 */ /* 0x000ee80000100800 */
[----:B------:R-:W3:Y:S01]  /*23560*/  LDL R51, [R1+0xa1c] ;  /* 0x000a1c0001337983 */ /* 0x000ee20000100800 */
[----:B------:R-:W-:Y:S02]  /*23570*/  PRMT R118, RZ, 0x7610, R118 ;  /* 0x00007610ff767816 */ /* 0x000fe40000000076 */
[----:B------:R-:W-:Y:S01]  /*23580*/  PRMT R121, RZ, 0x7610, R121 ;  /* 0x00007610ff797816 */ /* 0x000fe20000000079 */
[----:B------:R4:W3:Y:S01]  /*23590*/  @!P3 LDG.E.U16 R120, desc[UR16][R72.64] ;  /* 0x000000104878b981 */ /* 0x0008e2000c1e1500 */
[----:B------:R-:W-:-:S03]  /*235a0*/  PRMT R132, RZ, 0x7610, R132 ;  /* 0x00007610ff847816 */ /* 0x000fc60000000084 */
[----:B------:R0:W3:Y:S01]  /*235b0*/  @!P3 LDG.E.U16 R118, desc[UR16][R74.64] ;  /* 0x000000104a76b981 */ /* 0x0000e2000c1e1500 */
[----:B----4-:R-:W-:Y:S02]  /*235c0*/  @!P3 IMAD.MOV.U32 R72, RZ, RZ, R52 ;  /* 0x000000ffff48b224 */ /* 0x010fe400078e0034 */
[----:B------:R-:W-:Y:S01]  /*235d0*/  @!P3 IMAD.MOV.U32 R73, RZ, RZ, R53 ;  /* 0x000000ffff49b224 */ /* 0x000fe200078e0035 */
[----:B------:R-:W4:Y:S04]  /*235e0*/  LDL R52, [R1+0xa60] ;  /* 0x000a600001347983 */ /* 0x000f280000100800 */
[----:B------:R-:W4:Y:S04]  /*235f0*/  LDL R53, [R1+0xa5c] ;  /* 0x000a5c0001357983 */ /* 0x000f280000100800 */
[----:B------:R1:W4:Y:S04]  /*23600*/  @!P3 LDG.E.U16 R121, desc[UR16][R72.64] ;  /* 0x000000104879b981 */ /* 0x000328000c1e1500 */
[----:B------:R-:W0:Y:S04]  /*23610*/  LDL R74, [R1+0xa9c] ;  /* 0x000a9c00014a7983 */ /* 0x000e280000100800 */
[----:B------:R-:W4:Y:S04]  /*23620*/  LDL R73, [R1+0xaa0] ;  /* 0x000aa00001497983 */ /* 0x000f280000100800 */
[----:B------:R-:W1:Y:S04]  /*23630*/  LDL R72, [R1+0x8e4] ;  /* 0x0008e40001487983 */ /* 0x000e680000100800 */
[----:B--2---:R-:W2:Y:S04]  /*23640*/  @!P3 LDG.E.U16 R132, desc[UR16][R48.64] ;  /* 0x000000103084b981 */ /* 0x004ea8000c1e1500 */
[----:B------:R-:W2:Y:S04]  /*23650*/  LDL R49, [R1+0x924] ;  /* 0x0009240001317983 */ /* 0x000ea80000100800 */
[----:B------:R-:W2:Y:S01]  /*23660*/  LDL R48, [R1+0x928] ;  /* 0x0009280001307983 */ /* 0x000ea20000100800 */
[----:B------:R-:W-:-:S02]  /*23670*/  PRMT R122, RZ, 0x7610, R122 ;  /* 0x00007610ff7a7816 */ /* 0x000fc4000000007a */
[----:B------:R-:W-:-:S04]  /*23680*/  PRMT R123, RZ, 0x7610, R123 ;  /* 0x00007610ff7b7816 */ /* 0x000fc8000000007b */
[----:B---3--:R-:W3:Y:S04]  /*23690*/  @!P3 LDG.E.U16 R122, desc[UR16][R50.64] ;  /* 0x00000010327ab981 */ /* 0x008ee8000c1e1500 */
[----:B------:R-:W3:Y:S04]  /*236a0*/  LDL R51, [R1+0x964] ;  /* 0x0009640001337983 */ /* 0x000ee80000100800 */
[----:B------:R-:W3:Y:S01]  /*236b0*/  LDL R50, [R1+0x968] ;  /* 0x0009680001327983 */ /* 0x000ee20000100800 */
[----:B------:R-:W-:-:S03]  /*236c0*/  PRMT R126, RZ, 0x7610, R126 ;  /* 0x00007610ff7e7816 */ /* 0x000fc6000000007e */
[----:B----4-:R-:W4:Y:S04]  /*236d0*/  @!P3 LDG.E.U16 R123, desc[UR16][R52.64] ;  /* 0x00000010347bb981 */ /* 0x010f28000c1e1500 */
[----:B------:R-:W4:Y:S01]  /*236e0*/  LDL R53, [R1+0x9a4] ;  /* 0x0009a40001357983 */ /* 0x000f220000100800 */
[----:B0-----:R-:W-:-:S03]  /*236f0*/  @!P3 IMAD.MOV.U32 R75, RZ, RZ, R74 ;  /* 0x000000ffff4bb224 */ /* 0x001fc600078e004a */
[----:B------:R-:W4:Y:S01]  /*23700*/  LDL R52, [R1+0x9a8] ;  /* 0x0009a80001347983 */ /* 0x000f220000100800 */
[----:B------:R-:W-:Y:S02]  /*23710*/  @!P3 IMAD.MOV.U32 R74, RZ, RZ, R73 ;  /* 0x000000ffff4ab224 */ /* 0x000fe400078e0049 */
[----:B-1----:R-:W-:Y:S02]  /*23720*/  @!P3 IMAD.MOV.U32 R73, RZ, RZ, R72 ;  /* 0x000000ffff49b224 */ /* 0x002fe400078e0048 */
[----:B------:R-:W-:Y:S01]  /*23730*/  @!P3 IMAD.MOV.U32 R72, RZ, RZ, R71 ;  /* 0x000000ffff48b224 */ /* 0x000fe200078e0047 */
[----:B------:R-:W-:Y:S01]  /*23740*/  PRMT R127, RZ, 0x7610, R127 ;  /* 0x00007610ff7f7816 */ /* 0x000fe2000000007f */
[----:B------:R-:W4:Y:S04]  /*23750*/  LDL R71, [R1+0xaa4] ;  /* 0x000aa40001477983 */ /* 0x000f280000100800 */
[----:B------:R2:W4:Y:S02]  /*23760*/  @!P3 LDG.E.U16 R126, desc[UR16][R72.64] ;  /* 0x00000010487eb981 */ /* 0x000524000c1e1500 */
[----:B--2---:R-:W-:-:S02]  /*23770*/  @!P3 IMAD.MOV.U32 R73, RZ, RZ, R49 ;  /* 0x000000ffff49b224 */ /* 0x004fc400078e0031 */
[----:B------:R-:W2:Y:S01]  /*23780*/  LDL R49, [R1+0x9e4] ;  /* 0x0009e40001317983 */ /* 0x000ea20000100800 */
[----:B------:R-:W-:-:S03]  /*23790*/  @!P3 IMAD.MOV.U32 R72, RZ, RZ, R48 ;  /* 0x000000ffff48b224 */ /* 0x000fc600078e0030 */
[----:B------:R-:W2:Y:S01]  /*237a0*/  LDL R48, [R1+0x9e8] ;  /* 0x0009e80001307983 */ /* 0x000ea20000100800 */
[----:B------:R-:W-:Y:S02]  /*237b0*/  PRMT R125, RZ, 0x7610, R125 ;  /* 0x00007610ff7d7816 */ /* 0x000fe4000000007d */
[----:B------:R-:W-:Y:S01]  /*237c0*/  PRMT R128, RZ, 0x7610, R128 ;  /* 0x00007610ff807816 */ /* 0x000fe20000000080 */
[----:B------:R3:W2:Y:S01]  /*237d0*/  @!P3 LDG.E.U16 R127, desc[UR16][R72.64] ;  /* 0x00000010487fb981 */ /* 0x0006a2000c1e1500 */
[----:B------:R-:W-:-:S03]  /*237e0*/  PRMT R129, RZ, 0x7610, R129 ;  /* 0x00007610ff817816 */ /* 0x000fc60000000081 */
[----:B------:R0:W2:Y:S04]  /*237f0*/  @!P3 LDG.E.U16 R125, desc[UR16][R74.64] ;  /* 0x000000104a7db981 */ /* 0x0000a8000c1e1500 */
[----:B------:R-:W0:Y:S01]  /*23800*/  LDL R74, [R1+0xa64] ;  /* 0x000a6400014a7983 */ /* 0x000e220000100800 */
[----:B---3--:R-:W-:-:S03]  /*23810*/  @!P3 IMAD.MOV.U32 R73, RZ, RZ, R51 ;  /* 0x000000ffff49b224 */ /* 0x008fc600078e0033 */
[----:B------:R-:W3:Y:S01]  /*23820*/  LDL R51, [R1+0xa24] ;  /* 0x000a240001337983 */ /* 0x000ee20000100800 */
[----:B------:R-:W-:-:S03]  /*23830*/  @!P3 IMAD.MOV.U32 R72, RZ, RZ, R50 ;  /* 0x000000ffff48b224 */ /* 0x000fc600078e0032 */
[----:B------:R-:W3:Y:S04]  /*23840*/  LDL R50, [R1+0xa28] ;  /* 0x000a280001327983 */ /* 0x000ee80000100800 */
[----:B------:R1:W3:Y:S04]  /*23850*/  @!P3 LDG.E.U16 R128, desc[UR16][R72.64] ;  /* 0x000000104880b981 */ /* 0x0002e8000c1e1500 */
[----:B------:R-:W3:Y:S04]  /*23860*/  LDL R73, [R1+0xa68] ;  /* 0x000a680001497983 */ /* 0x000ee80000100800 */
[----:B------:R-:W1:Y:S04]  /*23870*/  LDL R72, [R1+0x8b8] ;  /* 0x0008b80001487983 */ /* 0x000e680000100800 */
        /* <DEDUP_REMOVED lines=8> */
[----:B0-----:R-:W-:Y:S01]  /*23900*/  @!P3 IMAD.MOV.U32 R75, RZ, RZ, R74 ;  /* 0x000000ffff4bb224 */ /* 0x001fe200078e004a */
[----:B------:R-:W-:-:S02]  /*23910*/  PRMT R133, RZ, 0x7610, R133 ;  /* 0x00007610ff857816 */ /* 0x000fc40000000085 */
[----:B------:R-:W-:Y:S02]  /*23920*/  PRMT R134, RZ, 0x7610, R134 ;  /* 0x00007610ff867816 */ /* 0x000fe40000000086 */
[----:B---3--:R-:W3:Y:S04]  /*23930*/  @!P3 LDG.E.U16 R130, desc[UR16][R50.64] ;  /* 0x000000103282b981 */ /* 0x008ee8000c1e1500 */
[----:B------:R-:W3:Y:S01]  /*23940*/  LDL R51, [R1+0x96c] ;  /* 0x00096c0001337983 */ /* 0x000ee20000100800 */
[----:B------:R-:W-:-:S03]  /*23950*/  @!P3 IMAD.MOV.U32 R74, RZ, RZ, R73 ;  /* 0x000000ffff4ab224 */ /* 0x000fc600078e0049 */
[----:B------:R-:W3:Y:S01]  /*23960*/  LDL R50, [R1+0x970] ;  /* 0x0009700001327983 */ /* 0x000ee20000100800 */
[----:B-1----:R-:W-:Y:S01]  /*23970*/  @!P3 IMAD.MOV.U32 R73, RZ, RZ, R72 ;  /* 0x000000ffff49b224 */ /* 0x002fe200078e0048 */
[----:B------:R-:W-:Y:S02]  /*23980*/  @!P3 MOV R72, R71 ;  /* 0x000000470048b202 */ /* 0x000fe40000000f00 */
[----:B------:R-:W-:Y:S01]  /*23990*/  PRMT R131, RZ, 0x7610, R131 ;  /* 0x00007610ff837816 */ /* 0x000fe20000000083 */
[----:B------:R-:W3:Y:S04]  /*239a0*/  LDL R71, [R1+0xa70] ;  /* 0x000a700001477983 */ /* 0x000ee80000100800 */
[----:B------:R4:W3:Y:S01]  /*239b0*/  @!P3 LDG.E.U16 R133, desc[UR16][R72.64] ;  /* 0x000000104885b981 */ /* 0x0008e2000c1e1500 */
[----:B------:R-:W-:-:S03]  /*239c0*/  PRMT R135, RZ, 0x7610, R135 ;  /* 0x00007610ff877816 */ /* 0x000fc60000000087 */
[----:B------:R-:W3:Y:S01]  /*239d0*/  @!P3 LDG.E.U16 R131, desc[UR16][R74.64] ;  /* 0x000000104a83b981 */ /* 0x000ee2000c1e1500 */
[----:B----4-:R-:W-:Y:S02]  /*239e0*/  @!P3 IMAD.MOV.U32 R72, RZ, RZ, R52 ;  /* 0x000000ffff48b224 */ /* 0x010fe400078e0034 */
[----:B------:R-:W-:Y:S01]  /*239f0*/  @!P3 IMAD.MOV.U32 R73, RZ, RZ, R53 ;  /* 0x000000ffff49b224 */ /* 0x000fe200078e0035 */
[----:B------:R-:W4:Y:S04]  /*23a00*/  LDL R52, [R1+0x9b0] ;  /* 0x0009b00001347983 */ /* 0x000f280000100800 */
[----:B------:R-:W4:Y:S04]  /*23a10*/  LDL R53, [R1+0x9ac] ;  /* 0x0009ac0001357983 */ /* 0x000f280000100800 */
[----:B------:R2:W4:Y:S01]  /*23a20*/  @!P3 LDG.E.U16 R134, desc[UR16][R72.64] ;  /* 0x000000104886b981 */ /* 0x000522000c1e1500 */
[----:B------:R-:W-:-:S03]  /*23a30*/  PRMT R136, RZ, 0x7610, R136 ;  /* 0x00007610ff887816 */ /* 0x000fc60000000088 */
[----:B------:R-:W4:Y:S01]  /*23a40*/  LDL R74, [R1+0xa2c] ;  /* 0x000a2c00014a7983 */ /* 0x000f220000100800 */
[----:B--2---:R-:W-:-:S03]  /*23a50*/  @!P3 IMAD.MOV.U32 R73, RZ, RZ, R49 ;  /* 0x000000ffff49b224 */ /* 0x004fc600078e0031 */
[----:B------:R-:W2:Y:S01]  /*23a60*/  LDL R49, [R1+0x9ec] ;  /* 0x0009ec0001317983 */ /* 0x000ea20000100800 */
[----:B------:R-:W-:-:S03]  /*23a70*/  @!P3 IMAD.MOV.U32 R72, RZ, RZ, R48 ;  /* 0x000000ffff48b224 */ /* 0x000fc600078e0030 */
[----:B------:R-:W2:Y:S04]  /*23a80*/  LDL R48, [R1+0x9f0] ;  /* 0x0009f00001307983 */ /* 0x000ea80000100800 */
[----:B------:R0:W2:Y:S01]  /*23a90*/  @!P3 LDG.E.U16 R135, desc[UR16][R72.64] ;  /* 0x000000104887b981 */ /* 0x0000a2000c1e1500 */
[----:B------:R-:W-:-:S03]  /*23aa0*/  PRMT R137, RZ, 0x7610, R137 ;  /* 0x00007610ff897816 */ /* 0x000fc60000000089 */
[----:B------:R-:W2:Y:S04]  /*23ab0*/  LDL R73, [R1+0xa30] ;  /* 0x000a300001497983 */ /* 0x000ea80000100800 */
[----:B------:R-:W0:Y:S01]  /*23ac0*/  LDL R72, [R1+0xa6c] ;  /* 0x000a6c0001487983 */ /* 0x000e220000100800 */
[----:B------:R-:W-:-:S03]  /*23ad0*/  PRMT R148, RZ, 0x7610, R148 ;  /* 0x00007610ff947816 */ /* 0x000fc60000000094 */
[----:B---3--:R-:W3:Y:S04]  /*23ae0*/  @!P3 LDG.E.U16 R136, desc[UR16][R50.64] ;  /* 0x000000103288b981 */ /* 0x008ee8000c1e1500 */
[----:B------:R-:W3:Y:S04]  /*23af0*/  LDL R51, [R1+0x8bc] ;  /* 0x0008bc0001337983 */ /* 0x000ee80000100800 */
[----:B------:R-:W3:Y:S04]  /*23b00*/  LDL R50, [R1+0xaa8] ;  /* 0x000aa80001327983 */ /* 0x000ee80000100800 */
[----:B----4-:R-:W4:Y:S04]  /*23b10*/  @!P3 LDG.E.U16 R137, desc[UR16][R52.64] ;  /* 0x000000103489b981 */ /* 0x010f28000c1e1500 */
[----:B------:R-:W4:Y:S04]  /*23b20*/  LDL R53, [R1+0x8f4] ;  /* 0x0008f40001357983 */ /* 0x000f280000100800 */
[----:B------:R-:W4:Y:S04]  /*23b30*/  LDL R52, [R1+0x8f8] ;  /* 0x0008f80001347983 */ /* 0x000f280000100800 */
[----:B--2---:R-:W2:Y:S04]  /*23b40*/  @!P3 LDG.E.U16 R148, desc[UR16][R48.64] ;  /* 0x000000103094b981 */ /* 0x004ea8000c1e1500 */
[----:B------:R-:W2:Y:S04]  /*23b50*/  LDL R49, [R1+0x934] ;  /* 0x0009340001317983 */ /* 0x000ea80000100800 */
[----:B------:R-:W2:Y:S01]  /*23b60*/  LDL R48, [R1+0x938] ;  /* 0x0009380001307983 */ /* 0x000ea20000100800 */
[----:B------:R-:W-:Y:S01]  /*23b70*/  @!P3 IMAD.MOV.U32 R75, RZ, RZ, R74 ;  /* 0x000000ffff4bb224 */ /* 0x000fe200078e004a */
[----:B------:R-:W-:Y:S01]  /*23b80*/  PRMT R139, RZ, 0x7610, R139 ;  /* 0x00007610ff8b7816 */ /* 0x000fe2000000008b */
[----:B------:R-:W-:-:S02]  /*23b90*/  @!P3 IMAD.MOV.U32 R74, RZ, RZ, R73 ;  /* 0x000000ffff4ab224 */ /* 0x000fc400078e0049 */
[----:B0-----:R-:W-:Y:S02]  /*23ba0*/  @!P3 IMAD.MOV.U32 R73, RZ, RZ, R72 ;  /* 0x000000ffff49b224 */ /* 0x001fe400078e0048 */
[----:B------:R-:W-:Y:S01]  /*23bb0*/  @!P3 IMAD.MOV.U32 R72, RZ, RZ, R71 ;  /* 0x000000ffff48b224 */ /* 0x000fe200078e0047 */
[----:B------:R-:W-:Y:S01]  /*23bc0*/  PRMT R141, RZ, 0x7610, R141 ;  /* 0x00007610ff8d7816 */ /* 0x000fe2000000008d */
[----:B------:R-:W2:Y:S04]  /*23bd0*/  LDL R71, [R1+0xa38] ;  /* 0x000a380001477983 */ /* 0x000ea80000100800 */
[----:B------:R3:W2:Y:S01]  /*23be0*/  @!P3 LDG.E.U16 R139, desc[UR16][R72.64] ;  /* 0x00000010488bb981 */ /* 0x0006a2000c1e1500 */
[----:B------:R-:W-:Y:S02]  /*23bf0*/  PRMT R138, RZ, 0x7610, R138 ;  /* 0x00007610ff8a7816 */ /* 0x000fe4000000008a */
[----:B------:R-:W-:-:S04]  /*23c00*/  PRMT R142, RZ, 0x7610, R142 ;  /* 0x00007610ff8e7816 */ /* 0x000fc8000000008e */
[----:B------:R-:W2:Y:S01]  /*23c10*/  @!P3 LDG.E.U16 R138, desc[UR16][R74.64] ;  /* 0x000000104a8ab981 */ /* 0x000ea2000c1e1500 */
[----:B------:R-:W-:-:S03]  /*23c20*/  PRMT R143, RZ, 0x7610, R143 ;  /* 0x00007610ff8f7816 */ /* 0x000fc6000000008f */
[----:B------:R-:W2:Y:S01]  /*23c30*/  LDL R74, [R1+0x9f4] ;  /* 0x0009f400014a7983 */ /* 0x000ea20000100800 */
[----:B---3--:R-:W-:-:S03]  /*23c40*/  @!P3 IMAD.MOV.U32 R73, RZ, RZ, R51 ;  /* 0x000000ffff49b224 */ /* 0x008fc600078e0033 */
[----:B------:R-:W3:Y:S01]  /*23c50*/  LDL R51, [R1+0x974] ;  /* 0x0009740001337983 */ /* 0x000ee20000100800 */
[----:B------:R-:W-:-:S03]  /*23c60*/  @!P3 IMAD.MOV.U32 R72, RZ, RZ, R50 ;  /* 0x000000ffff48b224 */ /* 0x000fc600078e0032 */
[----:B------:R-:W3:Y:S04]  /*23c70*/  LDL R50, [R1+0x978] ;  /* 0x0009780001327983 */ /* 0x000ee80000100800 */
[----:B------:R4:W3:Y:S02]  /*23c80*/  @!P3 LDG.E.U16 R141, desc[UR16][R72.64] ;  /* 0x00000010488db981 */ /* 0x0008e4000c1e1500 */
[----:B----4-:R-:W-:Y:S02]  /*23c90*/  @!P3 IMAD.MOV.U32 R73, RZ, RZ, R53 ;  /* 0x000000ffff49b224 */ /* 0x010fe400078e0035 */
[----:B------:R-:W4:Y:S01]  /*23ca0*/  LDL R53, [R1+0x9b4] ;  /* 0x0009b40001357983 */ /* 0x000f220000100800 */
[----:B------:R-:W-:-:S03]  /*23cb0*/  @!P3 IMAD.MOV.U32 R72, RZ, RZ, R52 ;  /* 0x000000ffff48b224 */ /* 0x000fc600078e0034 */
[----:B------:R-:W4:Y:S04]  /*23cc0*/  LDL R52, [R1+0x9b8] ;  /* 0x0009b80001347983 */ /* 0x000f280000100800 */
[----:B------:R0:W4:Y:S04]  /*23cd0*/  @!P3 LDG.E.U16 R142, desc[UR16][R72.64] ;  /* 0x00000010488eb981 */ /* 0x000128000c1e1500 */
[----:B------:R-:W4:Y:S04]  /*23ce0*/  LDL R73, [R1+0x9f8] ;  /* 0x0009f80001497983 */ /* 0x000f280000100800 */
[----:B------:R-:W0:Y:S04]  /*23cf0*/  LDL R72, [R1+0xa34] ;  /* 0x000a340001487983 */ /* 0x000e280000100800 */
[----:B--2---:R-:W2:Y:S04]  /*23d00*/  @!P3 LDG.E.U16 R143, desc[UR16][R48.64] ;  /* 0x00000010308fb981 */ /* 0x004ea8000c1e1500 */
[----:B------:R-:W2:Y:S04]  /*23d10*/  LDL R49, [R1+0xa74] ;  /* 0x000a740001317983 */ /* 0x000ea80000100800 */
[----:B------:R-:W2:Y:S01]  /*23d20*/  LDL R48, [R1+0xa78] ;  /* 0x000a780001307983 */ /* 0x000ea20000100800 */
[----:B------:R-:W-:-:S02]  /*23d30*/  PRMT R145, RZ, 0x7610, R145 ;  /* 0x00007610ff917816 */ /* 0x000fc40000000091 */
[----:B------:R-:W-:Y:S02]  /*23d40*/  PRMT R146, RZ, 0x7610, R146 ;  /* 0x00007610ff927816 */ /* 0x000fe40000000092 */
[----:B------:R-:W-:Y:S01]  /*23d50*/  PRMT R144, RZ, 0x7610, R144 ;  /* 0x00007610ff907816 */ /* 0x000fe20000000090 */
[----:B------:R-:W-:-:S05]  /*23d60*/  @!P3 IMAD.MOV.U32 R75, RZ, RZ, R74 ;  /* 0x000000ffff4bb224 */ /* 0x000fca00078e004a */
[----:B---3--:R-:W3:Y:S04]  /*23d70*/  @!P3 LDG.E.U16 R144, desc[UR16][R50.64] ;  /* 0x000000103290b981 */ /* 0x008ee8000c1e1500 */
[----:B------:R-:W3:Y:S04]  /*23d80*/  LDL R51, [R1+0x8c0] ;  /* 0x0008c00001337983 */ /* 0x000ee80000100800 */
[----:B------:R-:W3:Y:S04]  /*23d90*/  LDL R50, [R1+0xaac] ;  /* 0x000aac0001327983 */ /* 0x000ee80000100800 */
[----:B----4-:R-:W4:Y:S04]  /*23da0*/  @!P3 LDG.E.U16 R145, desc[UR16][R52.64] ;  /* 0x000000103491b981 */ /* 0x010f28000c1e1500 */
[----:B------:R-:W4:Y:S01]  /*23db0*/  LDL R53, [R1+0x8fc] ;  /* 0x0008fc0001357983 */ /* 0x000f220000100800 */
[----:B------:R-:W-:-:S03]  /*23dc0*/  @!P3 IMAD.MOV.U32 R74, RZ, RZ, R73 ;  /* 0x000000ffff4ab224 */ /* 0x000fc600078e0049 */
[----:B------:R-:W4:Y:S01]  /*23dd0*/  LDL R52, [R1+0x900] ;  /* 0x0009000001347983 */ /* 0x000f220000100800 */
[----:B0-----:R-:W-:Y:S02]  /*23de0*/  @!P3 IMAD.MOV.U32 R73, RZ, RZ, R72 ;  /* 0x000000ffff49b224 */ /* 0x001fe400078e0048 */
        /* <DEDUP_REMOVED lines=9> */
[----:B------:R-:W-:Y:S02]  /*23e80*/  PRMT R156, RZ, 0x7610, R156 ;  /* 0x00007610ff9c7816 */ /* 0x000fe4000000009c */
[----:B------:R-:W-:Y:S02]  /*23e90*/  PRMT R149, RZ, 0x7610, R149 ;  /* 0x00007610ff957816 */ /* 0x000fe40000000095 */
[----:B------:R3:W2:Y:S04]  /*23ea0*/  @!P3 LDG.E.U16 R147, desc[UR16][R72.64] ;  /* 0x000000104893b981 */ /* 0x0006a8000c1e1500 */
[----:B------:R0:W2:Y:S04]  /*23eb0*/  @!P3 LDG.E.U16 R156, desc[UR16][R74.64] ;  /* 0x000000104a9cb981 */ /* 0x0000a8000c1e1500 */
[----:B------:R-:W0:Y:S01]  /*23ec0*/  LDL R74, [R1+0x9bc] ;  /* 0x0009bc00014a7983 */ /* 0x000e220000100800 */
[----:B---3--:R-:W-:-:S03]  /*23ed0*/  @!P3 MOV R73, R51 ;  /* 0x000000330049b202 */ /* 0x008fc60000000f00 */
[----:B------:R-:W3:Y:S01]  /*23ee0*/  LDL R51, [R1+0x97c] ;  /* 0x00097c0001337983 */ /* 0x000ee20000100800 */
[----:B------:R-:W-:-:S03]  /*23ef0*/  @!P3 IMAD.MOV.U32 R72, RZ, RZ, R50 ;  /* 0x000000ffff48b224 */ /* 0x000fc600078e0032 */
[----:B------:R-:W3:Y:S04]  /*23f00*/  LDL R50, [R1+0x980] ;  /* 0x0009800001327983 */ /* 0x000ee80000100800 */
[----:B------:R-:W3:Y:S04]  /*23f10*/  @!P3 LDG.E.U16 R149, desc[UR16][R72.64] ;  /* 0x000000104895b981 */ /* 0x000ee8000c1e1500 */
[----:B------:R-:W3:Y:S01]  /*23f20*/  LDL R73, [R1+0x9c0] ;  /* 0x0009c00001497983 */ /* 0x000ee20000100800 */
[----:B------:R-:W-:Y:S02]  /*23f30*/  PRMT R154, RZ, 0x7610, R154 ;  /* 0x00007610ff9a7816 */ /* 0x000fe4000000009a */
[----:B------:R-:W-:Y:S01]  /*23f40*/  PRMT R151, RZ, 0x7610, R151 ;  /* 0x00007610ff977816 */ /* 0x000fe20000000097 */
[----:B------:R-:W3:Y:S04]  /*23f50*/  LDL R72, [R1+0x9fc] ;  /* 0x0009fc0001487983 */ /* 0x000ee80000100800 */
[----:B----4-:R-:W4:Y:S04]  /*23f60*/  @!P3 LDG.E.U16 R150, desc[UR16][R52.64] ;  /* 0x000000103496b981 */ /* 0x010f28000c1e1500 */
[----:B------:R-:W4:Y:S04]  /*23f70*/  LDL R53, [R1+0xa3c] ;  /* 0x000a3c0001357983 */ /* 0x000f280000100800 */
[----:B------:R-:W4:Y:S01]  /*23f80*/  LDL R52, [R1+0xa40] ;  /* 0x000a400001347983 */ /* 0x000f220000100800 */
[----:B--2---:R-:W-:-:S03]  /*23f90*/  @!P3 IMAD.MOV.U32 R77, RZ, RZ, R49 ;  /* 0x000000ffff4db224 */ /* 0x004fc600078e0031 */
[----:B------:R-:W2:Y:S01]  /*23fa0*/  LDL R49, [R1+0xa7c] ;  /* 0x000a7c0001317983 */ /* 0x000ea20000100800 */
[----:B------:R-:W-:-:S03]  /*23fb0*/  @!P3 IMAD.MOV.U32 R76, RZ, RZ, R48 ;  /* 0x000000ffff4cb224 */ /* 0x000fc600078e0030 */
[----:B------:R-:W2:Y:S01]  /*23fc0*/  LDL R48, [R1+0xa80] ;  /* 0x000a800001307983 */ /* 0x000ea20000100800 */
[----:B------:R-:W-:Y:S02]  /*23fd0*/  PRMT R155, RZ, 0x7610, R155 ;  /* 0x00007610ff9b7816 */ /* 0x000fe4000000009b */
[----:B------:R-:W-:Y:S01]  /*23fe0*/  PRMT R152, RZ, 0x7610, R152 ;  /* 0x00007610ff987816 */ /* 0x000fe20000000098 */
[----:B------:R3:W2:Y:S01]  /*23ff0*/  @!P3 LDG.E.U16 R151, desc[UR16][R76.64] ;  /* 0x000000104c97b981 */ /* 0x0006a2000c1e1500 */
[----:B------:R-:W-:Y:S01]  /*24000*/  PRMT R153, RZ, 0x7610, R153 ;  /* 0x00007610ff997816 */ /* 0x000fe20000000099 */
[----:B0-----:R-:W-:Y:S02]  /*24010*/  @!P3 IMAD.MOV.U32 R75, RZ, RZ, R74 ;  /* 0x000000ffff4bb224 */ /* 0x001fe400078e004a */
[----:B---3--:R-:W-:Y:S02]  /*24020*/  @!P3 IMAD.MOV.U32 R77, RZ, RZ, R51 ;  /* 0x000000ffff4db224 */ /* 0x008fe400078e0033 */
[----:B------:R-:W3:Y:S01]  /*24030*/  LDL R51, [R1+0x8c4] ;  /* 0x0008c40001337983 */ /* 0x000ee20000100800 */
[----:B------:R-:W-:-:S03]  /*24040*/  @!P3 IMAD.MOV.U32 R76, RZ, RZ, R50 ;  /* 0x000000ffff4cb224 */ /* 0x000fc600078e0032 */
[----:B------:R-:W3:Y:S04]  /*24050*/  LDL R50, [R1+0xab0] ;  /* 0x000ab00001327983 */ /* 0x000ee80000100800 */
[----:B------:R-:W3:Y:S01]  /*24060*/  @!P3 LDG.E.U16 R152, desc[UR16][R76.64] ;  /* 0x000000104c98b981 */ /* 0x000ee2000c1e1500 */
[----:B------:R-:W-:-:S03]  /*24070*/  @!P3 IMAD.MOV.U32 R74, RZ, RZ, R73 ;  /* 0x000000ffff4ab224 */ /* 0x000fc600078e0049 */
[----:B------:R-:W3:Y:S04]  /*24080*/  LDL R77, [R1+0x984] ;  /* 0x00098400014d7983 */ /* 0x000ee80000100800 */
[----:B------:R-:W3:Y:S04]  /*24090*/  @!P3 LDG.E.U16 R153, desc[UR16][R74.64] ;  /* 0x000000104a99b981 */ /* 0x000ee8000c1e1500 */
[----:B------:R-:W3:Y:S04]  /*240a0*/  LDL R75, [R1+0x988] ;  /* 0x00098800014b7983 */ /* 0x000ee80000100800 */
[----:B----4-:R2:W4:Y:S02]  /*240b0*/  @!P3 LDG.E.U16 R154, desc[UR16][R52.64] ;  /* 0x00000010349ab981 */ /* 0x010524000c1e1500 */
[----:B--2---:R-:W-:-:S02]  /*240c0*/  @!P3 IMAD.MOV.U32 R53, RZ, RZ, R49 ;  /* 0x000000ffff35b224 */ /* 0x004fc400078e0031 */
[----:B------:R-:W2:Y:S01]  /*240d0*/  LDL R49, [R1+0x904] ;  /* 0x0009040001317983 */ /* 0x000ea20000100800 */
[----:B------:R-:W-:-:S03]  /*240e0*/  @!P3 IMAD.MOV.U32 R52, RZ, RZ, R48 ;  /* 0x000000ffff34b224 */ /* 0x000fc600078e0030 */
[----:B------:R-:W4:Y:S04]  /*240f0*/  LDL R48, [R1+0x908] ;  /* 0x0009080001307983 */ /* 0x000f280000100800 */
[----:B------:R-:W4:Y:S04]  /*24100*/  @!P3 LDG.E.U16 R155, desc[UR16][R52.64] ;  /* 0x00000010349bb981 */ /* 0x000f28000c1e1500 */
[----:B------:R-:W4:Y:S04]  /*24110*/  LDL R53, [R1+0x944] ;  /* 0x0009440001357983 */ /* 0x000f280000100800 */
[----:B------:R-:W4:Y:S01]  /*24120*/  LDL R52, [R1+0x948] ;  /* 0x0009480001347983 */ /* 0x000f220000100800 */
[----:B------:R-:W-:-:S02]  /*24130*/  PRMT R157, RZ, 0x7610, R157 ;  /* 0x00007610ff9d7816 */ /* 0x000fc4000000009d */
[----:B------:R-:W-:Y:S01]  /*24140*/  PRMT R159, RZ, 0x7610, R159 ;  /* 0x00007610ff9f7816 */ /* 0x000fe2000000009f */
[----:B------:R-:W-:Y:S04]  /*24150*/  STS.U16 [R69+UR5+0x10f00], R164 ;  /* 0x010f00a445007988 */ /* 0x000fe80008000405 */
[----:B------:R0:W-:Y:S01]  /*24160*/  STS.U16 [R69+UR5+0x18f00], R165 ;  /* 0x018f00a545007988 */ /* 0x0001e20008000405 */
[----:B------:R-:W-:Y:S01]  /*24170*/  PRMT R162, RZ, 0x7610, R162 ;  /* 0x00007610ffa27816 */ /* 0x000fe200000000a2 */
[----:B------:R-:W-:Y:S01]  /*24180*/  @!P3 IMAD.MOV.U32 R73, RZ, RZ, R72 ;  /* 0x000000ffff49b224 */ /* 0x000fe200078e0048 */
[----:B------:R-:W-:Y:S01]  /*24190*/  PRMT R158, RZ, 0x7610, R158 ;  /* 0x00007610ff9e7816 */ /* 0x000fe2000000009e */
[----:B------:R-:W4:Y:S01]  /*241a0*/  LDL.LU R76, [R1+0xb74] ;  /* 0x000b7400014c7983 */ /* 0x000f220000300800 */
[----:B------:R-:W-:Y:S01]  /*241b0*/  @!P3 IMAD.MOV.U32 R72, RZ, RZ, R71 ;  /* 0x000000ffff48b224 */ /* 0x000fe200078e0047 */
[----:B------:R-:W-:-:S02]  /*241c0*/  PRMT R160, RZ, 0x7610, R160 ;  /* 0x00007610ffa07816 */ /* 0x000fc400000000a0 */
[----:B------:R-:W4:Y:S04]  /*241d0*/  LDL.LU R79, [R1+0xb70] ;  /* 0x000b7000014f7983 */ /* 0x000f280000300800 */
[----:B---3--:R2:W3:Y:S04]  /*241e0*/  @!P3 LDG.E.U16 R157, desc[UR16][R50.64] ;  /* 0x00000010329db981 */ /* 0x0084e8000c1e1500 */
[----:B------:R-:W3:Y:S04]  /*241f0*/  LDL.LU R78, [R1+0xb64] ;  /* 0x000b6400014e7983 */ /* 0x000ee80000300800 */
[----:B------:R-:W3:Y:S04]  /*24200*/  LDL.LU R81, [R1+0xb60] ;  /* 0x000b600001517983 */ /* 0x000ee80000300800 */
[----:B------:R-:W3:Y:S04]  /*24210*/  LDL.LU R80, [R1+0xb54] ;  /* 0x000b540001507983 */ /* 0x000ee80000300800 */
[----:B------:R-:W3:Y:S04]  /*24220*/  LDL.LU R83, [R1+0xb50] ;  /* 0x000b500001537983 */ /* 0x000ee80000300800 */
[----:B------:R-:W3:Y:S04]  /*24230*/  LDL.LU R82, [R1+0xb44] ;  /* 0x000b440001527983 */ /* 0x000ee80000300800 */
[----:B------:R-:W3:Y:S04]  /*24240*/  @!P3 LDG.E.U16 R162, desc[UR16][R72.64] ;  /* 0x0000001048a2b981 */ /* 0x000ee8000c1e1500 */
[----:B------:R-:W3:Y:S04]  /*24250*/  LDL.LU R84, [R1+0xb40] ;  /* 0x000b400001547983 */ /* 0x000ee80000300800 */
[----:B------:R-:W3:Y:S04]  /*24260*/  LDL R74, [R1+0xa84] ;  /* 0x000a8400014a7983 */ /* 0x000ee80000100800 */
[----:B------:R-:W3:Y:S04]  /*24270*/  LDL R73, [R1+0xa88] ;  /* 0x000a880001497983 */ /* 0x000ee80000100800 */
[----:B------:R-:W3:Y:S04]  /*24280*/  LDL R72, [R1+0x8b4] ;  /* 0x0008b40001487983 */ /* 0x000ee80000100800 */
[----:B------:R-:W3:Y:S01]  /*24290*/  LDL R71, [R1+0x8c8] ;  /* 0x0008c80001477983 */ /* 0x000ee20000100800 */
[----:B--2---:R-:W-:-:S03]  /*242a0*/  @!P3 IMAD.MOV.U32 R51, RZ, RZ, R49 ;  /* 0x000000ffff33b224 */ /* 0x004fc600078e0031 */
[----:B------:R-:W2:Y:S01]  /*242b0*/  LDL R49, [R1+0x9c4] ;  /* 0x0009c40001317983 */ /* 0x000ea20000100800 */
[----:B----4-:R-:W-:-:S03]  /*242c0*/  @!P3 IMAD.MOV.U32 R50, RZ, RZ, R48 ;  /* 0x000000ffff32b224 */ /* 0x010fc600078e0030 */
[----:B------:R-:W2:Y:S04]  /*242d0*/  LDL R48, [R1+0x9c8] ;  /* 0x0009c80001307983 */ /* 0x000ea80000100800 */
[----:B------:R-:W4:Y:S01]  /*242e0*/  @!P3 LDG.E.U16 R158, desc[UR16][R50.64] ;  /* 0x00000010329eb981 */ /* 0x000f22000c1e1500 */
[----:B0-----:R-:W-:-:S03]  /*242f0*/  @!P3 IMAD.MOV.U32 R165, RZ, RZ, R53 ;  /* 0x000000ffffa5b224 */ /* 0x001fc600078e0035 */
[----:B------:R-:W4:Y:S01]  /*24300*/  LDL R51, [R1+0xa04] ;  /* 0x000a040001337983 */ /* 0x000f220000100800 */
[----:B------:R-:W-:-:S03]  /*24310*/  @!P3 IMAD.MOV.U32 R164, RZ, RZ, R52 ;  /* 0x000000ffffa4b224 */ /* 0x000fc600078e0034 */
[----:B------:R-:W4:Y:S04]  /*24320*/  LDL R50, [R1+0xa08] ;  /* 0x000a080001327983 */ /* 0x000f280000100800 */
[----:B------:R0:W4:Y:S04]  /*24330*/  @!P3 LDG.E.U16 R159, desc[UR16][R164.64] ;  /* 0x00000010a49fb981 */ /* 0x000128000c1e1500 */
[----:B------:R-:W4:Y:S04]  /*24340*/  LDL R53, [R1+0xa44] ;  /* 0x000a440001357983 */ /* 0x000f280000100800 */
[----:B------:R-:W4:Y:S01]  /*24350*/  LDL R52, [R1+0xa48] ;  /* 0x000a480001347983 */ /* 0x000f220000100800 */
[----:B0-----:R-:W-:-:S02]  /*24360*/  @!P3 IMAD.MOV.U32 R164, RZ, RZ, R75 ;  /* 0x000000ffffa4b224 */ /* 0x001fc400078e004b */
[----:B------:R-:W-:-:S05]  /*24370*/  @!P3 IMAD.MOV.U32 R165, RZ, RZ, R77 ;  /* 0x000000ffffa5b224 */ /* 0x000fca00078e004d */
[----:B------:R0:W4:Y:S04]  /*24380*/  @!P3 LDG.E.U16 R160, desc[UR16][R164.64] ;  /* 0x00000010a4a0b981 */ /* 0x000128000c1e1500 */
[----:B------:R-:W0:Y:S01]  /*24390*/  LDL.LU.64 R164, [R1+0x1070] ;  /* 0x0010700001a47983 */ /* 0x000e220000300a00 */
[----:B------:R-:W-:Y:S02]  /*243a0*/  PRMT R161, RZ, 0x7610, R161 ;  /* 0x00007610ffa17816 */ /* 0x000fe400000000a1 */
[----:B------:R-:W-:Y:S02]  /*243b0*/  PRMT R3, RZ, 0x7610, R3 ;  /* 0x00007610ff037816 */ /* 0x000fe40000000003 */
[----:B------:R-:W-:Y:S01]  /*243c0*/  PRMT R163, RZ, 0x7610, R163 ;  /* 0x00007610ffa37816 */ /* 0x000fe200000000a3 */
[----:B------:R1:W-:Y:S01]  /*243d0*/  STS.U16 [R69+UR5+0x11300], R76 ;  /* 0x0113004c45007988 */ /* 0x0003e20008000405 */
[----:B---3--:R-:W-:-:S02]  /*243e0*/  @!P3 IMAD.MOV.U32 R75, RZ, RZ, R74 ;  /* 0x000000ffff4bb224 */ /* 0x008fc400078e004a */
[----:B------:R-:W-:Y:S02]  /*243f0*/  @!P3 IMAD.MOV.U32 R74, RZ, RZ, R73 ;  /* 0x000000ffff4ab224 */ /* 0x000fe400078e0049 */
[----:B------:R-:W-:-:S03]  /*24400*/  @!P3 IMAD.MOV.U32 R73, RZ, RZ, R72 ;  /* 0x000000ffff49b224 */ /* 0x000fc600078e0048 */
[----:B------:R-:W3:Y:S01]  /*24410*/  @!P3 LDG.E.U16 R163, desc[UR16][R74.64] ;  /* 0x000000104aa3b981 */ /* 0x000ee2000c1e1500 */
[----:B------:R-:W-:-:S05]  /*24420*/  @!P3 MOV R72, R71 ;  /* 0x000000470048b202 */ /* 0x000fca0000000f00 */
[----:B------:R-:W3:Y:S04]  /*24430*/  @!P3 LDG.E.U16 R3, desc[UR16][R72.64] ;  /* 0x000000104803b981 */ /* 0x000ee8000c1e1500 */
[----:B------:R-:W-:Y:S04]  /*24440*/  STS.U16 [R69+UR5+0x19300], R79 ;  /* 0x0193004f45007988 */ /* 0x000fe80008000405 */
[----:B------:R0:W-:Y:S04]  /*24450*/  STS.U16 [R69+UR5+0x11700], R78 ;  /* 0x0117004e45007988 */ /* 0x0001e80008000405 */
[----:B------:R-:W-:Y:S04]  /*24460*/  STS.U16 [R69+UR5+0x19700], R81 ;  /* 0x0197005145007988 */ /* 0x000fe80008000405 */
[----:B------:R0:W-:Y:S04]  /*24470*/  STS.U16 [R69+UR5+0x11b00], R80 ;  /* 0x011b005045007988 */ /* 0x0001e80008000405 */
[----:B------:R-:W-:Y:S04]  /*24480*/  STS.U16 [R69+UR5+0x19b00], R83 ;  /* 0x019b005345007988 */ /* 0x000fe80008000405 */
[----:B------:R0:W-:Y:S04]  /*24490*/  STS.U16 [R69+UR5+0x11f00], R82 ;  /* 0x011f005245007988 */ /* 0x0001e80008000405 */
[----:B------:R0:W-:Y:S04]  /*244a0*/  STS.U16 [R69+UR5+0x19f00], R84 ;  /* 0x019f005445007988 */ /* 0x0001e80008000405 */
[----:B--2---:R-:W2:Y:S04]  /*244b0*/  @!P3 LDG.E.U16 R161, desc[UR16][R48.64] ;  /* 0x0000001030a1b981 */ /* 0x004ea8000c1e1500 */
[----:B------:R0:W5:Y:S02]  /*244c0*/  LDL.LU.64 R48, [R1+0x1068] ;  /* 0x0010680001307983 */ /* 0x0001640000300a00 */
[----:B0-----:R-:W-:-:S02]  /*244d0*/  PRMT R165, RZ, 0x7610, R165 ;  /* 0x00007610ffa57816 */ /* 0x001fc400000000a5 */
[----:B------:R-:W-:-:S04]  /*244e0*/  PRMT R164, RZ, 0x7610, R164 ;  /* 0x00007610ffa47816 */ /* 0x000fc800000000a4 */
[----:B----4-:R-:W4:Y:S04]  /*244f0*/  @!P3 LDG.E.U16 R165, desc[UR16][R50.64] ;  /* 0x0000001032a5b981 */ /* 0x010f28000c1e1500 */
[----:B------:R-:W2:Y:S04]  /*24500*/  @!P3 LDG.E.U16 R164, desc[UR16][R52.64] ;  /* 0x0000001034a4b981 */ /* 0x000ea8000c1e1500 */
[----:B------:R0:W5:Y:S04]  /*24510*/  LDL.LU.64 R50, [R1+0x1060] ;  /* 0x0010600001327983 */ /* 0x0001680000300a00 */
[----:B------:R0:W5:Y:S04]  /*24520*/  LDL.LU.64 R52, [R1+0x1058] ;  /* 0x0010580001347983 */ /* 0x0001680000300a00 */
[----:B------:R-:W2:Y:S04]  /*24530*/  LDL.LU R71, [R1+0xb94] ;  /* 0x000b940001477983 */ /* 0x000ea80000300800 */
[----:B------:R-:W3:Y:S04]  /*24540*/  LDL.LU R72, [R1+0xb90] ;  /* 0x000b900001487983 */ /* 0x000ee80000300800 */
[----:B------:R-:W4:Y:S04]  /*24550*/  LDL.LU R73, [R1+0xb8c] ;  /* 0x000b8c0001497983 */ /* 0x000f280000300800 */
[----:B------:R-:W4:Y:S04]  /*24560*/  LDL.LU R74, [R1+0xb88] ;  /* 0x000b8800014a7983 */ /* 0x000f280000300800 */
[----:B------:R-:W4:Y:S04]  /*24570*/  LDL.LU R75, [R1+0xb84] ;  /* 0x000b8400014b7983 */ /* 0x000f280000300800 */
[----:B-1----:R-:W4:Y:S04]  /*24580*/  LDL.LU R76, [R1+0xb80] ;  /* 0x000b8000014c7983 */ /* 0x002f280000300800 */
        /* <DEDUP_REMOVED lines=9> */
[----:B------:R0:W-:Y:S04]  /*24620*/  STS.U16 [R69+UR5+0x1a300], R56 ;  /* 0x01a3003845007988 */ /* 0x0001e80008000405 */
[----:B------:R0:W-:Y:S04]  /*24630*/  STS.U16 [R69+UR5+0x12700], R57 ;  /* 0x0127003945007988 */ /* 0x0001e80008000405 */
[----:B-1----:R1:W5:Y:S04]  /*24640*/  LDL.LU R55, [R1+0x1050] ;  /* 0x0010500001377983 */ /* 0x0023680000300800 */
[----:B------:R1:W-:Y:S04]  /*24650*/  STS.U16 [R69+UR5+0x1a700], R58 ;  /* 0x01a7003a45007988 */ /* 0x0003e80008000405 */
[----:B0-----:R0:W5:Y:S04]  /*24660*/  LDL.LU R56, [R1+0x104c] ;  /* 0x00104c0001387983 */ /* 0x0011680000300800 */
[----:B------:R0:W-:Y:S04]  /*24670*/  STS.U16 [R69+UR5+0x12b00], R59 ;  /* 0x012b003b45007988 */ /* 0x0001e80008000405 */
[----:B------:R0:W5:Y:S04]  /*24680*/  LDL.LU R57, [R1+0x1048] ;  /* 0x0010480001397983 */ /* 0x0001680000300800 */
        /* <DEDUP_REMOVED lines=16> */
[----:B------:R0:W5:Y:S01]  /*24790*/  LDL.LU R66, [R1+0x1024] ;  /* 0x0010240001427983 */ /* 0x0001620000300800 */
[----:B-1----:R-:W-:-:S03]  /*247a0*/  LOP3.LUT R102, R0, 0x70, RZ, 0x3c, !PT ;  /* 0x0000007000667812 */ /* 0x002fc600078e3cff */
[----:B------:R1:W-:Y:S04]  /*247b0*/  STS.U16 [R69+UR5+0x1bb00], R67 ;  /* 0x01bb004345007988 */ /* 0x0003e80008000405 */
[----:B------:R0:W-:Y:S04]  /*247c0*/  STS.U16 [R69+UR5+0x13f00], R68 ;  /* 0x013f004445007988 */ /* 0x0001e80008000405 */
[----:B------:R0:W-:Y:S04]  /*247d0*/  STS.U16 [R69+UR5+0x1bf00], R70 ;  /* 0x01bf004645007988 */ /* 0x0001e80008000405 */
[----:B-1----:R1:W5:Y:S04]  /*247e0*/  LDL.LU R67, [R1+0x1020] ;  /* 0x0010200001437983 */ /* 0x0023680000300800 */
[----:B0-----:R1:W5:Y:S04]  /*247f0*/  LDL.LU R68, [R1+0x101c] ;  /* 0x00101c0001447983 */ /* 0x0013680000300800 */
[----:B------:R1:W5:Y:S04]  /*24800*/  LDL.LU R69, [R1+0x1018] ;  /* 0x0010180001457983 */ /* 0x0003680000300800 */
[----:B------:R1:W5:Y:S04]  /*24810*/  LDL.LU R70, [R1+0x1014] ;  /* 0x0010140001467983 */ /* 0x0003680000300800 */
[----:B--2---:R0:W-:Y:S04]  /*24820*/  STS.U16 [R102+UR5+0x10380], R71 ;  /* 0x0103804766007988 */ /* 0x0041e80008000405 */
[----:B---3--:R2:W-:Y:S04]  /*24830*/  STS.U16 [R102+UR5+0x18380], R72 ;  /* 0x0183804866007988 */ /* 0x0085e80008000405 */
[----:B----4-:R3:W-:Y:S04]  /*24840*/  STS.U16 [R102+UR5+0x10780], R73 ;  /* 0x0107804966007988 */ /* 0x0107e80008000405 */
[----:B0-----:R1:W5:Y:S04]  /*24850*/  LDL.LU R71, [R1+0x1010] ;  /* 0x0010100001477983 */ /* 0x0013680000300800 */
[----:B--2---:R1:W5:Y:S04]  /*24860*/  LDL.LU R72, [R1+0x100c] ;  /* 0x00100c0001487983 */ /* 0x0043680000300800 */
[----:B---3--:R1:W5:Y:S04]  /*24870*/  LDL.LU R73, [R1+0x1008] ;  /* 0x0010080001497983 */ /* 0x0083680000300800 */
[----:B------:R0:W-:Y:S04]  /*24880*/  STS.U16 [R102+UR5+0x18780], R74 ;  /* 0x0187804a66007988 */ /* 0x0001e80008000405 */
[----:B------:R2:W-:Y:S04]  /*24890*/  STS.U16 [R102+UR5+0x10b80], R75 ;  /* 0x010b804b66007988 */ /* 0x0005e80008000405 */
[----:B------:R3:W-:Y:S04]  /*248a0*/  STS.U16 [R102+UR5+0x18b80], R76 ;  /* 0x018b804c66007988 */ /* 0x0007e80008000405 */
        /* <DEDUP_REMOVED lines=53> */
[----:B0-----:R1:W5:Y:S04]  /*24c00*/  LDL.LU R101, [R1+0xf98] ;  /* 0x000f980001657983 */ /* 0x0013680000300800 */
[----:B--2---:R1:W5:Y:S04]  /*24c10*/  LDL.LU R102, [R1+0xf94] ;  /* 0x000f940001667983 */ /* 0x0043680000300800 */
[----:B------:R-:W2:Y:S04]  /*24c20*/  LDL.LU R2, [R1+0xf90] ;  /* 0x000f900001027983 */ /* 0x000ea80000300800 */
[----:B--2---:R0:W-:Y:S04]  /*24c30*/  STS.U16 [R2+UR5+0x25000], R116 ;  /* 0x0250007402007988 */ /* 0x0041e80008000405 */
[----:B------:R2:W-:Y:S01]  /*24c40*/  STS.U16 [R2+UR5+0x24000], R103 ;  /* 0x0240006702007988 */ /* 0x0005e20008000405 */
[----:B0-----:R-:W-:-:S03]  /*24c50*/  LOP3.LUT R116, R2, 0x10, RZ, 0x3c, !PT ;  /* 0x0000001002747812 */ /* 0x001fc600078e3cff */
        /* <DEDUP_REMOVED lines=11> */
[----:B--2---:R1:W5:Y:S04]  /*24d10*/  LDL.LU R103, [R1+0xf8c] ;  /* 0x000f8c0001677983 */ /* 0x0043680000300800 */
[----:B0-----:R1:W5:Y:S01]  /*24d20*/  LDL.LU R104, [R1+0xf88] ;  /* 0x000f880001687983 */ /* 0x0013620000300800 */
[----:B---3--:R-:W-:-:S03]  /*24d30*/  LOP3.LUT R124, R2, 0x20, RZ, 0x3c, !PT ;  /* 0x00000020027c7812 */ /* 0x008fc600078e3cff */
[----:B------:R-:W-:Y:S04]  /*24d40*/  STS.U16 [R116+UR5+0x25480], R114 ;  /* 0x0254807274007988 */ /* 0x000fe80008000405 */
[----:B------:R1:W5:Y:S04]  /*24d50*/  LDL.LU R105, [R1+0xf84] ;  /* 0x000f840001697983 */ /* 0x0003680000300800 */
        /* <DEDUP_REMOVED lines=12> */
[----:B------:R0:W-:Y:S04]  /*24e20*/  STS.U16 [R124+UR5+0x25100], R132 ;  /* 0x025100847c007988 */ /* 0x0001e80008000405 */
[----:B------:R1:W5:Y:S04]  /*24e30*/  LDL.LU R112, [R1+0xf68] ;  /* 0x000f680001707983 */ /* 0x0003680000300800 */
[----:B------:R1:W5:Y:S01]  /*24e40*/  LDL.LU R113, [R1+0xf64] ;  /* 0x000f640001717983 */ /* 0x0003620000300800 */
[----:B0-----:R-:W-:-:S03]  /*24e50*/  LOP3.LUT R132, R2, 0x30, RZ, 0x3c, !PT ;  /* 0x0000003002847812 */ /* 0x001fc600078e3cff */
[----:B------:R1:W5:Y:S04]  /*24e60*/  LDL.LU R114, [R1+0xf60] ;  /* 0x000f600001727983 */ /* 0x0003680000300800 */
[----:B------:R0:W-:Y:S04]  /*24e70*/  STS.U16 [R124+UR5+0x25500], R122 ;  /* 0x0255007a7c007988 */ /* 0x0001e80008000405 */
[----:B------:R1:W5:Y:S04]  /*24e80*/  LDL.LU R115, [R1+0xf5c] ;  /* 0x000f5c0001737983 */ /* 0x0003680000300800 */
[----:B------:R2:W-:Y:S04]  /*24e90*/  STS.U16 [R124+UR5+0x25900], R123 ;  /* 0x0259007b7c007988 */ /* 0x0005e80008000405 */
        /* <DEDUP_REMOVED lines=12> */
[----:B0-----:R1:W5:Y:S04]  /*24f60*/  LDL.LU R122, [R1+0xf40] ;  /* 0x000f4000017a7983 */ /* 0x0013680000300800 */
[----:B--2---:R1:W5:Y:S01]  /*24f70*/  LDL.LU R123, [R1+0xf3c] ;  /* 0x000f3c00017b7983 */ /* 0x0043620000300800 */
[----:B---3--:R-:W-:-:S03]  /*24f80*/  LOP3.LUT R140, R2, 0x40, RZ, 0x3c, !PT ;  /* 0x00000040028c7812 */ /* 0x008fc600078e3cff */
[----:B------:R1:W5:Y:S04]  /*24f90*/  LDL.LU R124, [R1+0xf38] ;  /* 0x000f3800017c7983 */ /* 0x0003680000300800 */
[----:B------:R0:W-:Y:S04]  /*24fa0*/  STS.U16 [R132+UR5+0x25580], R130 ;  /* 0x0255808284007988 */ /* 0x0001e80008000405 */
        /* <DEDUP_REMOVED lines=10> */
[----:B0-----:R1:W5:Y:S04]  /*25050*/  LDL.LU R130, [R1+0xf20] ;  /* 0x000f200001827983 */ /* 0x0013680000300800 */
[----:B------:R-:W-:Y:S04]  /*25060*/  STS.U16 [R140+UR5+0x24e00], R137 ;  /* 0x024e00898c007988 */ /* 0x000fe80008000405 */
[----:B--2---:R1:W5:Y:S04]  /*25070*/  LDL.LU R131, [R1+0xf1c] ;  /* 0x000f1c0001837983 */ /* 0x0043680000300800 */
[----:B------:R0:W-:Y:S04]  /*25080*/  STS.U16 [R140+UR5+0x25200], R148 ;  /* 0x025200948c007988 */ /* 0x0001e80008000405 */
[----:B---3--:R1:W5:Y:S04]  /*25090*/  LDL.LU R132, [R1+0xf18] ;  /* 0x000f180001847983 */ /* 0x0083680000300800 */
[----:B------:R1:W5:Y:S01]  /*250a0*/  LDL.LU R133, [R1+0xf14] ;  /* 0x000f140001857983 */ /* 0x0003620000300800 */
[----:B0-----:R-:W-:-:S03]  /*250b0*/  LOP3.LUT R148, R2, 0x50, RZ, 0x3c, !PT ;  /* 0x0000005002947812 */ /* 0x001fc600078e3cff */
[----:B------:R1:W5:Y:S04]  /*250c0*/  LDL.LU R134, [R1+0xf10] ;  /* 0x000f100001867983 */ /* 0x0003680000300800 */
[----:B------:R0:W-:Y:S04]  /*250d0*/  STS.U16 [R140+UR5+0x25600], R138 ;  /* 0x0256008a8c007988 */ /* 0x0001e80008000405 */
[----:B------:R1:W5:Y:S04]  /*250e0*/  LDL.LU R135, [R1+0xf0c] ;  /* 0x000f0c0001877983 */ /* 0x0003680000300800 */
[----:B------:R2:W-:Y:S04]  /*250f0*/  STS.U16 [R140+UR5+0x25a00], R139 ;  /* 0x025a008b8c007988 */ /* 0x0005e80008000405 */
[----:B------:R1:W5:Y:S04]  /*25100*/  LDL.LU R136, [R1+0xf08] ;  /* 0x000f080001887983 */ /* 0x0003680000300800 */
[----:B------:R3:W-:Y:S04]  /*25110*/  STS.U16 [R140+UR5+0x25e00], R141 ;  /* 0x025e008d8c007988 */ /* 0x0007e80008000405 */
[----:B------:R1:W5:Y:S04]  /*25120*/  LDL.LU R137, [R1+0xf04] ;  /* 0x000f040001897983 */ /* 0x0003680000300800 */
[----:B------:R4:W-:Y:S04]  /*25130*/  STS.U16 [R148+UR5+0x24280], R142 ;  /* 0x0242808e94007988 */ /* 0x0009e80008000405 */
[----:B0-----:R1:W5:Y:S04]  /*25140*/  LDL.LU R138, [R1+0xf00] ;  /* 0x000f0000018a7983 */ /* 0x0013680000300800 */
[----:B------:R0:W-:Y:S04]  /*25150*/  STS.U16 [R148+UR5+0x24680], R143 ;  /* 0x0246808f94007988 */ /* 0x0001e80008000405 */
[----:B--2---:R1:W5:Y:S04]  /*25160*/  LDL.LU R139, [R1+0xefc] ;  /* 0x000efc00018b7983 */ /* 0x0043680000300800 */
[----:B------:R-:W-:Y:S04]  /*25170*/  STS.U16 [R148+UR5+0x24a80], R144 ;  /* 0x024a809094007988 */ /* 0x000fe80008000405 */
[----:B---3--:R1:W5:Y:S04]  /*25180*/  LDL.LU R140, [R1+0xef8] ;  /* 0x000ef800018c7983 */ /* 0x0083680000300800 */
[----:B------:R-:W-:Y:S04]  /*25190*/  STS.U16 [R148+UR5+0x24e80], R145 ;  /* 0x024e809194007988 */ /* 0x000fe80008000405 */
[----:B------:R1:W5:Y:S04]  /*251a0*/  LDL.LU R141, [R1+0xef4] ;  /* 0x000ef400018d7983 */ /* 0x0003680000300800 */
[----:B------:R2:W-:Y:S04]  /*251b0*/  STS.U16 [R148+UR5+0x25280], R156 ;  /* 0x0252809c94007988 */ /* 0x0005e80008000405 */
[----:B----4-:R1:W5:Y:S04]  /*251c0*/  LDL.LU R142, [R1+0xef0] ;  /* 0x000ef000018e7983 */ /* 0x0103680000300800 */
[----:B0-----:R1:W5:Y:S01]  /*251d0*/  LDL.LU R143, [R1+0xeec] ;  /* 0x000eec00018f7983 */ /* 0x0013620000300800 */
[----:B--2---:R-:W-:-:S03]  /*251e0*/  LOP3.LUT R156, R2, 0x60, RZ, 0x3c, !PT ;  /* 0x00000060029c7812 */ /* 0x004fc600078e3cff */
[----:B------:R1:W5:Y:S04]  /*251f0*/  LDL.LU R144, [R1+0xee8] ;  /* 0x000ee80001907983 */ /* 0x0003680000300800 */
[----:B------:R0:W-:Y:S04]  /*25200*/  STS.U16 [R148+UR5+0x25680], R146 ;  /* 0x0256809294007988 */ /* 0x0001e80008000405 */
[----:B------:R1:W5:Y:S04]  /*25210*/  LDL.LU R145, [R1+0xee4] ;  /* 0x000ee40001917983 */ /* 0x0003680000300800 */
[----:B------:R2:W-:Y:S04]  /*25220*/  STS.U16 [R148+UR5+0x25a80], R147 ;  /* 0x025a809394007988 */ /* 0x0005e80008000405 */
[----:B0-----:R1:W5:Y:S04]  /*25230*/  LDL.LU R146, [R1+0xee0] ;  /* 0x000ee00001927983 */ /* 0x0013680000300800 */
[----:B------:R0:W-:Y:S04]  /*25240*/  STS.U16 [R148+UR5+0x25e80], R149 ;  /* 0x025e809594007988 */ /* 0x0001e80008000405 */
[----:B--2---:R1:W5:Y:S04]  /*25250*/  LDL.LU R147, [R1+0xedc] ;  /* 0x000edc0001937983 */ /* 0x0043680000300800 */
[----:B------:R2:W-:Y:S04]  /*25260*/  STS.U16 [R156+UR5+0x24300], R150 ;  /* 0x024300969c007988 */ /* 0x0005e80008000405 */
[----:B0-----:R1:W5:Y:S04]  /*25270*/  LDL.LU R148, [R1+0xed8] ;  /* 0x000ed80001947983 */ /* 0x0013680000300800 */
[----:B------:R0:W-:Y:S04]  /*25280*/  STS.U16 [R156+UR5+0x24700], R151 ;  /* 0x024700979c007988 */ /* 0x0001e80008000405 */
[----:B------:R1:W5:Y:S04]  /*25290*/  LDL.LU R149, [R1+0xed4] ;  /* 0x000ed40001957983 */ /* 0x0003680000300800 */
[----:B------:R3:W-:Y:S04]  /*252a0*/  STS.U16 [R156+UR5+0x24b00], R152 ;  /* 0x024b00989c007988 */ /* 0x0007e80008000405 */
[----:B--2---:R1:W5:Y:S04]  /*252b0*/  LDL.LU R150, [R1+0xed0] ;  /* 0x000ed00001967983 */ /* 0x0043680000300800 */
[----:B------:R2:W-:Y:S04]  /*252c0*/  STS.U16 [R156+UR5+0x24f00], R153 ;  /* 0x024f00999c007988 */ /* 0x0005e80008000405 */
[----:B0-----:R1:W5:Y:S04]  /*252d0*/  LDL.LU R151, [R1+0xecc] ;  /* 0x000ecc0001977983 */ /* 0x0013680000300800 */
[----:B------:R0:W-:Y:S04]  /*252e0*/  STS.U16 [R156+UR5+0x25300], R162 ;  /* 0x025300a29c007988 */ /* 0x0001e80008000405 */
[----:B---3--:R1:W5:Y:S04]  /*252f0*/  LDL.LU R152, [R1+0xec8] ;  /* 0x000ec80001987983 */ /* 0x0083680000300800 */
[----:B--2---:R1:W5:Y:S01]  /*25300*/  LDL.LU R153, [R1+0xec4] ;  /* 0x000ec40001997983 */ /* 0x0043620000300800 */
[----:B0-----:R-:W-:-:S03]  /*25310*/  LOP3.LUT R162, R2, 0x70, RZ, 0x3c, !PT ;  /* 0x0000007002a27812 */ /* 0x001fc600078e3cff */
[----:B------:R0:W-:Y:S04]  /*25320*/  STS.U16 [R156+UR5+0x25700], R154 ;  /* 0x0257009a9c007988 */ /* 0x0001e80008000405 */
[----:B------:R2:W-:Y:S04]  /*25330*/  STS.U16 [R156+UR5+0x25b00], R155 ;  /* 0x025b009b9c007988 */ /* 0x0005e80008000405 */
[----:B------:R3:W-:Y:S04]  /*25340*/  STS.U16 [R156+UR5+0x25f00], R157 ;  /* 0x025f009d9c007988 */ /* 0x0007e80008000405 */
[----:B0-----:R1:W5:Y:S04]  /*25350*/  LDL.LU R154, [R1+0xec0] ;  /* 0x000ec000019a7983 */ /* 0x0013680000300800 */
[----:B--2---:R1:W5:Y:S04]  /*25360*/  LDL.LU R155, [R1+0xebc] ;  /* 0x000ebc00019b7983 */ /* 0x0043680000300800 */
[----:B---3--:R1:W5:Y:S04]  /*25370*/  LDL.LU R156, [R1+0xeb8] ;  /* 0x000eb800019c7983 */ /* 0x0083680000300800 */
[----:B------:R1:W5:Y:S04]  /*25380*/  LDL.LU R157, [R1+0xeb4] ;  /* 0x000eb400019d7983 */ /* 0x0003680000300800 */
        /* <DEDUP_REMOVED lines=13> */
[----:B------:R2:W-:Y:S01]  /*25460*/  STS.U16 [R162+UR5+0x25f80], R3 ;  /* 0x025f8003a2007988 */ /* 0x0005e20008000405 */
[----:B------:R3:W-:Y:S06]  /*25470*/  MEMBAR.ALL.CTA ;  /* 0x0000000000007992 */ /* 0x0007ec0000008000 */
[----:B---3--:R-:W3:Y:S04]  /*25480*/  FENCE.VIEW.ASYNC.S ;  /* 0x00000000000073c6 */ /* 0x008ee80000000000 */
[----:B0-----:R1:W5:Y:S04]  /*25490*/  LDL.LU R163, [R1+0xe98] ;  /* 0x000e980001a37983 */ /* 0x0013680000300800 */
[----:B--2---:R1:W5:Y:S04]  /*254a0*/  LDL.LU R162, [R1+0xe94] ;  /* 0x000e940001a27983 */ /* 0x0043680000300800 */
[----:B------:R1:W5:Y:S01]  /*254b0*/  LDL.LU R3, [R1+0xe90] ;  /* 0x000e900001037983 */ /* 0x0003620000300800 */
[----:B------:R-:W-:-:S04]  /*254c0*/  ULEA UR8, UR11, UR5, 0x3 ;  /* 0x000000050b087291 */ /* 0x000fc8000f8e18ff */
[----:B------:R-:W-:Y:S01]  /*254d0*/  UIADD3 UR8, UPT, UPT, UR8, 0x28000, URZ ;  /* 0x0002800008087890 */ /* 0x000fe2000fffe0ff */
[----:B---3--:R-:W-:Y:S06]  /*254e0*/  BAR.SYNC.DEFER_BLOCKING 0x0 ;  /* 0x0000000000007b1d */ /* 0x008fec0000010000 */
[----:B------:R-:W-:Y:S05]  /*254f0*/  @P1 BRA `(.L_x_9) ;  /* 0x0000000000dc1947 */ /* 0x000fea0003800000 */
[----:B------:R0:W-:Y:S01]  /*25500*/  STL [R1+0xe94], R2 ;  /* 0x000e940201007387 */ /* 0x0001e20000100800 */
[----:B------:R-:W-:Y:S01]  /*25510*/  UMOV UR70, 0x0 ;  /* 0x0000000000467882 */ /* 0x000fe20000000000 */
[----:B------:R-:W-:Y:S01]  /*25520*/  UMOV UR71, 0x8108010 ;  /* 0x0810801000477882 */ /* 0x000fe20000000000 */
[----:B------:R-:W-:Y:S01]  /*25530*/  UMOV UR15, 0x40004040 ;  /* 0x40004040000f7882 */ /* 0x000fe20000000000 */
[----:B------:R2:W-:Y:S01]  /*25540*/  STL [R1+0xe90], R0 ;  /* 0x000e900001007387 */ /* 0x0005e20000100800 */
[----:B------:R-:W-:Y:S01]  /*25550*/  UMOV UR72, 0x0 ;  /* 0x0000000000487882 */ /* 0x000fe20000000000 */
[----:B------:R-:W-:Y:S01]  /*25560*/  UMOV UR73, 0x8108010 ;  /* 0x0810801000497882 */ /* 0x000fe20000000000 */
[----:B------:R-:W-:Y:S01]  /*25570*/  UMOV UR62, 0x0 ;  /* 0x00000000003e7882 */ /* 0x000fe20000000000 */
[----:B------:R-:W-:Y:S01]  /*25580*/  UMOV UR63, 0x8108010 ;  /* 0x08108010003f7882 */ /* 0x000fe20000000000 */
[----:B------:R-:W-:Y:S01]  /*25590*/  UTCHMMA gdesc[UR14], gdesc[UR60], tmem[UR6], tmem[UR70], idesc[UR71], UPT ;  /* 0x00ff463c0e0075ea */ /* 0x000fe2000b800006 */
[----:B0-----:R-:W-:Y:S01]  /*255a0*/  MOV.SPILL R2, UR17 ;  /* 0x0000001100027c02 */ /* 0x001fe20009000f00 */
[----:B------:R-:W-:Y:S01]  /*255b0*/  UMOV UR17, 0x8108010 ;  /* 0x0810801000117882 */ /* 0x000fe20000000000 */
[----:B------:R-:W-:Y:S01]  /*255c0*/  UTCHMMA gdesc[UR12], gdesc[UR18], tmem[UR6], tmem[UR72], idesc[UR73], UPT ;  /* 0x00ff48120c0075ea */ /* 0x000fe2000b800006 */
[----:B------:R-:W-:Y:S01]  /*255d0*/  UTCHMMA gdesc[UR20], gdesc[UR22], tmem[UR6], tmem[UR62], idesc[UR63], UPT ;  /* 0x00ff3e16140075ea */ /* 0x000fe2000b800006 */
[----:B--2---:R-:W-:Y:S01]  /*255e0*/  MOV.SPILL R0, UR16 ;  /* 0x0000001000007c02 */ /* 0x004fe20009000f00 */
[----:B------:R-:W-:Y:S01]  /*255f0*/  UMOV UR16, 0x0 ;  /* 0x0000000000107882 */ /* 0x000fe20000000000 */
[----:B------:R-:W-:Y:S01]  /*25600*/  UMOV UR64, 0x0 ;  /* 0x0000000000407882 */ /* 0x000fe20000000000 */
[----:B------:R0:W-:Y:S01]  /*25610*/  UTCHMMA gdesc[UR24], gdesc[UR26], tmem[UR6], tmem[UR16], idesc[UR17], UPT ;  /* 0x00ff101a180075ea */ /* 0x0001e2000b800006 */
[----:B------:R-:W-:Y:S01]  /*25620*/  UMOV UR65, 0x8108010 ;  /* 0x0810801000417882 */ /* 0x000fe20000000000 */
[----:B------:R-:W-:-:S02]  /*25630*/  UIADD3 UR76, UPT, UPT, UR6, 0x40, URZ ;  /* 0x00000040064c7890 */ /* 0x000fc4000fffe0ff */
[----:B------:R-:W-:Y:S01]  /*25640*/  UTCHMMA gdesc[UR28], gdesc[UR30], tmem[UR6], tmem[UR64], idesc[UR65], UPT ;  /* 0x00ff401e1c0075ea */ /* 0x000fe2000b800006 */
[----:B------:R-:W-:Y:S01]  /*25650*/  UMOV UR66, 0x0 ;  /* 0x0000000000427882 */ /* 0x000fe20000000000 */
[----:B------:R-:W-:Y:S01]  /*25660*/  UMOV UR67, 0x8108010 ;  /* 0x0810801000437882 */ /* 0x000fe20000000000 */
[----:B------:R-:W-:Y:S02]  /*25670*/  UIADD3 UR77, UPT, UPT, UR6, 0x40, URZ ;  /* 0x00000040064d7890 */ /* 0x000fe4000fffe0ff */
[----:B------:R-:W-:Y:S01]  /*25680*/  UTCHMMA gdesc[UR32], gdesc[UR34], tmem[UR6], tmem[UR66], idesc[UR67], UPT ;  /* 0x00ff4222200075ea */ /* 0x000fe2000b800006 */
[----:B------:R-:W-:Y:S01]  /*25690*/  UMOV UR74, 0x0 ;  /* 0x00000000004a7882 */ /* 0x000fe20000000000 */
[----:B------:R-:W-:Y:S01]  /*256a0*/  UMOV UR75, 0x8108010 ;  /* 0x08108010004b7882 */ /* 0x000fe20000000000 */
[----:B0-----:R-:W-:Y:S01]  /*256b0*/  R2UR.FILL UR17, R2 ;  /* 0x00000000021172ca */ /* 0x001fe200004e0000 */
[----:B------:R-:W-:Y:S01]  /*256c0*/  UIADD3 UR4, UPT, UPT, UR6, 0x40, URZ ;  /* 0x0000004006047890 */ /* 0x000fe2000fffe0ff */
[----:B------:R0:W5:Y:S01]  /*256d0*/  LDL.LU R2, [R1+0xe94] ;  /* 0x000e940001027983 */ /* 0x0001620000300800 */
[----:B------:R-:W-:Y:S01]  /*256e0*/  R2UR.FILL UR16, R0 ;  /* 0x00000000001072ca */ /* 0x000fe200004e0000 */
[----:B------:R-:W-:Y:S01]  /*256f0*/  UMOV UR68, 0x0 ;  /* 0x0000000000447882 */ /* 0x000fe20000000000 */
[----:B------:R-:W-:Y:S01]  /*25700*/  UMOV UR69, 0x8108010 ;  /* 0x0810801000457882 */ /* 0x000fe20000000000 */
[----:B------:R0:W5:Y:S01]  /*25710*/  LDL.LU R0, [R1+0xe90] ;  /* 0x000e900001007983 */ /* 0x0001620000300800 */
[----:B------:R-:W-:-:S02]  /*25720*/  UIADD3 UR10, UPT, UPT, UR6, 0x40, URZ ;  /* 0x00000040060a7890 */ /* 0x000fc4000fffe0ff */
[----:B------:R-:W-:Y:S02]  /*25730*/  UIADD3 UR15, UPT, UPT, UR6, 0x40, URZ ;  /* 0x00000040060f7890 */ /* 0x000fe4000fffe0ff */
[----:B------:R2:W-:Y:S01]  /*25740*/  UTCHMMA gdesc[UR36], gdesc[UR38], tmem[UR6], tmem[UR74], idesc[UR75], UPT ;  /* 0x00ff4a26240075ea */ /* 0x0005e2000b800006 */
[----:B------:R-:W-:Y:S01]  /*25750*/  UTCHMMA gdesc[UR40], gdesc[UR42], tmem[UR6], tmem[UR68], idesc[UR69], UPT ;  /* 0x00ff442a280075ea */ /* 0x000fe2000b800006 */
[----:B------:R-:W-:Y:S01]  /*25760*/  UTCHMMA gdesc[UR44], gdesc[UR60], tmem[UR76], tmem[UR70], idesc[UR71], UPT ;  /* 0x00ff463c2c0075ea */ /* 0x000fe2000b80004c */
[----:B------:R3:W-:Y:S01]  /*25770*/  UTCHMMA gdesc[UR46], gdesc[UR18], tmem[UR77], tmem[UR72], idesc[UR73], UPT ;  /* 0x00ff48122e0075ea */ /* 0x0007e2000b80004d */
[----:B------:R0:W-:Y:S01]  /*25780*/  UTCHMMA gdesc[UR48], gdesc[UR22], tmem[UR4], tmem[UR62], idesc[UR63], UPT ;  /* 0x00ff3e16300075ea */ /* 0x0001e2000b800004 */
[----:B------:R0:W-:Y:S02]  /*25790*/  UTCHMMA gdesc[UR50], gdesc[UR26], tmem[UR10], tmem[UR64], idesc[UR65], UPT ;  /* 0x00ff401a320075ea */ /* 0x0001e4000b80000a */
[----:B------:R0:W-:Y:S01]  /*257a0*/  UTCHMMA gdesc[UR52], gdesc[UR30], tmem[UR15], tmem[UR66], idesc[UR67], UPT ;  /* 0x00ff421e340075ea */ /* 0x0001e2000b80000f */
[----:B--2---:R-:W-:-:S02]  /*257b0*/  UIADD3 UR74, UPT, UPT, UR6, 0x40, URZ ;  /* 0x00000040064a7890 */ /* 0x004fc4000fffe0ff */
[----:B------:R-:W-:Y:S01]  /*257c0*/  UIADD3 UR75, UPT, UPT, UR6, 0x40, URZ ;  /* 0x00000040064b7890 */ /* 0x000fe2000fffe0ff */
[----:B---3--:R-:W-:Y:S01]  /*257d0*/  UMOV UR72, UR8 ;  /* 0x0000000800487c82 */ /* 0x008fe20008000000 */
[----:B------:R-:W-:Y:S02]  /*257e0*/  UMOV UR73, URZ ;  /* 0x000000ff00497c82 */ /* 0x000fe40008000000 */
[----:B------:R-:W-:Y:S01]  /*257f0*/  UMOV UR77, UR72 ;  /* 0x00000048004d7c82 */ /* 0x000fe20008000000 */
[----:B------:R-:W-:Y:S01]  /*25800*/  UMOV UR72, 0x0 ;  /* 0x0000000000487882 */ /* 0x000fe20000000000 */
[----:B------:R-:W-:Y:S01]  /*25810*/  UMOV UR73, 0x8108010 ;  /* 0x0810801000497882 */ /* 0x000fe20000000000 */
[----:B------:R0:W-:Y:S02]  /*25820*/  UTCHMMA gdesc[UR54], gdesc[UR34], tmem[UR74], tmem[UR68], idesc[UR69], UPT ;  /* 0x00ff4422360075ea */ /* 0x0001e4000b80004a */
[----:B------:R0:W-:Y:S01]  /*25830*/  UTCHMMA gdesc[UR56], gdesc[UR38], tmem[UR75], tmem[UR70], idesc[UR71], UPT ;  /* 0x00ff4626380075ea */ /* 0x0001e2000b80004b */
[----:B------:R0:W-:Y:S01]  /*25840*/  UTCHMMA gdesc[UR58], gdesc[UR42], tmem[UR76], tmem[UR72], idesc[UR73], UPT ;  /* 0x00ff482a3a0075ea */ /* 0x0001e2000b80004c */
[----:B------:R0:W-:Y:S01]  /*25850*/  UTCBAR [UR77], URZ ;  /* 0x000000ff4d0073e9 */ /* 0x0001e200080000ff */
[----:B------:R-:W-:Y:S01]  /*25860*/  NOP ;  /* 0x0000000000007918 */ /* 0x000fe20000000000 */
.L_x_9:
[----:B-----5:R2:W-:Y:S04]  /*25870*/  STL [R1+0xe94], R2 ;  /* 0x000e940201007387 */ /* 0x0205e80000100800 */
[----:B--2---:R-:W2:Y:S04]  /*25880*/  LDL R2, [R1+0xe70] ;  /* 0x000e700001027983 */ /* 0x004ea80000100800 */
[----:B------:R3:W-:Y:S04]  /*25890*/  STL [R1+0xe90], R0 ;  /* 0x000e900001007387 */ /* 0x0007e80000100800 */
[----:B---3--:R-:W2:Y:S01]  /*258a0*/  LDL R0, [R1+0x590] ;  /* 0x0005900001007983 */ /* 0x008ea20000100800 */
[----:B------:R-:W-:-:S04]  /*258b0*/  UIADD3 UR11, UPT, UPT, UR11, 0x1, URZ ;  /* 0x000000010b0b7890 */ /* 0x000fc8000fffe0ff */
[----:B------:R-:W-:-:S04]  /*258c0*/  UISETP.GT.AND UP1, UPT, UR11, 0x1, UPT ;  /* 0x000000010b00788c */ /* 0x000fc8000bf24270 */
[----:B0-----:R-:W-:Y:S02]  /*258d0*/  USEL UR4, URZ, 0x1, !UP1 ;  /* 0x00000001ff047887 */ /* 0x001fe4000c800000 */
[----:B------:R-:W-:Y:S01]  /*258e0*/  USEL UR11, UR11, URZ, !UP1 ;  /* 0x000000ff0b0b7287 */ /* 0x000fe2000c800000 */
[----:B--2---:R-:W-:Y:S02]  /*258f0*/  ISETP.NE.U32.AND P0, PT, R0, R2, PT ;  /* 0x000000020000720c */ /* 0x004fe40003f05070 */
[----:B------:R0:W5:Y:S04]  /*25900*/  LDL.LU R2, [R1+0xe94] ;  /* 0x000e940001027983 */ /* 0x0001680000300800 */
[----:B------:R0:W5:Y:S01]  /*25910*/  LDL.LU R0, [R1+0xe90] ;  /* 0x000e900001007983 */ /* 0x0001620000300800 */
[----:B------:R-:W-:-:S03]  /*25920*/  ULOP3.LUT UR10, UR9, UR4, URZ, 0x3c, !UPT ;  /* 0x00000004090a7292 */ /* 0x000fc6000f8e3cff */
[----:B------:R-:W-:-:S04]  /*25930*/  UMOV UR4, UR9 ;  /* 0x0000000900047c82 */ /* 0x000fc80008000000 */
[----:B------:R-:W-:Y:S01]  /*25940*/  UMOV UR9, UR10 ;  /* 0x0000000a00097c82 */ /* 0x000fe20008000000 */
[----:B0-----:R-:W-:Y:S05]  /*25950*/  @P0 BRA `(.L_x_10) ;  /* 0xfffffea000080947 */ /* 0x001fea000383ffff */
.L_x_7:
[----:B------:R-:W0:Y:S08]  /*25960*/  LDC R165, c[0x0][0x3a0] ;  /* 0x0000e800ffa57b82 */ /* 0x000e300000000800 */
[----:B------:R-:W2:Y:S01]  /*25970*/  LDC R3, c[0x0][0x3b4] ;  /* 0x0000ed00ff037b82 */ /* 0x000ea20000000800 */
[----:B0-----:R-:W-:-:S05]  /*25980*/  VIADD R165, R165, 0x7f ;  /* 0x0000007fa5a57836 */ /* 0x001fca0000000000 */
[----:B------:R-:W-:-:S13]  /*25990*/  ISETP.GE.AND P0, PT, R165, 0x80, PT ;  /* 0x00000080a500780c */ /* 0x000fda0003f06270 */
[----:B--2---:R-:W-:Y:S05]  /*259a0*/  @!P0 BRA `(.L_x_11) ;  /* 0x0000000000108947 */ /* 0x004fea0003800000 */
[----:B------:R-:W-:-:S06]  /*259b0*/  USHF.L.U32 UR4, UR4, 0x1f, URZ ;  /* 0x0000001f04047899 */ /* 0x000fcc00080006ff */
[----:B-----5:R-:W-:-:S04]  /*259c0*/  IMAD.U32 R0, RZ, RZ, UR4 ;  /* 0x00000004ff007e24 */ /* 0x020fc8000f8e00ff */
[----:B------:R-:W0:Y:S02]  /*259d0*/  SYNCS.PHASECHK.TRANS64.TRYWAIT P0, [UR8], R0 ;  /* 0x00000000ff0075a7 */ /* 0x000e240008001108 */
[----:B0-----:R-:W-:Y:S05]  /*259e0*/  @!P0 BRA `(.L_x_12) ;  /* 0x0000003000008947 */ /* 0x001fea0003800000 */
.L_x_11:
[----:B-----5:R-:W2:Y:S01]  /*259f0*/  LDL.LU R145, [R1+0x800] ;  /* 0x0008000001917983 */ /* 0x020ea20000300800 */
[----:B------:R-:W0:Y:S03]  /*25a00*/  LDCU.128 UR8, c[0x0][0x390] ;  /* 0x00007200ff0877ac */ /* 0x000e260008000c00 */
[----:B------:R-:W3:Y:S01]  /*25a10*/  LDL.LU R144, [R1+0x8b0] ;  /* 0x0008b00001907983 */ /* 0x000ee20000300800 */
[C---:B------:R-:W-:Y:S01]  /*25a20*/  VIADD R0, R164.reuse, 0x1 ;  /* 0x00000001a4007836 */ /* 0x040fe20000000000 */
[----:B------:R-:W4:Y:S01]  /*25a30*/  LDCU UR4, c[0x0][0x3b8] ;  /* 0x00007700ff0477ac */ /* 0x000f220008000800 */
[C---:B------:R-:W-:Y:S01]  /*25a40*/  VIADD R2, R164.reuse, 0x2 ;  /* 0x00000002a4027836 */ /* 0x040fe20000000000 */
[----:B------:R-:W-:Y:S01]  /*25a50*/  BAR.SYNC.DEFER_BLOCKING 0x0 ;  /* 0x0000000000007b1d */ /* 0x000fe20000010000 */
[C---:B------:R-:W-:Y:S02]  /*25a60*/  VIADD R133, R164.reuse, 0x4 ;  /* 0x00000004a4857836 */ /* 0x040fe40000000000 */
[----:B------:R-:W-:-:S02]  /*25a70*/  VIADD R132, R164, 0x3 ;  /* 0x00000003a4847836 */ /* 0x000fc40000000000 */
[----:B------:R-:W-:Y:S01]  /*25a80*/  VIADD R141, R164, 0x5 ;  /* 0x00000005a48d7836 */ /* 0x000fe20000000000 */
[----:B0-----:R-:W-:Y:S02]  /*25a90*/  ISETP.GE.AND P5, PT, R0, UR11, PT ;  /* 0x0000000b00007c0c */ /* 0x001fe4000bfa6270 */
[----:B------:R-:W-:Y:S02]  /*25aa0*/  ISETP.GE.AND P3, PT, R2, UR11, PT ;  /* 0x0000000b02007c0c */ /* 0x000fe4000bf66270 */
[----:B------:R-:W-:Y:S01]  /*25ab0*/  ISETP.GE.AND P0, PT, R133, UR11, PT ;  /* 0x0000000b85007c0c */ /* 0x000fe2000bf06270 */
[----:B----4-:R-:W-:Y:S01]  /*25ac0*/  IMAD R133, R164, UR4, RZ ;  /* 0x00000004a4857c24 */ /* 0x010fe2000f8e02ff */
[----:B------:R-:W-:-:S03]  /*25ad0*/  ISETP.GE.AND P4, PT, R132, UR11, PT ;  /* 0x0000000b84007c0c */ /* 0x000fc6000bf86270 */
[----:B------:R-:W-:Y:S01]  /*25ae0*/  VIADD R139, R133, UR4 ;  /* 0x00000004858b7c36 */ /* 0x000fe20008000000 */
[----:B------:R-:W0:Y:S02]  /*25af0*/  @!P2 SYNCS.CCTL.IV [UR5+0x28000] ;  /* 0x02800000ff00a9b1 */ /* 0x000e240008000005 */
[----:B0-----:R-:W-:Y:S06]  /*25b00*/  BAR.SYNC.DEFER_BLOCKING 0x0 ;  /* 0x0000000000007b1d */ /* 0x001fec0000010000 */
[----:B------:R-:W0:Y:S01]  /*25b10*/  LDTM.x128 R4, tmem[UR7] ;  /* 0x00000007000479ee */ /* 0x000e2200083c0000 */
[----:B------:R-:W4:Y:S01]  /*25b20*/  @!P2 SYNCS.CCTL.IV [UR5+0x28008] ;  /* 0x02800800ff00a9b1 */ /* 0x000f220008000005 */
[----:B------:R-:W-:Y:S01]  /*25b30*/  ISETP.GE.AND P2, PT, R164, UR11, PT ;  /* 0x0000000ba4007c0c */ /* 0x000fe2000bf46270 */
[----:B------:R-:W-:Y:S01]  /*25b40*/  NOP ;  /* 0x0000000000007918 */ /* 0x000fe20000000000 */
[----:B0-----:R-:W-:-:S02]  /*25b50*/  F2FP.F16.F32.PACK_AB R138, R5, R4 ;  /* 0x00000004058a723e */ /* 0x001fc400000000ff */
[----:B------:R-:W-:Y:S02]  /*25b60*/  F2FP.F16.F32.PACK_AB R140, R69, R68 ;  /* 0x00000044458c723e */ /* 0x000fe400000000ff */
[----:B------:R-:W-:Y:S02]  /*25b70*/  PRMT R142, R138, 0x7632, R142 ;  /* 0x000076328a8e7816 */ /* 0x000fe4000000008e */
[----:B------:R-:W-:Y:S02]  /*25b80*/  PRMT R143, R140, 0x7632, R143 ;  /* 0x000076328c8f7816 */ /* 0x000fe4000000008f */
[----:B------:R-:W-:Y:S02]  /*25b90*/  F2FP.F16.F32.PACK_AB R72, R73, R72 ;  /* 0x000000484948723e */ /* 0x000fe400000000ff */
[----:B------:R-:W-:Y:S01]  /*25ba0*/  F2FP.F16.F32.PACK_AB R74, R75, R74 ;  /* 0x0000004a4b4a723e */ /* 0x000fe200000000ff */
[----:B------:R-:W-:Y:S01]  /*25bb0*/  VIADD R75, R164, 0xa ;  /* 0x0000000aa44b7836 */ /* 0x000fe20000000000 */
[----:B------:R-:W-:-:S02]  /*25bc0*/  F2FP.F16.F32.PACK_AB R12, R13, R12 ;  /* 0x0000000c0d0c723e */ /* 0x000fc400000000ff */
[----:B------:R-:W-:Y:S02]  /*25bd0*/  F2FP.F16.F32.PACK_AB R76, R77, R76 ;  /* 0x0000004c4d4c723e */ /* 0x000fe400000000ff */
[----:B------:R-:W-:Y:S02]  /*25be0*/  F2FP.F16.F32.PACK_AB R14, R15, R14 ;  /* 0x0000000e0f0e723e */ /* 0x000fe400000000ff */
[----:B------:R-:W-:Y:S02]  /*25bf0*/  F2FP.F16.F32.PACK_AB R78, R79, R78 ;  /* 0x0000004e4f4e723e */ /* 0x000fe400000000ff */
[----:B------:R-:W-:Y:S02]  /*25c00*/  F2FP.F16.F32.PACK_AB R16, R17, R16 ;  /* 0x000000101110723e */ /* 0x000fe400000000ff */
[----:B------:R-:W-:Y:S02]  /*25c10*/  F2FP.F16.F32.PACK_AB R80, R81, R80 ;  /* 0x000000505150723e */ /* 0x000fe400000000ff */
        /* <DEDUP_REMOVED lines=49> */
[----:B------:R-:W-:Y:S01]  /*25f30*/  F2FP.F16.F32.PACK_AB R67, R131, R67 ;  /* 0x000000438343723e */ /* 0x000fe200000000ff */
[C---:B--2---:R-:W-:Y:S01]  /*25f40*/  IMAD R0, R145.reuse, R3, RZ ;  /* 0x0000000391007224 */ /* 0x044fe200078e02ff */
[----:B------:R-:W-:-:S03]  /*25f50*/  ISETP.GE.AND P1, PT, R145, UR10, PT ;  /* 0x0000000a91007c0c */ /* 0x000fc6000bf26270 */
[----:B------:R-:W-:Y:S01]  /*25f60*/  IMAD R3, R3, 0x80, R0 ;  /* 0x0000008003037824 */ /* 0x000fe200078e0200 */
[----:B------:R-:W-:Y:S02]  /*25f70*/  LEA R4, P6, R0, UR8, 0x1 ;  /* 0x0000000800047c11 */ /* 0x000fe4000f8c08ff */
[----:B------:R-:W-:Y:S02]  /*25f80*/  ISETP.LT.AND P1, PT, R164, UR11, !P1 ;  /* 0x0000000ba4007c0c */ /* 0x000fe4000cf21270 */
[----:B------:R-:W-:Y:S02]  /*25f90*/  LEA.HI.X.SX32 R5, R0, UR9, 0x1, P6 ;  /* 0x0000000900057c11 */ /* 0x000fe4000b0f0eff */
[----:B------:R-:W-:Y:S02]  /*25fa0*/  LEA R2, P6, R3, UR8, 0x1 ;  /* 0x0000000803027c11 */ /* 0x000fe4000f8c08ff */
[----:B---3--:R-:W-:Y:S01]  /*25fb0*/  ISETP.LT.AND P2, PT, R144, UR10, !P2 ;  /* 0x0000000a90007c0c */ /* 0x008fe2000d741270 */
[----:B------:R-:W-:Y:S01]  /*25fc0*/  IMAD.WIDE R68, R133, 0x2, R4 ;  /* 0x0000000285447825 */ /* 0x000fe200078e0204 */
[----:B------:R-:W-:-:S02]  /*25fd0*/  LEA.HI.X.SX32 R3, R3, UR9, 0x1, P6 ;  /* 0x0000000903037c11 */ /* 0x000fc4000b0f0eff */
[----:B------:R-:W-:Y:S01]  /*25fe0*/  ISETP.LT.AND P6, PT, R145, UR10, !P5 ;  /* 0x0000000a91007c0c */ /* 0x000fe2000efc1270 */
[----:B------:R-:W-:Y:S01]  /*25ff0*/  IMAD.WIDE R134, R139, 0x2, R4 ;  /* 0x000000028b867825 */ /* 0x000fe200078e0204 */
[----:B------:R-:W-:Y:S01]  /*26000*/  ISETP.LT.AND P5, PT, R144, UR10, !P5 ;  /* 0x0000000a90007c0c */ /* 0x000fe2000efa1270 */
[----:B------:R0:W-:Y:S01]  /*26010*/  @P1 STG.E.U16 desc[UR16][R68.64], R138 ;  /* 0x0000008a44001986 */ /* 0x0001e2000c101510 */
[----:B------:R-:W-:Y:S01]  /*26020*/  F2FP.F16.F32.PACK_AB R0, R7, R6 ;  /* 0x000000060700723e */ /* 0x000fe200000000ff */
[----:B------:R-:W-:Y:S01]  /*26030*/  IMAD.WIDE R132, R133, 0x2, R2 ;  /* 0x0000000285847825 */ /* 0x000fe200078e0202 */
[----:B------:R-:W-:-:S03]  /*26040*/  ISETP.GE.AND P1, PT, R141, UR11, PT ;  /* 0x0000000b8d007c0c */ /* 0x000fc6000bf26270 */
[----:B------:R-:W-:Y:S01]  /*26050*/  IMAD.WIDE R136, R139, 0x2, R2 ;  /* 0x000000028b887825 */ /* 0x000fe200078e0202 */
[----:B------:R2:W-:Y:S01]  /*26060*/  @P2 STG.E.U16 desc[UR16][R132.64], R140 ;  /* 0x0000008c84002986 */ /* 0x0005e2000c101510 */
[----:B------:R-:W-:Y:S02]  /*26070*/  ISETP.LT.AND P2, PT, R145, UR10, !P3 ;  /* 0x0000000a91007c0c */ /* 0x000fe4000df41270 */
[----:B------:R-:W-:Y:S01]  /*26080*/  ISETP.LT.AND P3, PT, R144, UR10, !P3 ;  /* 0x0000000a90007c0c */ /* 0x000fe2000df61270 */
[----:B------:R3:W-:Y:S01]  /*26090*/  @P6 STG.E.U16 desc[UR16][R134.64], R142 ;  /* 0x0000008e86006986 */ /* 0x0007e2000c101510 */
[----:B------:R-:W-:Y:S01]  /*260a0*/  VIADD R139, R139, UR4 ;  /* 0x000000048b8b7c36 */ /* 0x000fe20008000000 */
[----:B------:R-:W-:Y:S01]  /*260b0*/  ISETP.LT.AND P6, PT, R145, UR10, !P4 ;  /* 0x0000000a91007c0c */ /* 0x000fe2000e7c1270 */
[----:B0-----:R-:W-:Y:S01]  /*260c0*/  VIADD R138, R164, 0x6 ;  /* 0x00000006a48a7836 */ /* 0x001fe20000000000 */
[----:B------:R-:W-:Y:S01]  /*260d0*/  @P5 STG.E.U16 desc[UR16][R136.64], R143 ;  /* 0x0000008f88005986 */ /* 0x000fe2000c101510 */
[C---:B------:R-:W-:Y:S01]  /*260e0*/  VIADD R141, R139.reuse, UR4 ;  /* 0x000000048b8d7c36 */ /* 0x040fe20008000000 */
[----:B------:R-:W-:Y:S01]  /*260f0*/  ISETP.LT.AND P4, PT, R144, UR10, !P4 ;  /* 0x0000000a90007c0c */ /* 0x000fe2000e781270 */
[----:B------:R-:W-:Y:S01]  /*26100*/  IMAD.WIDE R6, R139, 0x2, R4 ;  /* 0x000000028b067825 */ /* 0x000fe200078e0204 */
[----:B--2---:R-:W-:-:S02]  /*26110*/  F2FP.F16.F32.PACK_AB R133, R71, R70 ;  /* 0x000000464785723e */ /* 0x004fc400000000ff */
[----:B------:R-:W-:Y:S01]  /*26120*/  ISETP.GE.AND P5, PT, R138, UR11, PT ;  /* 0x0000000b8a007c0c */ /* 0x000fe2000bfa6270 */
[----:B------:R-:W-:Y:S01]  /*26130*/  IMAD.WIDE R68, R139, 0x2, R2 ;  /* 0x000000028b447825 */ /* 0x000fe200078e0202 */
[C---:B---3--:R-:W-:Y:S02]  /*26140*/  PRMT R134, R0.reuse, 0x7610, R134 ;  /* 0x0000761000867816 */ /* 0x048fe40000000086 */
[----:B------:R-:W-:Y:S01]  /*26150*/  PRMT R135, R0, 0x7632, R135 ;  /* 0x0000763200877816 */ /* 0x000fe20000000087 */
[----:B------:R-:W-:Y:S01]  /*26160*/  IMAD.WIDE R70, R141, 0x2, R4 ;  /* 0x000000028d467825 */ /* 0x000fe200078e0204 */
[----:B------:R-:W-:Y:S01]  /*26170*/  F2FP.F16.F32.PACK_AB R0, R9, R8 ;  /* 0x000000080900723e */ /* 0x000fe200000000ff */
[----:B------:R0:W-:Y:S02]  /*26180*/  @P2 STG.E.U16 desc[UR16][R6.64], R134 ;  /* 0x0000008606002986 */ /* 0x0001e4000c101510 */
[----:B------:R-:W-:Y:S02]  /*26190*/  VIADD R73, R141, UR4 ;  /* 0x000000048d497c36 */ /* 0x000fe40008000000 */
[----:B------:R2:W-:Y:S01]  /*261a0*/  @P3 STG.E.U16 desc[UR16][R68.64], R133 ;  /* 0x0000008544003986 */ /* 0x0005e2000c101510 */
[----:B------:R-:W-:-:S02]  /*261b0*/  VIADD R132, R164, 0x7 ;  /* 0x00000007a4847836 */ /* 0x000fc40000000000 */
[----:B------:R-:W-:Y:S01]  /*261c0*/  IMAD.WIDE R8, R73, 0x2, R4 ;  /* 0x0000000249087825 */ /* 0x000fe200078e0204 */
[----:B------:R3:W-:Y:S01]  /*261d0*/  @P6 STG.E.U16 desc[UR16][R70.64], R135 ;  /* 0x0000008746006986 */ /* 0x0007e2000c101510 */
[----:B------:R-:W-:Y:S02]  /*261e0*/  ISETP.LT.AND P6, PT, R145, UR10, !P0 ;  /* 0x0000000a91007c0c */ /* 0x000fe4000c7c1270 */
[----:B------:R-:W-:Y:S01]  /*261f0*/  ISETP.LT.AND P0, PT, R144, UR10, !P0 ;  /* 0x0000000a90007c0c */ /* 0x000fe2000c701270 */
[----:B0-----:R-:W-:Y:S01]  /*26200*/  IMAD.WIDE R6, R141, 0x2, R2 ;  /* 0x000000028d067825 */ /* 0x001fe200078e0202 */
[----:B------:R-:W-:Y:S02]  /*26210*/  ISETP.GE.AND P2, PT, R132, UR11, PT ;  /* 0x0000000b84007c0c */ /* 0x000fe4000bf46270 */
[----:B--2---:R-:W-:Y:S01]  /*26220*/  PRMT R133, R133, 0x7632, R133 ;  /* 0x0000763285857816 */ /* 0x004fe20000000085 */
[----:B------:R-:W-:Y:S01]  /*26230*/  IMAD.WIDE R68, R73, 0x2, R2 ;  /* 0x0000000249447825 */ /* 0x000fe200078e0202 */
[----:B---3--:R-:W-:-:S03]  /*26240*/  F2FP.F16.F32.PACK_AB R70, R11, R10 ;  /* 0x0000000a0b46723e */ /* 0x008fc600000000ff */
[----:B------:R0:W-:Y:S01]  /*26250*/  @P4 STG.E.U16 desc[UR16][R6.64], R133 ;  /* 0x0000008506004986 */ /* 0x0001e2000c101510 */
[----:B------:R-:W-:Y:S02]  /*26260*/  VIADD R73, R73, UR4 ;  /* 0x0000000449497c36 */ /* 0x000fe40008000000 */
[----:B------:R-:W-:Y:S01]  /*26270*/  VIADD R132, R164, 0x8 ;  /* 0x00000008a4847836 */ /* 0x000fe20000000000 */
[----:B------:R2:W-:Y:S01]  /*26280*/  @P6 STG.E.U16 desc[UR16][R8.64], R0 ;  /* 0x0000000008006986 */ /* 0x0005e2000c101510 */
[----:B------:R-:W-:Y:S01]  /*26290*/  ISETP.LT.AND P6, PT, R145, UR10, !P5 ;  /* 0x0000000a91007c0c */ /* 0x000fe2000efc1270 */
[----:B------:R-:W-:Y:S01]  /*262a0*/  VIADD R71, R73, UR4 ;  /* 0x0000000449477c36 */ /* 0x000fe20008000000 */
[C---:B------:R-:W-:Y:S01]  /*262b0*/  ISETP.LT.AND P5, PT, R144.reuse, UR10, !P5 ;  /* 0x0000000a90007c0c */ /* 0x040fe2000efa1270 */
[----:B------:R3:W-:Y:S01]  /*262c0*/  @P0 STG.E.U16 desc[UR16][R68.64], R72 ;  /* 0x0000004844000986 */ /* 0x0007e2000c101510 */
[----:B------:R-:W-:Y:S01]  /*262d0*/  ISETP.LT.AND P0, PT, R145, UR10, !P1 ;  /* 0x0000000a91007c0c */ /* 0x000fe2000cf01270 */
[----:B------:R-:W-:Y:S01]  /*262e0*/  IMAD.WIDE R10, R71, 0x2, R4 ;  /* 0x00000002470a7825 */ /* 0x000fe200078e0204 */
[----:B------:R-:W-:-:S02]  /*262f0*/  ISETP.LT.AND P1, PT, R144, UR10, !P1 ;  /* 0x0000000a90007c0c */ /* 0x000fc4000cf21270 */
[----:B------:R-:W-:Y:S01]  /*26300*/  ISETP.GE.AND P3, PT, R132, UR11, PT ;  /* 0x0000000b84007c0c */ /* 0x000fe2000bf66270 */
[----:B0-----:R-:W-:-:S04]  /*26310*/  IMAD.WIDE R6, R73, 0x2, R4 ;  /* 0x0000000249067825 */ /* 0x001fc800078e0204 */
[----:B--2---:R-:W-:Y:S01]  /*26320*/  IMAD.WIDE R8, R73, 0x2, R2 ;  /* 0x0000000249087825 */ /* 0x004fe200078e0202 */
[----:B---3--:R-:W-:-:S03]  /*26330*/  PRMT R72, R0, 0x7632, R72 ;  /* 0x0000763200487816 */ /* 0x008fc60000000048 */
[C---:B------:R-:W-:Y:S01]  /*26340*/  IMAD.WIDE R68, R71.reuse, 0x2, R2 ;  /* 0x0000000247447825 */ /* 0x040fe200078e0202 */
[----:B------:R-:W-:Y:S02]  /*26350*/  IADD3 R0, PT, PT, R164, 0xb, RZ ;  /* 0x0000000ba4007810 */ /* 0x000fe40007ffe0ff */
[----:B------:R-:W-:Y:S01]  /*26360*/  PRMT R73, R72, 0x7632, R73 ;  /* 0x0000763248497816 */ /* 0x000fe20000000049 */
[----:B------:R0:W-:Y:S01]  /*26370*/  @P0 STG.E.U16 desc[UR16][R6.64], R72 ;  /* 0x0000004806000986 */ /* 0x0001e2000c101510 */
[----:B------:R-:W-:Y:S01]  /*26380*/  VIADD R71, R71, UR4 ;  /* 0x0000000447477c36 */ /* 0x000fe20008000000 */
[----:B------:R-:W-:Y:S01]  /*26390*/  ISETP.GE.AND P0, PT, R75, UR11, PT ;  /* 0x0000000b4b007c0c */ /* 0x000fe2000bf06270 */
[----:B------:R-:W-:Y:S01]  /*263a0*/  VIADD R134, R164, 0x9 ;  /* 0x00000009a4867836 */ /* 0x000fe20000000000 */
[----:B------:R2:W-:Y:S01]  /*263b0*/  @P1 STG.E.U16 desc[UR16][R8.64], R73 ;  /* 0x0000004908001986 */ /* 0x0005e2000c101510 */
[----:B------:R-:W-:Y:S01]  /*263c0*/  ISETP.LT.AND P1, PT, R145, UR10, !P2 ;  /* 0x0000000a91007c0c */ /* 0x000fe2000d721270 */
[----:B------:R-:W-:Y:S01]  /*263d0*/  VIADD R13, R71, UR4 ;  /* 0x00000004470d7c36 */ /* 0x000fe20008000000 */
[----:B------:R-:W-:Y:S01]  /*263e0*/  ISETP.LT.AND P2, PT, R144, UR10, !P2 ;  /* 0x0000000a90007c0c */ /* 0x000fe2000d741270 */
[----:B------:R3:W-:Y:S01]  /*263f0*/  @P6 STG.E.U16 desc[UR16][R10.64], R70 ;  /* 0x000000460a006986 */ /* 0x0007e2000c101510 */
[----:B------:R-:W-:-:S02]  /*26400*/  ISETP.LT.AND P6, PT, R145, UR10, !P3 ;  /* 0x0000000a91007c0c */ /* 0x000fc4000dfc1270 */
[----:B------:R-:W-:Y:S01]  /*26410*/  PRMT R75, R70, 0x7632, R75 ;  /* 0x00007632464b7816 */ /* 0x000fe2000000004b */
[C---:B0-----:R-:W-:Y:S01]  /*26420*/  IMAD.WIDE R6, R71.reuse, 0x2, R4 ;  /* 0x0000000247067825 */ /* 0x041fe200078e0204 */
[----:B------:R-:W-:Y:S01]  /*26430*/  ISETP.GE.AND P4, PT, R134, UR11, PT ;  /* 0x0000000b86007c0c */ /* 0x000fe2000bf86270 */
[----:B------:R0:W-:Y:S01]  /*26440*/  @P5 STG.E.U16 desc[UR16][R68.64], R74 ;  /* 0x0000004a44005986 */ /* 0x0001e2000c101510 */
[----:B------:R-:W-:Y:S01]  /*26450*/  ISETP.LT.AND P3, PT, R144, UR10, !P3 ;  /* 0x0000000a90007c0c */ /* 0x000fe2000df61270 */
[----:B--2---:R-:W-:Y:S01]  /*26460*/  IMAD.WIDE R8, R71, 0x2, R2 ;  /* 0x0000000247087825 */ /* 0x004fe200078e0202 */
[----:B------:R-:W-:Y:S01]  /*26470*/  PRMT R71, R12, 0x7632, R71 ;  /* 0x000076320c477816 */ /* 0x000fe20000000047 */
[----:B------:R2:W-:Y:S01]  /*26480*/  @P1 STG.E.U16 desc[UR16][R6.64], R75 ;  /* 0x0000004b06001986 */ /* 0x0005e2000c101510 */
[----:B------:R-:W-:Y:S01]  /*26490*/  ISETP.GE.AND P5, PT, R0, UR11, PT ;  /* 0x0000000b00007c0c */ /* 0x000fe2000bfa6270 */
[----:B---3--:R-:W-:Y:S01]  /*264a0*/  IMAD.WIDE R10, R13, 0x2, R4 ;  /* 0x000000020d0a7825 */ /* 0x008fe200078e0204 */
[----:B------:R-:W-:-:S03]  /*264b0*/  PRMT R70, R74, 0x7632, R70 ;  /* 0x000076324a467816 */ /* 0x000fc60000000046 */
[C---:B------:R-:W-:Y:S02]  /*264c0*/  VIADD R72, R164.reuse, 0xc ;  /* 0x0000000ca4487836 */ /* 0x040fe40000000000 */
[----:B------:R3:W-:Y:S01]  /*264d0*/  @P2 STG.E.U16 desc[UR16][R8.64], R70 ;  /* 0x0000004608002986 */ /* 0x0007e2000c101510 */
[----:B0-----:R-:W-:Y:S02]  /*264e0*/  VIADD R69, R13, UR4 ;  /* 0x000000040d457c36 */ /* 0x001fe40008000000 */
[----:B------:R-:W-:Y:S01]  /*264f0*/  VIADD R68, R164, 0xe ;  /* 0x0000000ea4447836 */ /* 0x000fe20000000000 */
[----:B------:R0:W-:Y:S01]  /*26500*/  @P6 STG.E.U16 desc[UR16][R10.64], R12 ;  /* 0x0000000c0a006986 */ /* 0x0001e2000c101510 */
[----:B------:R-:W-:Y:S01]  /*26510*/  ISETP.LT.AND P6, PT, R145, UR10, !P4 ;  /* 0x0000000a91007c0c */ /* 0x000fe2000e7c1270 */
[----:B--2---:R-:W-:Y:S01]  /*26520*/  IMAD.WIDE R6, R13, 0x2, R2 ;  /* 0x000000020d067825 */ /* 0x004fe200078e0202 */
[----:B------:R-:W-:Y:S02]  /*26530*/  ISETP.LT.AND P4, PT, R144, UR10, !P4 ;  /* 0x0000000a90007c0c */ /* 0x000fe4000e781270 */
[----:B------:R-:W-:Y:S01]  /*26540*/  ISETP.GE.AND P1, PT, R72, UR11, PT ;  /* 0x0000000b48007c0c */ /* 0x000fe2000bf26270 */
[----:B------:R-:W-:Y:S01]  /*26550*/  VIADD R0, R164, 0xd ;  /* 0x0000000da4007836 */ /* 0x000fe20000000000 */
[----:B------:R2:W-:Y:S01]  /*26560*/  @P3 STG.E.U16 desc[UR16][R6.64], R76 ;  /* 0x0000004c06003986 */ /* 0x0005e2000c101510 */
[----:B---3--:R-:W-:Y:S01]  /*26570*/  IMAD.WIDE R8, R69, 0x2, R4 ;  /* 0x0000000245087825 */ /* 0x008fe200078e0204 */
[----:B------:R-:W-:-:S02]  /*26580*/  ISETP.GE.AND P3, PT, R68, UR11, PT ;  /* 0x0000000b44007c0c */ /* 0x000fc4000bf66270 */
[----:B------:R-:W-:Y:S01]  /*26590*/  PRMT R68, R14, 0x7632, R68 ;  /* 0x000076320e447816 */ /* 0x000fe20000000044 */
[----:B0-----:R-:W-:Y:S01]  /*265a0*/  IMAD.WIDE R10, R69, 0x2, R2 ;  /* 0x00000002450a7825 */ /* 0x001fe200078e0202 */
[----:B------:R-:W-:Y:S01]  /*265b0*/  PRMT R12, R76, 0x7632, R12 ;  /* 0x000076324c0c7816 */ /* 0x000fe2000000000c */
[----:B------:R0:W-:Y:S01]  /*265c0*/  @P6 STG.E.U16 desc[UR16][R8.64], R71 ;  /* 0x0000004708006986 */ /* 0x0001e2000c101510 */
[----:B------:R-:W-:Y:S01]  /*265d0*/  ISETP.LT.AND P6, PT, R145, UR10, !P5 ;  /* 0x0000000a91007c0c */ /* 0x000fe2000efc1270 */
[----:B------:R-:W-:Y:S01]  /*265e0*/  VIADD R69, R69, UR4 ;  /* 0x0000000445457c36 */ /* 0x000fe20008000000 */
[----:B------:R-:W-:Y:S01]  /*265f0*/  ISETP.GE.AND P2, PT, R0, UR11, PT ;  /* 0x0000000b00007c0c */ /* 0x000fe2000bf46270 */
[----:B------:R3:W-:Y:S01]  /*26600*/  @P4 STG.E.U16 desc[UR16][R10.64], R12 ;  /* 0x0000000c0a004986 */ /* 0x0007e2000c101510 */
[----:B------:R-:W-:Y:S01]  /*26610*/  ISETP.LT.AND P4, PT, R145, UR10, !P0 ;  /* 0x0000000a91007c0c */ /* 0x000fe2000c781270 */
[C---:B------:R-:W-:Y:S01]  /*26620*/  VIADD R15, R69.reuse, UR4 ;  /* 0x00000004450f7c36 */ /* 0x040fe20008000000 */
[C---:B------:R-:W-:Y:S01]  /*26630*/  ISETP.LT.AND P0, PT, R144.reuse, UR10, !P0 ;  /* 0x0000000a90007c0c */ /* 0x040fe2000c701270 */
[----:B--2---:R-:W-:Y:S01]  /*26640*/  IMAD.WIDE R6, R69, 0x2, R4 ;  /* 0x0000000245067825 */ /* 0x004fe200078e0204 */
[----:B------:R-:W-:-:S02]  /*26650*/  ISETP.LT.AND P5, PT, R144, UR10, !P5 ;  /* 0x0000000a90007c0c */ /* 0x000fc4000efa1270 */
[----:B------:R-:W-:Y:S01]  /*26660*/  PRMT R70, R78, 0x7632, R70 ;  /* 0x000076324e467816 */ /* 0x000fe20000000046 */
[----:B0-----:R-:W-:-:S04]  /*26670*/  IMAD.WIDE R8, R69, 0x2, R2 ;  /* 0x0000000245087825 */ /* 0x001fc800078e0202 */
[C---:B---3--:R-:W-:Y:S02]  /*26680*/  IMAD.WIDE R10, R15.reuse, 0x2, R4 ;  /* 0x000000020f0a7825 */ /* 0x048fe400078e0204 */
[----:B------:R0:W-:Y:S02]  /*26690*/  @P4 STG.E.U16 desc[UR16][R6.64], R14 ;  /* 0x0000000e06004986 */ /* 0x0001e4000c101510 */
[----:B------:R-:W-:Y:S02]  /*266a0*/  IMAD.WIDE R12, R15, 0x2, R2 ;  /* 0x000000020f0c7825 */ /* 0x000fe400078e0202 */
[----:B------:R2:W-:Y:S01]  /*266b0*/  @P0 STG.E.U16 desc[UR16][R8.64], R78 ;  /* 0x0000004e08000986 */ /* 0x0005e2000c101510 */
[----:B------:R-:W-:Y:S01]  /*266c0*/  ISETP.LT.AND P0, PT, R145, UR10, !P1 ;  /* 0x0000000a91007c0c */ /* 0x000fe2000cf01270 */
[----:B------:R-:W-:Y:S01]  /*266d0*/  VIADD R15, R15, UR4 ;  /* 0x000000040f0f7c36 */ /* 0x000fe20008000000 */
[C---:B------:R-:W-:Y:S01]  /*266e0*/  ISETP.LT.AND P1, PT, R144.reuse, UR10, !P1 ;  /* 0x0000000a90007c0c */ /* 0x040fe2000cf21270 */
[----:B------:R3:W-:Y:S01]  /*266f0*/  @P6 STG.E.U16 desc[UR16][R10.64], R68 ;  /* 0x000000440a006986 */ /* 0x0007e2000c101510 */
[----:B------:R-:W-:Y:S01]  /*26700*/  ISETP.LT.AND P6, PT, R145, UR10, !P2 ;  /* 0x0000000a91007c0c */ /* 0x000fe2000d7c1270 */
[C---:B------:R-:W-:Y:S01]  /*26710*/  VIADD R17, R15.reuse, UR4 ;  /* 0x000000040f117c36 */ /* 0x040fe20008000000 */
[----:B------:R-:W-:Y:S01]  /*26720*/  ISETP.LT.AND P2, PT, R144, UR10, !P2 ;  /* 0x0000000a90007c0c */ /* 0x000fe2000d741270 */
[C---:B0-----:R-:W-:Y:S01]  /*26730*/  IMAD.WIDE R6, R15.reuse, 0x2, R4 ;  /* 0x000000020f067825 */ /* 0x041fe200078e0204 */
[----:B------:R0:W-:Y:S03]  /*26740*/  @P5 STG.E.U16 desc[UR16][R12.64], R70 ;  /* 0x000000460c005986 */ /* 0x0001e6000c101510 */
[----:B--2---:R-:W-:-:S02]  /*26750*/  IMAD.WIDE R8, R15, 0x2, R2 ;  /* 0x000000020f087825 */ /* 0x004fc400078e0202 */
[----:B------:R2:W-:Y:S01]  /*26760*/  @P0 STG.E.U16 desc[UR16][R6.64], R16 ;  /* 0x0000001006000986 */ /* 0x0005e2000c101510 */
[----:B---3--:R-:W-:Y:S01]  /*26770*/  PRMT R68, R16, 0x7632, R68 ;  /* 0x0000763210447816 */ /* 0x008fe20000000044 */
[----:B------:R-:W-:Y:S02]  /*26780*/  IMAD.WIDE R10, R17, 0x2, R4 ;  /* 0x00000002110a7825 */ /* 0x000fe400078e0204 */
[----:B------:R3:W-:Y:S02]  /*26790*/  @P1 STG.E.U16 desc[UR16][R8.64], R80 ;  /* 0x0000005008001986 */ /* 0x0007e4000c101510 */
[C---:B------:R-:W-:Y:S02]  /*267a0*/  VIADD R14, R164.reuse, 0x11 ;  /* 0x00000011a40e7836 */ /* 0x040fe40000000000 */
[----:B------:R1:W-:Y:S01]  /*267b0*/  @P6 STG.E.U16 desc[UR16][R10.64], R68 ;  /* 0x000000440a006986 */ /* 0x0003e2000c101510 */
[----:B------:R-:W-:Y:S01]  /*267c0*/  ISETP.LT.AND P6, PT, R145, UR10, !P3 ;  /* 0x0000000a91007c0c */ /* 0x000fe2000dfc1270 */
[----:B------:R-:W-:Y:S01]  /*267d0*/  VIADD R0, R164, 0xf ;  /* 0x0000000fa4007836 */ /* 0x000fe20000000000 */
[----:B------:R-:W-:Y:S01]  /*267e0*/  ISETP.LT.AND P3, PT, R144, UR10, !P3 ;  /* 0x0000000a90007c0c */ /* 0x000fe2000df61270 */
[C---:B0-----:R-:W-:Y:S01]  /*267f0*/  VIADD R13, R17.reuse, UR4 ;  /* 0x00000004110d7c36 */ /* 0x041fe20008000000 */
[----:B------:R-:W-:Y:S01]  /*26800*/  ISETP.GE.AND P0, PT, R14, UR11, PT ;  /* 0x0000000b0e007c0c */ /* 0x000fe2000bf06270 */
[----:B--2---:R-:W-:Y:S01]  /*26810*/  IMAD.WIDE R6, R17, 0x2, R2 ;  /* 0x0000000211067825 */ /* 0x004fe200078e0202 */
[----:B------:R-:W-:-:S02]  /*26820*/  ISETP.GE.AND P4, PT, R0, UR11, PT ;  /* 0x0000000b00007c0c */ /* 0x000fc4000bf86270 */
[----:B------:R-:W-:Y:S01]  /*26830*/  PRMT R14, R80, 0x7632, R14 ;  /* 0x00007632500e7816 */ /* 0x000fe2000000000e */
[----:B------:R-:W-:Y:S01]  /*26840*/  VIADD R0, R164, 0x10 ;  /* 0x00000010a4007836 */ /* 0x000fe20000000000 */
[----:B------:R-:W-:Y:S01]  /*26850*/  PRMT R16, R82, 0x7632, R16 ;  /* 0x0000763252107816 */ /* 0x000fe20000000010 */
[C---:B---3--:R-:W-:Y:S02]  /*26860*/  IMAD.WIDE R8, R13.reuse, 0x2, R4 ;  /* 0x000000020d087825 */ /* 0x048fe400078e0204 */
[----:B------:R0:W-:Y:S01]  /*26870*/  @P2 STG.E.U16 desc[UR16][R6.64], R14 ;  /* 0x0000000e06002986 */ /* 0x0001e2000c101510 */
[----:B------:R-:W-:Y:S01]  /*26880*/  ISETP.GE.AND P5, PT, R0, UR11, PT ;  /* 0x0000000b00007c0c */ /* 0x000fe2000bfa6270 */
[----:B-1----:R-:W-:Y:S02]  /*26890*/  IMAD.WIDE R10, R13, 0x2, R2 ;  /* 0x000000020d0a7825 */ /* 0x002fe400078e0202 */
[----:B------:R1:W-:Y:S01]  /*268a0*/  @P6 STG.E.U16 desc[UR16][R8.64], R18 ;  /* 0x0000001208006986 */ /* 0x0003e2000c101510 */
[----:B------:R-:W-:Y:S01]  /*268b0*/  ISETP.LT.AND P6, PT, R145, UR10, !P5 ;  /* 0x0000000a91007c0c */ /* 0x000fe2000efc1270 */
[----:B------:R-:W-:Y:S01]  /*268c0*/  VIADD R13, R13, UR4 ;  /* 0x000000040d0d7c36 */ /* 0x000fe20008000000 */
[----:B------:R-:W-:Y:S01]  /*268d0*/  ISETP.LT.AND P5, PT, R144, UR10, !P5 ;  /* 0x0000000a90007c0c */ /* 0x000fe2000efa1270 */
[----:B------:R2:W-:Y:S01]  /*268e0*/  @P3 STG.E.U16 desc[UR16][R10.64], R82 ;  /* 0x000000520a003986 */ /* 0x0005e2000c101510 */
[----:B------:R-:W-:Y:S01]  /*268f0*/  ISETP.LT.AND P3, PT, R145, UR10, !P4 ;  /* 0x0000000a91007c0c */ /* 0x000fe2000e761270 */
[----:B------:R-:W-:Y:S01]  /*26900*/  VIADD R12, R164, 0x13 ;  /* 0x00000013a40c7836 */ /* 0x000fe20000000000 */
[----:B------:R-:W-:Y:S01]  /*26910*/  ISETP.LT.AND P4, PT, R144, UR10, !P4 ;  /* 0x0000000a90007c0c */ /* 0x000fe2000e781270 */
[C---:B------:R-:W-:Y:S01]  /*26920*/  VIADD R15, R13.reuse, UR4 ;  /* 0x000000040d0f7c36 */ /* 0x040fe20008000000 */
[----:B0-----:R-:W-:Y:S01]  /*26930*/  PRMT R14, R18, 0x7632, R14 ;  /* 0x00007632120e7816 */ /* 0x001fe2000000000e */
[----:B------:R-:W-:Y:S01]  /*26940*/  IMAD.WIDE R6, R13, 0x2, R4 ;  /* 0x000000020d067825 */ /* 0x000fe200078e0204 */
[----:B------:R-:W-:-:S02]  /*26950*/  ISETP.GE.AND P2, PT, R12, UR11, PT ;  /* 0x0000000b0c007c0c */ /* 0x000fc4000bf46270 */
[----:B-1----:R-:W-:Y:S01]  /*26960*/  PRMT R18, R20, 0x7632, R18 ;  /* 0x0000763214127816 */ /* 0x002fe20000000012 */
[----:B------:R-:W-:-:S04]  /*26970*/  IMAD.WIDE R8, R13, 0x2, R2 ;  /* 0x000000020d087825 */ /* 0x000fc800078e0202 */
[----:B------:R-:W-:Y:S01]  /*26980*/  VIADD R0, R164, 0x12 ;  /* 0x00000012a4007836 */ /* 0x000fe20000000000 */
[----:B------:R0:W-:Y:S01]  /*26990*/  @P3 STG.E.U16 desc[UR16][R6.64], R14 ;  /* 0x0000000e06003986 */ /* 0x0001e2000c101510 */
[----:B--2---:R-:W-:-:S03]  /*269a0*/  IMAD.WIDE R10, R15, 0x2, R4 ;  /* 0x000000020f0a7825 */ /* 0x004fc600078e0204 */
[----:B------:R1:W-:Y:S01]  /*269b0*/  @P4 STG.E.U16 desc[UR16][R8.64], R16 ;  /* 0x0000001008004986 */ /* 0x0003e2000c101510 */
[C---:B------:R-:W-:Y:S01]  /*269c0*/  IMAD.WIDE R12, R15.reuse, 0x2, R2 ;  /* 0x000000020f0c7825 */ /* 0x040fe200078e0202 */
[----:B------:R-:W-:Y:S02]  /*269d0*/  ISETP.GE.AND P1, PT, R0, UR11, PT ;  /* 0x0000000b00007c0c */ /* 0x000fe4000bf26270 */
[----:B------:R2:W-:Y:S01]  /*269e0*/  @P6 STG.E.U16 desc[UR16][R10.64], R20 ;  /* 0x000000140a006986 */ /* 0x0005e2000c101510 */
[----:B------:R-:W-:Y:S01]  /*269f0*/  VIADD R15, R15, UR4 ;  /* 0x000000040f0f7c36 */ /* 0x000fe20008000000 */
[C---:B------:R-:W-:Y:S01]  /*26a00*/  ISETP.LT.AND P6, PT, R145.reuse, UR10, !P1 ;  /* 0x0000000a91007c0c */ /* 0x040fe2000cfc1270 */
[----:B------:R-:W-:Y:S01]  /*26a10*/  VIADD R0, R164, 0x14 ;  /* 0x00000014a4007836 */ /* 0x000fe20000000000 */
[----:B------:R3:W-:Y:S01]  /*26a20*/  @P5 STG.E.U16 desc[UR16][R12.64], R84 ;  /* 0x000000540c005986 */ /* 0x0007e2000c101510 */
[----:B------:R-:W-:Y:S01]  /*26a30*/  ISETP.LT.AND P5, PT, R145, UR10, !P0 ;  /* 0x0000000a91007c0c */ /* 0x000fe2000c7a1270 */
[C---:B------:R-:W-:Y:S01]  /*26a40*/  VIADD R17, R15.reuse, UR4 ;  /* 0x000000040f117c36 */ /* 0x040fe20008000000 */
[----:B------:R-:W-:Y:S01]  /*26a50*/  ISETP.LT.AND P0, PT, R144, UR10, !P0 ;  /* 0x0000000a90007c0c */ /* 0x000fe2000c701270 */
[----:B0-----:R-:W-:Y:S01]  /*26a60*/  IMAD.WIDE R6, R15, 0x2, R4 ;  /* 0x000000020f067825 */ /* 0x001fe200078e0204 */
[----:B-1----:R-:W-:-:S02]  /*26a70*/  PRMT R16, R84, 0x7632, R16 ;  /* 0x0000763254107816 */ /* 0x002fc40000000010 */
[----:B------:R-:W-:Y:S01]  /*26a80*/  ISETP.LT.AND P1, PT, R144, UR10, !P1 ;  /* 0x0000000a90007c0c */ /* 0x000fe2000cf21270 */
[----:B------:R-:W-:Y:S01]  /*26a90*/  IMAD.WIDE R8, R15, 0x2, R2 ;  /* 0x000000020f087825 */ /* 0x000fe200078e0202 */
[----:B------:R-:W-:Y:S02]  /*26aa0*/  ISETP.GE.AND P3, PT, R0, UR11, PT ;  /* 0x0000000b00007c0c */ /* 0x000fe4000bf66270 */
[----:B------:R-:W-:Y:S01]  /*26ab0*/  PRMT R15, R23, 0x7632, R15 ;  /* 0x00007632170f7816 */ /* 0x000fe2000000000f */
[C---:B--2---:R-:W-:Y:S01]  /*26ac0*/  IMAD.WIDE R10, R17.reuse, 0x2, R4 ;  /* 0x00000002110a7825 */ /* 0x044fe200078e0204 */
[C---:B------:R-:W-:Y:S01]  /*26ad0*/  IADD3 R0, PT, PT, R164.reuse, 0x15, RZ ;  /* 0x00000015a4007810 */ /* 0x040fe20007ffe0ff */
[----:B------:R0:W-:Y:S02]  /*26ae0*/  @P5 STG.E.U16 desc[UR16][R6.64], R18 ;  /* 0x0000001206005986 */ /* 0x0001e4000c101510 */
[----:B------:R-:W-:Y:S01]  /*26af0*/  VIADD R14, R164, 0x16 ;  /* 0x00000016a40e7836 */ /* 0x000fe20000000000 */
[----:B------:R-:W-:Y:S01]  /*26b00*/  ISETP.GE.AND P4, PT, R0, UR11, PT ;  /* 0x0000000b00007c0c */ /* 0x000fe2000bf86270 */
[----:B------:R1:W-:Y:S01]  /*26b10*/  @P0 STG.E.U16 desc[UR16][R8.64], R16 ;  /* 0x0000001008000986 */ /* 0x0003e2000c101510 */
[----:B---3--:R-:W-:-:S02]  /*26b20*/  VIADD R13, R17, UR4 ;  /* 0x00000004110d7c36 */ /* 0x008fc40008000000 */
[----:B------:R-:W-:Y:S01]  /*26b30*/  ISETP.GE.AND P5, PT, R14, UR11, PT ;  /* 0x0000000b0e007c0c */ /* 0x000fe2000bfa6270 */
[----:B------:R2:W-:Y:S01]  /*26b40*/  @P6 STG.E.U16 desc[UR16][R10.64], R22 ;  /* 0x000000160a006986 */ /* 0x0005e2000c101510 */
[----:B------:R-:W-:Y:S01]  /*26b50*/  ISETP.LT.AND P6, PT, R145, UR10, !P2 ;  /* 0x0000000a91007c0c */ /* 0x000fe2000d7c1270 */
[----:B------:R-:W-:Y:S01]  /*26b60*/  VIADD R0, R164, 0x17 ;  /* 0x00000017a4007836 */ /* 0x000fe20000000000 */
[----:B------:R-:W-:Y:S01]  /*26b70*/  ISETP.LT.AND P2, PT, R144, UR10, !P2 ;  /* 0x0000000a90007c0c */ /* 0x000fe2000d741270 */
[----:B0-----:R-:W-:Y:S01]  /*26b80*/  IMAD.WIDE R6, R17, 0x2, R2 ;  /* 0x0000000211067825 */ /* 0x001fe200078e0202 */
[----:B------:R-:W-:Y:S02]  /*26b90*/  PRMT R14, R22, 0x7632, R14 ;  /* 0x00007632160e7816 */ /* 0x000fe4000000000e */
[----:B------:R-:W-:Y:S01]  /*26ba0*/  ISETP.GE.AND P0, PT, R0, UR11, PT ;  /* 0x0000000b00007c0c */ /* 0x000fe2000bf06270 */
[----:B-1----:R-:W-:Y:S01]  /*26bb0*/  IMAD.WIDE R8, R13, 0x2, R4 ;  /* 0x000000020d087825 */ /* 0x002fe200078e0204 */
[----:B------:R-:W-:Y:S01]  /*26bc0*/  PRMT R16, R24, 0x7632, R16 ;  /* 0x0000763218107816 */ /* 0x000fe20000000010 */
[----:B------:R0:W-:Y:S01]  /*26bd0*/  @P1 STG.E.U16 desc[UR16][R6.64], R14 ;  /* 0x0000000e06001986 */ /* 0x0001e2000c101510 */
[----:B------:R-:W-:Y:S01]  /*26be0*/  PRMT R18, R25, 0x7632, R18 ;  /* 0x0000763219127816 */ /* 0x000fe20000000012 */
[----:B--2---:R-:W-:-:S02]  /*26bf0*/  IMAD.WIDE R10, R13, 0x2, R2 ;  /* 0x000000020d0a7825 */ /* 0x004fc400078e0202 */
        /* <DEDUP_REMOVED lines=8> */
[----:B0-----:R-:W-:-:S03]  /*26c80*/  IMAD.WIDE R6, R13, 0x2, R4 ;  /* 0x000000020d067825 */ /* 0x001fc600078e0204 */
[----:B------:R-:W-:Y:S01]  /*26c90*/  ISETP.GE.AND P1, PT, R12, UR11, PT ;  /* 0x0000000b0c007c0c */ /* 0x000fe2000bf26270 */
[----:B-1----:R-:W-:-:S04]  /*26ca0*/  IMAD.WIDE R8, R13, 0x2, R2 ;  /* 0x000000020d087825 */ /* 0x002fc800078e0202 */
[----:B--2---:R-:W-:Y:S02]  /*26cb0*/  VIADD R15, R13, UR4 ;  /* 0x000000040d0f7c36 */ /* 0x004fe40008000000 */
[----:B------:R-:W-:Y:S01]  /*26cc0*/  @P2 STG.E.U16 desc[UR16][R6.64], R24 ;  /* 0x0000001806002986 */ /* 0x000fe2000c101510 */
[----:B------:R-:W-:Y:S02]  /*26cd0*/  VIADD R14, R164, 0x1b ;  /* 0x0000001ba40e7836 */ /* 0x000fe40000000000 */
[----:B------:R-:W-:Y:S01]  /*26ce0*/  IMAD.WIDE R10, R15, 0x2, R4 ;  /* 0x000000020f0a7825 */ /* 0x000fe200078e0204 */
[----:B------:R0:W-:Y:S01]  /*26cf0*/  @P3 STG.E.U16 desc[UR16][R8.64], R16 ;  /* 0x0000001008003986 */ /* 0x0001e2000c101510 */
[----:B------:R-:W-:Y:S02]  /*26d00*/  ISETP.LT.AND P3, PT, R145, UR10, !P5 ;  /* 0x0000000a91007c0c */ /* 0x000fe4000ef61270 */
[----:B------:R-:W-:Y:S01]  /*26d10*/  IMAD.WIDE R12, R15, 0x2, R2 ;  /* 0x000000020f0c7825 */ /* 0x000fe200078e0202 */
[----:B------:R1:W-:Y:S01]  /*26d20*/  @P6 STG.E.U16 desc[UR16][R10.64], R25 ;  /* 0x000000190a006986 */ /* 0x0003e2000c101510 */
[----:B------:R-:W-:-:S02]  /*26d30*/  ISETP.LT.AND P5, PT, R144, UR10, !P5 ;  /* 0x0000000a90007c0c */ /* 0x000fc4000efa1270 */
[----:B------:R-:W-:Y:S01]  /*26d40*/  VIADD R15, R15, UR4 ;  /* 0x000000040f0f7c36 */ /* 0x000fe20008000000 */
[----:B------:R-:W-:Y:S01]  /*26d50*/  ISETP.LT.AND P6, PT, R145, UR10, !P0 ;  /* 0x0000000a91007c0c */ /* 0x000fe2000c7c1270 */
[----:B------:R2:W-:Y:S01]  /*26d60*/  @P4 STG.E.U16 desc[UR16][R12.64], R18 ;  /* 0x000000120c004986 */ /* 0x0005e2000c101510 */
[----:B------:R-:W-:Y:S01]  /*26d70*/  ISETP.LT.AND P0, PT, R144, UR10, !P0 ;  /* 0x0000000a90007c0c */ /* 0x000fe2000c701270 */
[C---:B------:R-:W-:Y:S01]  /*26d80*/  VIADD R17, R15.reuse, UR4 ;  /* 0x000000040f117c36 */ /* 0x040fe20008000000 */
[----:B0-----:R-:W-:Y:S01]  /*26d90*/  PRMT R16, R26, 0x7632, R16 ;  /* 0x000076321a107816 */ /* 0x001fe20000000010 */
[----:B------:R-:W-:-:S04]  /*26da0*/  IMAD.WIDE R6, R15, 0x2, R4 ;  /* 0x000000020f067825 */ /* 0x000fc800078e0204 */
[----:B------:R-:W-:Y:S01]  /*26db0*/  IMAD.WIDE R8, R15, 0x2, R2 ;  /* 0x000000020f087825 */ /* 0x000fe200078e0202 */
[----:B------:R0:W-:Y:S01]  /*26dc0*/  @P3 STG.E.U16 desc[UR16][R6.64], R26 ;  /* 0x0000001a06003986 */ /* 0x0001e2000c101510 */
[----:B------:R-:W-:Y:S02]  /*26dd0*/  ISETP.GE.AND P3, PT, R14, UR11, PT ;  /* 0x0000000b0e007c0c */ /* 0x000fe4000bf66270 */
[----:B-1----:R-:W-:Y:S01]  /*26de0*/  IMAD.WIDE R10, R17, 0x2, R4 ;  /* 0x00000002110a7825 */ /* 0x002fe200078e0204 */
[----:B------:R1:W-:Y:S01]  /*26df0*/  @P5 STG.E.U16 desc[UR16][R8.64], R16 ;  /* 0x0000001008005986 */ /* 0x0003e2000c101510 */
[----:B------:R-:W-:Y:S02]  /*26e00*/  PRMT R14, R27, 0x7632, R14 ;  /* 0x000076321b0e7816 */ /* 0x000fe4000000000e */
[----:B------:R-:W-:Y:S01]  /*26e10*/  VIADD R0, R164, 0x19 ;  /* 0x00000019a4007836 */ /* 0x000fe20000000000 */
[----:B------:R3:W-:Y:S01]  /*26e20*/  @P6 STG.E.U16 desc[UR16][R10.64], R27 ;  /* 0x0000001b0a006986 */ /* 0x0007e2000c101510 */
[----:B------:R-:W-:Y:S01]  /*26e30*/  ISETP.LT.AND P6, PT, R145, UR10, !P1 ;  /* 0x0000000a91007c0c */ /* 0x000fe2000cfc1270 */
[C---:B--2---:R-:W-:Y:S01]  /*26e40*/  VIADD R13, R17.reuse, UR4 ;  /* 0x00000004110d7c36 */ /* 0x044fe20008000000 */
[----:B------:R-:W-:Y:S01]  /*26e50*/  ISETP.LT.AND P1, PT, R144, UR10, !P1 ;  /* 0x0000000a90007c0c */ /* 0x000fe2000cf21270 */
[----:B0-----:R-:W-:Y:S01]  /*26e60*/  IMAD.WIDE R6, R17, 0x2, R2 ;  /* 0x0000000211067825 */ /* 0x001fe200078e0202 */
[----:B------:R-:W-:-:S02]  /*26e70*/  ISETP.GE.AND P2, PT, R0, UR11, PT ;  /* 0x0000000b00007c0c */ /* 0x000fc4000bf46270 */
[----:B------:R-:W-:Y:S01]  /*26e80*/  PRMT R15, R28, 0x7632, R15 ;  /* 0x000076321c0f7816 */ /* 0x000fe2000000000f */
[----:B------:R-:W-:Y:S01]  /*26e90*/  VIADD R0, R164, 0x1a ;  /* 0x0000001aa4007836 */ /* 0x000fe20000000000 */
[----:B------:R0:W-:Y:S01]  /*26ea0*/  @P0 STG.E.U16 desc[UR16][R6.64], R14 ;  /* 0x0000000e06000986 */ /* 0x0001e2000c101510 */
[----:B-1----:R-:W-:Y:S01]  /*26eb0*/  IMAD.WIDE R8, R13, 0x2, R4 ;  /* 0x000000020d087825 */ /* 0x002fe200078e0204 */
[----:B------:R-:W-:Y:S02]  /*26ec0*/  PRMT R16, R29, 0x7632, R16 ;  /* 0x000076321d107816 */ /* 0x000fe40000000010 */
[----:B------:R-:W-:Y:S01]  /*26ed0*/  ISETP.GE.AND P4, PT, R0, UR11, PT ;  /* 0x0000000b00007c0c */ /* 0x000fe2000bf86270 */
[----:B---3--:R-:W-:Y:S01]  /*26ee0*/  IMAD.WIDE R10, R13, 0x2, R2 ;  /* 0x000000020d0a7825 */ /* 0x008fe200078e0202 */
[----:B------:R1:W-:Y:S01]  /*26ef0*/  @P6 STG.E.U16 desc[UR16][R8.64], R28 ;  /* 0x0000001c08006986 */ /* 0x0003e2000c101510 */
[----:B------:R-:W-:Y:S02]  /*26f00*/  PRMT R18, R30, 0x7632, R18 ;  /* 0x000076321e127816 */ /* 0x000fe40000000012 */
[C---:B------:R-:W-:Y:S01]  /*26f10*/  ISETP.LT.AND P6, PT, R145.reuse, UR10, !P4 ;  /* 0x0000000a91007c0c */ /* 0x040fe2000e7c1270 */
[----:B------:R2:W-:Y:S01]  /*26f20*/  @P1 STG.E.U16 desc[UR16][R10.64], R15 ;  /* 0x0000000f0a001986 */ /* 0x0005e2000c101510 */
[----:B------:R-:W-:Y:S01]  /*26f30*/  ISETP.LT.AND P1, PT, R145, UR10, !P2 ;  /* 0x0000000a91007c0c */ /* 0x000fe2000d721270 */
[----:B------:R-:W-:Y:S01]  /*26f40*/  VIADD R13, R13, UR4 ;  /* 0x000000040d0d7c36 */ /* 0x000fe20008000000 */
[----:B------:R-:W-:Y:S01]  /*26f50*/  ISETP.LT.AND P2, PT, R144, UR10, !P2 ;  /* 0x0000000a90007c0c */ /* 0x000fe2000d741270 */
[----:B------:R-:W-:Y:S01]  /*26f60*/  VIADD R12, R164, 0x1d ;  /* 0x0000001da40c7836 */ /* 0x000fe20000000000 */
[----:B------:R-:W-:Y:S01]  /*26f70*/  ISETP.LT.AND P4, PT, R144, UR10, !P4 ;  /* 0x0000000a90007c0c */ /* 0x000fe2000e781270 */
[----:B0-----:R-:W-:-:S03]  /*26f80*/  IMAD.WIDE R6, R13, 0x2, R4 ;  /* 0x000000020d067825 */ /* 0x001fc600078e0204 */
[----:B------:R-:W-:Y:S01]  /*26f90*/  ISETP.GE.AND P0, PT, R12, UR11, PT ;  /* 0x0000000b0c007c0c */ /* 0x000fe2000bf06270 */
[----:B-1----:R-:W-:-:S04]  /*26fa0*/  IMAD.WIDE R8, R13, 0x2, R2 ;  /* 0x000000020d087825 */ /* 0x002fc800078e0202 */
[----:B--2---:R-:W-:Y:S01]  /*26fb0*/  VIADD R15, R13, UR4 ;  /* 0x000000040d0f7c36 */ /* 0x004fe20008000000 */
[----:B------:R-:W-:Y:S01]  /*26fc0*/  @P1 STG.E.U16 desc[UR16][R6.64], R29 ;  /* 0x0000001d06001986 */ /* 0x000fe2000c101510 */
[----:B------:R-:W-:Y:S02]  /*26fd0*/  VIADD R0, R164, 0x1c ;  /* 0x0000001ca4007836 */ /* 0x000fe40000000000 */
[C---:B------:R-:W-:Y:S01]  /*26fe0*/  IMAD.WIDE R10, R15.reuse, 0x2, R4 ;  /* 0x000000020f0a7825 */ /* 0x040fe200078e0204 */
[----:B------:R0:W-:Y:S02]  /*26ff0*/  @P2 STG.E.U16 desc[UR16][R8.64], R16 ;  /* 0x0000001008002986 */ /* 0x0001e4000c101510 */
[----:B------:R-:W-:Y:S01]  /*27000*/  ISETP.GE.AND P5, PT, R0, UR11, PT ;  /* 0x0000000b00007c0c */ /* 0x000fe2000bfa6270 */
[----:B------:R-:W-:Y:S01]  /*27010*/  IMAD.WIDE R12, R15, 0x2, R2 ;  /* 0x000000020f0c7825 */ /* 0x000fe200078e0202 */
[----:B------:R-:W-:Y:S02]  /*27020*/  @P6 STG.E.U16 desc[UR16][R10.64], R30 ;  /* 0x0000001e0a006986 */ /* 0x000fe4000c101510 */
[----:B------:R-:W-:Y:S01]  /*27030*/  ISETP.LT.AND P6, PT, R145, UR10, !P5 ;  /* 0x0000000a91007c0c */ /* 0x000fe2000efc1270 */
[----:B------:R-:W-:Y:S01]  /*27040*/  VIADD R15, R15, UR4 ;  /* 0x000000040f0f7c36 */ /* 0x000fe20008000000 */
[----:B------:R1:W-:Y:S01]  /*27050*/  @P4 STG.E.U16 desc[UR16][R12.64], R18 ;  /* 0x000000120c004986 */ /* 0x0003e2000c101510 */
[----:B------:R-:W-:Y:S01]  /*27060*/  ISETP.LT.AND P4, PT, R145, UR10, !P3 ;  /* 0x0000000a91007c0c */ /* 0x000fe2000df81270 */
[----:B------:R-:W-:Y:S01]  /*27070*/  VIADD R14, R164, 0x20 ;  /* 0x00000020a40e7836 */ /* 0x000fe20000000000 */
[C---:B------:R-:W-:Y:S01]  /*27080*/  ISETP.LT.AND P3, PT, R144.reuse, UR10, !P3 ;  /* 0x0000000a90007c0c */ /* 0x040fe2000df61270 */
[----:B------:R-:W-:Y:S01]  /*27090*/  VIADD R17, R15, UR4 ;  /* 0x000000040f117c36 */ /* 0x000fe20008000000 */
[----:B0-----:R-:W-:Y:S01]  /*270a0*/  PRMT R16, R31, 0x7632, R16 ;  /* 0x000076321f107816 */ /* 0x001fe20000000010 */
[----:B------:R-:W-:Y:S01]  /*270b0*/  IMAD.WIDE R6, R15, 0x2, R4 ;  /* 0x000000020f067825 */ /* 0x000fe200078e0204 */
[----:B------:R-:W-:-:S03]  /*270c0*/  ISETP.LT.AND P5, PT, R144, UR10, !P5 ;  /* 0x0000000a90007c0c */ /* 0x000fc6000efa1270 */
[----:B------:R-:W-:Y:S01]  /*270d0*/  IMAD.WIDE R8, R15, 0x2, R2 ;  /* 0x000000020f087825 */ /* 0x000fe200078e0202 */
[----:B------:R-:W-:Y:S02]  /*270e0*/  PRMT R15, R33, 0x7632, R15 ;  /* 0x00007632210f7816 */ /* 0x000fe4000000000f */
[----:B-1----:R-:W-:Y:S01]  /*270f0*/  PRMT R18, R35, 0x7632, R18 ;  /* 0x0000763223127816 */ /* 0x002fe20000000012 */
[C---:B------:R-:W-:Y:S01]  /*27100*/  IMAD.WIDE R10, R17.reuse, 0x2, R4 ;  /* 0x00000002110a7825 */ /* 0x040fe200078e0204 */
[----:B------:R0:W-:Y:S01]  /*27110*/  @P4 STG.E.U16 desc[UR16][R6.64], R31 ;  /* 0x0000001f06004986 */ /* 0x0001e2000c101510 */
[----:B------:R-:W-:Y:S02]  /*27120*/  ISETP.GE.AND P4, PT, R14, UR11, PT ;  /* 0x0000000b0e007c0c */ /* 0x000fe4000bf86270 */
[----:B------:R-:W-:Y:S01]  /*27130*/  VIADD R0, R164, 0x1e ;  /* 0x0000001ea4007836 */ /* 0x000fe20000000000 */
[----:B------:R1:W-:Y:S01]  /*27140*/  @P3 STG.E.U16 desc[UR16][R8.64], R16 ;  /* 0x0000001008003986 */ /* 0x0003e2000c101510 */
[----:B------:R-:W-:Y:S01]  /*27150*/  VIADD R13, R17, UR4 ;  /* 0x00000004110d7c36 */ /* 0x000fe20008000000 */
[----:B------:R-:W-:Y:S01]  /*27160*/  PRMT R14, R32, 0x7632, R14 ;  /* 0x00007632200e7816 */ /* 0x000fe2000000000e */
[----:B------:R-:W-:Y:S01]  /*27170*/  VIADD R12, R164, 0x22 ;  /* 0x00000022a40c7836 */ /* 0x000fe20000000000 */
[----:B------:R2:W-:Y:S01]  /*27180*/  @P6 STG.E.U16 desc[UR16][R10.64], R32 ;  /* 0x000000200a006986 */ /* 0x0005e2000c101510 */
[----:B------:R-:W-:-:S02]  /*27190*/  ISETP.LT.AND P6, PT, R145, UR10, !P0 ;  /* 0x0000000a91007c0c */ /* 0x000fc4000c7c1270 */
[----:B------:R-:W-:Y:S01]  /*271a0*/  ISETP.LT.AND P0, PT, R144, UR10, !P0 ;  /* 0x0000000a90007c0c */ /* 0x000fe2000c701270 */
[----:B0-----:R-:W-:Y:S01]  /*271b0*/  IMAD.WIDE R6, R17, 0x2, R2 ;  /* 0x0000000211067825 */ /* 0x001fe200078e0202 */
[----:B------:R-:W-:Y:S02]  /*271c0*/  ISETP.GE.AND P1, PT, R0, UR11, PT ;  /* 0x0000000b00007c0c */ /* 0x000fe4000bf26270 */
[----:B------:R-:W-:Y:S01]  /*271d0*/  IADD3 R0, PT, PT, R164, 0x1f, RZ ;  /* 0x0000001fa4007810 */ /* 0x000fe20007ffe0ff */
[C---:B-1----:R-:W-:Y:S01]  /*271e0*/  IMAD.WIDE R8, R13.reuse, 0x2, R4 ;  /* 0x000000020d087825 */ /* 0x042fe200078e0204 */
[----:B------:R0:W-:Y:S01]  /*271f0*/  @P5 STG.E.U16 desc[UR16][R6.64], R14 ;  /* 0x0000000e06005986 */ /* 0x0001e2000c101510 */
[----:B------:R-:W-:Y:S02]  /*27200*/  PRMT R16, R34, 0x7632, R16 ;  /* 0x0000763222107816 */ /* 0x000fe40000000010 */
[C---:B--2---:R-:W-:Y:S01]  /*27210*/  IMAD.WIDE R10, R13.reuse, 0x2, R2 ;  /* 0x000000020d0a7825 */ /* 0x044fe200078e0202 */
[----:B------:R-:W-:Y:S01]  /*27220*/  ISETP.GE.AND P2, PT, R0, UR11, PT ;  /* 0x0000000b00007c0c */ /* 0x000fe2000bf46270 */
[----:B------:R1:W-:Y:S01]  /*27230*/  @P6 STG.E.U16 desc[UR16][R8.64], R33 ;  /* 0x0000002108006986 */ /* 0x0003e2000c101510 */
[----:B------:R-:W-:Y:S01]  /*27240*/  ISETP.GE.AND P5, PT, R12, UR11, PT ;  /* 0x0000000b0c007c0c */ /* 0x000fe2000bfa6270 */
[----:B------:R-:W-:Y:S01]  /*27250*/  VIADD R13, R13, UR4 ;  /* 0x000000040d0d7c36 */ /* 0x000fe20008000000 */
[C---:B------:R-:W-:Y:S01]  /*27260*/  ISETP.LT.AND P6, PT, R145.reuse, UR10, !P2 ;  /* 0x0000000a91007c0c */ /* 0x040fe2000d7c1270 */
[----:B------:R2:W-:Y:S01]  /*27270*/  @P0 STG.E.U16 desc[UR16][R10.64], R15 ;  /* 0x0000000f0a000986 */ /* 0x0005e2000c101510 */
[----:B------:R-:W-:Y:S01]  /*27280*/  ISETP.LT.AND P0, PT, R145, UR10, !P1 ;  /* 0x0000000a91007c0c */ /* 0x000fe2000cf01270 */
[----:B------:R-:W-:Y:S01]  /*27290*/  VIADD R0, R164, 0x21 ;  /* 0x00000021a4007836 */ /* 0x000fe20000000000 */
[C---:B------:R-:W-:Y:S01]  /*272a0*/  ISETP.LT.AND P1, PT, R144.reuse, UR10, !P1 ;  /* 0x0000000a90007c0c */ /* 0x040fe2000cf21270 */
[----:B0-----:R-:W-:Y:S01]  /*272b0*/  IMAD.WIDE R6, R13, 0x2, R4 ;  /* 0x000000020d067825 */ /* 0x001fe200078e0204 */
[----:B------:R-:W-:-:S02]  /*272c0*/  ISETP.LT.AND P2, PT, R144, UR10, !P2 ;  /* 0x0000000a90007c0c */ /* 0x000fc4000d741270 */
[----:B------:R-:W-:Y:S01]  /*272d0*/  ISETP.GE.AND P3, PT, R0, UR11, PT ;  /* 0x0000000b00007c0c */ /* 0x000fe2000bf66270 */
[----:B-1----:R-:W-:-:S04]  /*272e0*/  IMAD.WIDE R8, R13, 0x2, R2 ;  /* 0x000000020d087825 */ /* 0x002fc800078e0202 */
[----:B--2---:R-:W-:Y:S02]  /*272f0*/  VIADD R15, R13, UR4 ;  /* 0x000000040d0f7c36 */ /* 0x004fe40008000000 */
[----:B------:R-:W-:Y:S01]  /*27300*/  @P0 STG.E.U16 desc[UR16][R6.64], R34 ;  /* 0x0000002206000986 */ /* 0x000fe2000c101510 */
[----:B------:R-:W-:Y:S02]  /*27310*/  VIADD R14, R164, 0x25 ;  /* 0x00000025a40e7836 */ /* 0x000fe40000000000 */
[C---:B------:R-:W-:Y:S01]  /*27320*/  IMAD.WIDE R10, R15.reuse, 0x2, R4 ;  /* 0x000000020f0a7825 */ /* 0x040fe200078e0204 */
[----:B------:R0:W-:Y:S03]  /*27330*/  @P1 STG.E.U16 desc[UR16][R8.64], R16 ;  /* 0x0000001008001986 */ /* 0x0001e6000c101510 */
[----:B------:R-:W-:Y:S01]  /*27340*/  IMAD.WIDE R12, R15, 0x2, R2 ;  /* 0x000000020f0c7825 */ /* 0x000fe200078e0202 */
[----:B------:R-:W-:Y:S01]  /*27350*/  @P6 STG.E.U16 desc[UR16][R10.64], R35 ;  /* 0x000000230a006986 */ /* 0x000fe2000c101510 */
[----:B------:R-:W-:-:S02]  /*27360*/  ISETP.LT.AND P6, PT, R145, UR10, !P3 ;  /* 0x0000000a91007c0c */ /* 0x000fc4000dfc1270 */
[----:B------:R-:W-:Y:S01]  /*27370*/  VIADD R15, R15, UR4 ;  /* 0x000000040f0f7c36 */ /* 0x000fe20008000000 */
[----:B------:R1:W-:Y:S01]  /*27380*/  @P2 STG.E.U16 desc[UR16][R12.64], R18 ;  /* 0x000000120c002986 */ /* 0x0003e2000c101510 */
[----:B------:R-:W-:Y:S01]  /*27390*/  ISETP.LT.AND P2, PT, R145, UR10, !P4 ;  /* 0x0000000a91007c0c */ /* 0x000fe2000e741270 */
[----:B------:R-:W-:Y:S01]  /*273a0*/  VIADD R0, R164, 0x23 ;  /* 0x00000023a4007836 */ /* 0x000fe20000000000 */
[----:B------:R-:W-:Y:S01]  /*273b0*/  ISETP.LT.AND P4, PT, R144, UR10, !P4 ;  /* 0x0000000a90007c0c */ /* 0x000fe2000e781270 */
[C---:B------:R-:W-:Y:S01]  /*273c0*/  VIADD R17, R15.reuse, UR4 ;  /* 0x000000040f117c36 */ /* 0x040fe20008000000 */
[----:B0-----:R-:W-:Y:S01]  /*273d0*/  PRMT R16, R36, 0x7632, R16 ;  /* 0x0000763224107816 */ /* 0x001fe20000000010 */
[C---:B------:R-:W-:Y:S01]  /*273e0*/  IMAD.WIDE R6, R15.reuse, 0x2, R4 ;  /* 0x000000020f067825 */ /* 0x040fe200078e0204 */
[----:B------:R-:W-:Y:S02]  /*273f0*/  ISETP.LT.AND P3, PT, R144, UR10, !P3 ;  /* 0x0000000a90007c0c */ /* 0x000fe4000df61270 */
[----:B------:R-:W-:Y:S01]  /*27400*/  ISETP.GE.AND P0, PT, R0, UR11, PT ;  /* 0x0000000b00007c0c */ /* 0x000fe2000bf06270 */
[----:B------:R-:W-:Y:S01]  /*27410*/  IMAD.WIDE R8, R15, 0x2, R2 ;  /* 0x000000020f087825 */ /* 0x000fe200078e0202 */
[----:B------:R-:W-:-:S02]  /*27420*/  PRMT R15, R38, 0x7632, R15 ;  /* 0x00007632260f7816 */ /* 0x000fc4000000000f */
[----:B-1----:R-:W-:Y:S01]  /*27430*/  PRMT R18, R40, 0x7632, R18 ;  /* 0x0000763228127816 */ /* 0x002fe20000000012 */
[C---:B------:R-:W-:Y:S01]  /*27440*/  IMAD.WIDE R10, R17.reuse, 0x2, R4 ;  /* 0x00000002110a7825 */ /* 0x040fe200078e0204 */
[----:B------:R0:W-:Y:S01]  /*27450*/  @P2 STG.E.U16 desc[UR16][R6.64], R36 ;  /* 0x0000002406002986 */ /* 0x0001e2000c101510 */
[----:B------:R-:W-:Y:S02]  /*27460*/  ISETP.GE.AND P2, PT, R14, UR11, PT ;  /* 0x0000000b0e007c0c */ /* 0x000fe4000bf46270 */
[----:B------:R-:W-:Y:S01]  /*27470*/  VIADD R13, R17, UR4 ;  /* 0x00000004110d7c36 */ /* 0x000fe20008000000 */
[----:B------:R1:W-:Y:S01]  /*27480*/  @P4 STG.E.U16 desc[UR16][R8.64], R16 ;  /* 0x0000001008004986 */ /* 0x0003e2000c101510 */
[----:B------:R-:W-:Y:S01]  /*27490*/  PRMT R14, R37, 0x7632, R14 ;  /* 0x00007632250e7816 */ /* 0x000fe2000000000e */
[C---:B------:R-:W-:Y:S02]  /*274a0*/  VIADD R0, R164.reuse, 0x24 ;  /* 0x00000024a4007836 */ /* 0x040fe40000000000 */
[----:B------:R2:W-:Y:S01]  /*274b0*/  @P6 STG.E.U16 desc[UR16][R10.64], R37 ;  /* 0x000000250a006986 */ /* 0x0005e2000c101510 */
[----:B------:R-:W-:Y:S01]  /*274c0*/  ISETP.LT.AND P6, PT, R145, UR10, !P5 ;  /* 0x0000000a91007c0c */ /* 0x000fe2000efc1270 */
[----:B------:R-:W-:Y:S01]  /*274d0*/  VIADD R12, R164, 0x27 ;  /* 0x00000027a40c7836 */ /* 0x000fe20000000000 */
[----:B------:R-:W-:Y:S01]  /*274e0*/  ISETP.LT.AND P5, PT, R144, UR10, !P5 ;  /* 0x0000000a90007c0c */ /* 0x000fe2000efa1270 */
[----:B0-----:R-:W-:Y:S01]  /*274f0*/  IMAD.WIDE R6, R17, 0x2, R2 ;  /* 0x0000000211067825 */ /* 0x001fe200078e0202 */
[----:B------:R-:W-:-:S03]  /*27500*/  ISETP.GE.AND P1, PT, R0, UR11, PT ;  /* 0x0000000b00007c0c */ /* 0x000fc6000bf26270 */
[----:B-1----:R-:W-:Y:S01]  /*27510*/  IMAD.WIDE R8, R13, 0x2, R4 ;  /* 0x000000020d087825 */ /* 0x002fe200078e0204 */
[----:B------:R0:W-:Y:S01]  /*27520*/  @P3 STG.E.U16 desc[UR16][R6.64], R14 ;  /* 0x0000000e06003986 */ /* 0x0001e2000c101510 */
[----:B------:R-:W-:Y:S02]  /*27530*/  PRMT R16, R39, 0x7632, R16 ;  /* 0x0000763227107816 */ /* 0x000fe40000000010 */
[----:B--2---:R-:W-:Y:S01]  /*27540*/  IMAD.WIDE R10, R13, 0x2, R2 ;  /* 0x000000020d0a7825 */ /* 0x004fe200078e0202 */
[----:B------:R-:W-:Y:S01]  /*27550*/  ISETP.GE.AND P3, PT, R12, UR11, PT ;  /* 0x0000000b0c007c0c */ /* 0x000fe2000bf66270 */
        /* <DEDUP_REMOVED lines=17> */
[----:B------:R1:W-:Y:S01]  /*27670*/  @P6 STG.E.U16 desc[UR16][R10.64], R40 ;  /* 0x000000280a006986 */ /* 0x0003e2000c101510 */
[----:B------:R-:W-:-:S02]  /*27680*/  ISETP.LT.AND P6, PT, R145, UR10, !P4 ;  /* 0x0000000a91007c0c */ /* 0x000fc4000e7c1270 */
[----:B------:R-:W-:Y:S01]  /*27690*/  VIADD R15, R15, UR4 ;  /* 0x000000040f0f7c36 */ /* 0x000fe20008000000 */
[----:B------:R2:W-:Y:S01]  /*276a0*/  @P1 STG.E.U16 desc[UR16][R12.64], R18 ;  /* 0x000000120c001986 */ /* 0x0005e2000c101510 */
[----:B------:R-:W-:Y:S01]  /*276b0*/  ISETP.LT.AND P1, PT, R145, UR10, !P2 ;  /* 0x0000000a91007c0c */ /* 0x000fe2000d721270 */
[----:B------:R-:W-:Y:S01]  /*276c0*/  VIADD R0, R164, 0x28 ;  /* 0x00000028a4007836 */ /* 0x000fe20000000000 */
[C---:B------:R-:W-:Y:S01]  /*276d0*/  ISETP.LT.AND P2, PT, R144.reuse, UR10, !P2 ;  /* 0x0000000a90007c0c */ /* 0x040fe2000d741270 */
[----:B------:R-:W-:Y:S01]  /*276e0*/  VIADD R17, R15, UR4 ;  /* 0x000000040f117c36 */ /* 0x000fe20008000000 */
[----:B0-----:R-:W-:Y:S01]  /*276f0*/  PRMT R16, R41, 0x7632, R16 ;  /* 0x0000763229107816 */ /* 0x001fe20000000010 */
[C---:B------:R-:W-:Y:S01]  /*27700*/  IMAD.WIDE R6, R15.reuse, 0x2, R4 ;  /* 0x000000020f067825 */ /* 0x040fe200078e0204 */
[----:B------:R-:W-:Y:S02]  /*27710*/  ISETP.LT.AND P4, PT, R144, UR10, !P4 ;  /* 0x0000000a90007c0c */ /* 0x000fe4000e781270 */
[----:B------:R-:W-:Y:S01]  /*27720*/  ISETP.GE.AND P5, PT, R0, UR11, PT ;  /* 0x0000000b00007c0c */ /* 0x000fe2000bfa6270 */
[----:B------:R-:W-:Y:S01]  /*27730*/  IMAD.WIDE R8, R15, 0x2, R2 ;  /* 0x000000020f087825 */ /* 0x000fe200078e0202 */
[----:B------:R-:W-:-:S02]  /*27740*/  PRMT R15, R43, 0x7632, R15 ;  /* 0x000076322b0f7816 */ /* 0x000fc4000000000f */
[----:B------:R-:W-:Y:S01]  /*27750*/  IADD3 R0, PT, PT, R164, 0x29, RZ ;  /* 0x00000029a4007810 */ /* 0x000fe20007ffe0ff */
[C---:B-1----:R-:W-:Y:S01]  /*27760*/  IMAD.WIDE R10, R17.reuse, 0x2, R4 ;  /* 0x00000002110a7825 */ /* 0x042fe200078e0204 */
[----:B------:R0:W-:Y:S01]  /*27770*/  @P1 STG.E.U16 desc[UR16][R6.64], R41 ;  /* 0x0000002906001986 */ /* 0x0001e2000c101510 */
[----:B------:R-:W-:Y:S02]  /*27780*/  ISETP.GE.AND P1, PT, R14, UR11, PT ;  /* 0x0000000b0e007c0c */ /* 0x000fe4000bf26270 */
[----:B--2---:R-:W-:Y:S01]  /*27790*/  VIADD R13, R17, UR4 ;  /* 0x00000004110d7c36 */ /* 0x004fe20008000000 */
[----:B------:R1:W-:Y:S01]  /*277a0*/  @P2 STG.E.U16 desc[UR16][R8.64], R16 ;  /* 0x0000001008002986 */ /* 0x0003e2000c101510 */
[----:B------:R-:W-:Y:S01]  /*277b0*/  PRMT R14, R42, 0x7632, R14 ;  /* 0x000076322a0e7816 */ /* 0x000fe2000000000e */
[----:B------:R-:W-:Y:S01]  /*277c0*/  VIADD R12, R164, 0x2c ;  /* 0x0000002ca40c7836 */ /* 0x000fe20000000000 */
[----:B------:R-:W-:Y:S01]  /*277d0*/  ISETP.GE.AND P0, PT, R0, UR11, PT ;  /* 0x0000000b00007c0c */ /* 0x000fe2000bf06270 */
[----:B------:R2:W-:Y:S01]  /*277e0*/  @P6 STG.E.U16 desc[UR16][R10.64], R42 ;  /* 0x0000002a0a006986 */ /* 0x0005e2000c101510 */
[----:B------:R-:W-:Y:S01]  /*277f0*/  ISETP.LT.AND P6, PT, R145, UR10, !P3 ;  /* 0x0000000a91007c0c */ /* 0x000fe2000dfc1270 */
[----:B------:R-:W-:Y:S01]  /*27800*/  VIADD R0, R164, 0x2b ;  /* 0x0000002ba4007836 */ /* 0x000fe20000000000 */
[----:B------:R-:W-:Y:S01]  /*27810*/  ISETP.LT.AND P3, PT, R144, UR10, !P3 ;  /* 0x0000000a90007c0c */ /* 0x000fe2000df61270 */
[----:B0-----:R-:W-:Y:S01]  /*27820*/  IMAD.WIDE R6, R17, 0x2, R2 ;  /* 0x0000000211067825 */ /* 0x001fe200078e0202 */
[----:B------:R-:W-:-:S02]  /*27830*/  PRMT R18, R45, 0x7632, R18 ;  /* 0x000076322d127816 */ /* 0x000fc40000000012 */
[----:B------:R-:W-:Y:S01]  /*27840*/  ISETP.GE.AND P2, PT, R0, UR11, PT ;  /* 0x0000000b00007c0c */ /* 0x000fe2000bf46270 */
[C---:B-1----:R-:W-:Y:S01]  /*27850*/  IMAD.WIDE R8, R13.reuse, 0x2, R4 ;  /* 0x000000020d087825 */ /* 0x042fe200078e0204 */
        /* <DEDUP_REMOVED lines=12> */
[----:B0-----:R-:W-:-:S04]  /*27920*/  IMAD.WIDE R6, R13, 0x2, R4 ;  /* 0x000000020d067825 */ /* 0x001fc800078e0204 */
[----:B-1----:R-:W-:-:S04]  /*27930*/  IMAD.WIDE R8, R13, 0x2, R2 ;  /* 0x000000020d087825 */ /* 0x002fc800078e0202 */
[----:B--2---:R-:W-:Y:S02]  /*27940*/  VIADD R15, R13, UR4 ;  /* 0x000000040d0f7c36 */ /* 0x004fe40008000000 */
[----:B------:R-:W-:Y:S01]  /*27950*/  @P3 STG.E.U16 desc[UR16][R6.64], R44 ;  /* 0x0000002c06003986 */ /* 0x000fe2000c101510 */
[----:B------:R-:W-:Y:S01]  /*27960*/  VIADD R14, R164, 0x2f ;  /* 0x0000002fa40e7836 */ /* 0x000fe20000000000 */
[----:B------:R-:W-:Y:S01]  /*27970*/  ISETP.GE.AND P3, PT, R0, UR11, PT ;  /* 0x0000000b00007c0c */ /* 0x000fe2000bf66270 */
        /* <DEDUP_REMOVED lines=19> */
[----:B--2---:R-:W-:Y:S01]  /*27ab0*/  VIADD R13, R17, UR4 ;  /* 0x00000004110d7c36 */ /* 0x004fe20008000000 */
[----:B------:R2:W-:Y:S01]  /*27ac0*/  @P6 STG.E.U16 desc[UR16][R10.64], R47 ;  /* 0x0000002f0a006986 */ /* 0x0005e2000c101510 */
[----:B------:R-:W-:Y:S01]  /*27ad0*/  ISETP.LT.AND P6, PT, R145, UR10, !P4 ;  /* 0x0000000a91007c0c */ /* 0x000fe2000e7c1270 */
[----:B------:R-:W-:Y:S01]  /*27ae0*/  VIADD R0, R164, 0x2e ;  /* 0x0000002ea4007836 */ /* 0x000fe20000000000 */
[----:B------:R-:W-:Y:S01]  /*27af0*/  ISETP.LT.AND P4, PT, R144, UR10, !P4 ;  /* 0x0000000a90007c0c */ /* 0x000fe2000e781270 */
[----:B0-----:R-:W-:Y:S01]  /*27b00*/  IMAD.WIDE R6, R17, 0x2, R2 ;  /* 0x0000000211067825 */ /* 0x001fe200078e0202 */
[----:B------:R-:W-:-:S02]  /*27b10*/  PRMT R15, R48, 0x7632, R15 ;  /* 0x00007632300f7816 */ /* 0x000fc4000000000f */
[----:B------:R-:W-:Y:S01]  /*27b20*/  ISETP.GE.AND P0, PT, R0, UR11, PT ;  /* 0x0000000b00007c0c */ /* 0x000fe2000bf06270 */
[----:B-1----:R-:W-:Y:S01]  /*27b30*/  IMAD.WIDE R8, R13, 0x2, R4 ;  /* 0x000000020d087825 */ /* 0x002fe200078e0204 */
[----:B------:R0:W-:Y:S01]  /*27b40*/  @P2 STG.E.U16 desc[UR16][R6.64], R14 ;  /* 0x0000000e06002986 */ /* 0x0001e2000c101510 */
[----:B------:R-:W-:Y:S02]  /*27b50*/  PRMT R16, R49, 0x7632, R16 ;  /* 0x0000763231107816 */ /* 0x000fe40000000010 */
[----:B--2---:R-:W-:Y:S01]  /*27b60*/  IMAD.WIDE R10, R13, 0x2, R2 ;  /* 0x000000020d0a7825 */ /* 0x004fe200078e0202 */
[----:B------:R-:W-:Y:S01]  /*27b70*/  PRMT R18, R50, 0x7632, R18 ;  /* 0x0000763232127816 */ /* 0x000fe20000000012 */
        /* <DEDUP_REMOVED lines=12> */
[----:B------:R-:W-:Y:S01]  /*27c40*/  VIADD R0, R164, 0x30 ;  /* 0x00000030a4007836 */ /* 0x000fe20000000000 */
[----:B------:R0:W-:Y:S01]  /*27c50*/  @P4 STG.E.U16 desc[UR16][R6.64], R49 ;  /* 0x0000003106004986 */ /* 0x0001e2000c101510 */
[----:B------:R-:W-:-:S03]  /*27c60*/  IMAD.WIDE R10, R15, 0x2, R4 ;  /* 0x000000020f0a7825 */ /* 0x000fc600078e0204 */
[----:B------:R1:W-:Y:S01]  /*27c70*/  @P3 STG.E.U16 desc[UR16][R8.64], R16 ;  /* 0x0000001008003986 */ /* 0x0003e2000c101510 */
[----:B------:R-:W-:Y:S01]  /*27c80*/  ISETP.LT.AND P3, PT, R145, UR10, !P5 ;  /* 0x0000000a91007c0c */ /* 0x000fe2000ef61270 */
[C---:B------:R-:W-:Y:S01]  /*27c90*/  IMAD.WIDE R12, R15.reuse, 0x2, R2 ;  /* 0x000000020f0c7825 */ /* 0x040fe200078e0202 */
[----:B------:R-:W-:Y:S01]  /*27ca0*/  ISETP.LT.AND P5, PT, R144, UR10, !P5 ;  /* 0x0000000a90007c0c */ /* 0x000fe2000efa1270 */
[----:B------:R2:W-:Y:S01]  /*27cb0*/  @P6 STG.E.U16 desc[UR16][R10.64], R50 ;  /* 0x000000320a006986 */ /* 0x0005e2000c101510 */
[----:B------:R-:W-:Y:S01]  /*27cc0*/  ISETP.GE.AND P1, PT, R0, UR11, PT ;  /* 0x0000000b00007c0c */ /* 0x000fe2000bf26270 */
[----:B------:R-:W-:Y:S02]  /*27cd0*/  VIADD R15, R15, UR4 ;  /* 0x000000040f0f7c36 */ /* 0x000fe40008000000 */
[----:B------:R3:W-:Y:S01]  /*27ce0*/  @P0 STG.E.U16 desc[UR16][R12.64], R18 ;  /* 0x000000120c000986 */ /* 0x0007e2000c101510 */
[----:B------:R-:W-:Y:S01]  /*27cf0*/  ISETP.LT.AND P6, PT, R145, UR10, !P1 ;  /* 0x0000000a91007c0c */ /* 0x000fe2000cfc1270 */
[----:B0-----:R-:W-:Y:S01]  /*27d00*/  IMAD.WIDE R6, R15, 0x2, R4 ;  /* 0x000000020f067825 */ /* 0x001fe200078e0204 */
[----:B------:R-:W-:-:S02]  /*27d10*/  ISETP.LT.AND P1, PT, R144, UR10, !P1 ;  /* 0x0000000a90007c0c */ /* 0x000fc4000cf21270 */
[----:B-1----:R-:W-:Y:S01]  /*27d20*/  PRMT R16, R51, 0x7632, R16 ;  /* 0x0000763233107816 */ /* 0x002fe20000000010 */
[C---:B------:R-:W-:Y:S01]  /*27d30*/  IMAD.WIDE R8, R15.reuse, 0x2, R2 ;  /* 0x000000020f087825 */ /* 0x040fe200078e0202 */
[----:B------:R0:W-:Y:S03]  /*27d40*/  @P3 STG.E.U16 desc[UR16][R6.64], R51 ;  /* 0x0000003306003986 */ /* 0x0001e6000c101510 */
[----:B------:R-:W-:Y:S01]  /*27d50*/  VIADD R17, R15, UR4 ;  /* 0x000000040f117c36 */ /* 0x000fe20008000000 */
[----:B------:R1:W-:Y:S01]  /*27d60*/  @P5 STG.E.U16 desc[UR16][R8.64], R16 ;  /* 0x0000001008005986 */ /* 0x0003e2000c101510 */
[----:B------:R-:W-:Y:S01]  /*27d70*/  ISETP.LT.AND P5, PT, R145, UR10, !P2 ;  /* 0x0000000a91007c0c */ /* 0x000fe2000d7a1270 */
[----:B------:R-:W-:Y:S01]  /*27d80*/  VIADD R14, R164, 0x34 ;  /* 0x00000034a40e7836 */ /* 0x000fe20000000000 */
[----:B------:R-:W-:Y:S01]  /*27d90*/  PRMT R15, R53, 0x7632, R15 ;  /* 0x00007632350f7816 */ /* 0x000fe2000000000f */
[----:B--2---:R-:W-:Y:S01]  /*27da0*/  IMAD.WIDE R10, R17, 0x2, R4 ;  /* 0x00000002110a7825 */ /* 0x004fe200078e0204 */
[----:B---3--:R-:W-:-:S02]  /*27db0*/  PRMT R18, R55, 0x7632, R18 ;  /* 0x0000763237127816 */ /* 0x008fc40000000012 */
[----:B------:R-:W-:Y:S01]  /*27dc0*/  ISETP.GE.AND P3, PT, R14, UR11, PT ;  /* 0x0000000b0e007c0c */ /* 0x000fe2000bf66270 */
[C---:B------:R-:W-:Y:S01]  /*27dd0*/  VIADD R13, R17.reuse, UR4 ;  /* 0x00000004110d7c36 */ /* 0x040fe20008000000 */
[----:B------:R2:W-:Y:S01]  /*27de0*/  @P6 STG.E.U16 desc[UR16][R10.64], R52 ;  /* 0x000000340a006986 */ /* 0x0005e2000c101510 */
[----:B------:R-:W-:Y:S01]  /*27df0*/  VIADD R0, R164, 0x32 ;  /* 0x00000032a4007836 */ /* 0x000fe20000000000 */
[----:B------:R-:W-:Y:S01]  /*27e00*/  ISETP.LT.AND P6, PT, R144, UR10, !P2 ;  /* 0x0000000a90007c0c */ /* 0x000fe2000d7c1270 */
[----:B0-----:R-:W-:Y:S01]  /*27e10*/  IMAD.WIDE R6, R17, 0x2, R2 ;  /* 0x0000000211067825 */ /* 0x001fe200078e0202 */
[----:B------:R-:W-:Y:S02]  /*27e20*/  PRMT R14, R52, 0x7632, R14 ;  /* 0x00007632340e7816 */ /* 0x000fe4000000000e */
[----:B------:R-:W-:Y:S01]  /*27e30*/  ISETP.GE.AND P4, PT, R0, UR11, PT ;  /* 0x0000000b00007c0c */ /* 0x000fe2000bf86270 */
[C---:B-1----:R-:W-:Y:S01]  /*27e40*/  IMAD.WIDE R8, R13.reuse, 0x2, R4 ;  /* 0x000000020d087825 */ /* 0x042fe200078e0204 */
[----:B------:R-:W-:Y:S01]  /*27e50*/  IADD3 R0, PT, PT, R164, 0x33, RZ ;  /* 0x00000033a4007810 */ /* 0x000fe20007ffe0ff */
[----:B------:R0:W-:Y:S01]  /*27e60*/  @P1 STG.E.U16 desc[UR16][R6.64], R14 ;  /* 0x0000000e06001986 */ /* 0x0001e2000c101510 */
[----:B------:R-:W-:Y:S01]  /*27e70*/  PRMT R16, R54, 0x7632, R16 ;  /* 0x0000763236107816 */ /* 0x000fe20000000010 */
[----:B------:R-:W-:Y:S01]  /*27e80*/  VIADD R12, R164, 0x36 ;  /* 0x00000036a40c7836 */ /* 0x000fe20000000000 */
[----:B------:R-:W-:Y:S01]  /*27e90*/  ISETP.GE.AND P0, PT, R0, UR11, PT ;  /* 0x0000000b00007c0c */ /* 0x000fe2000bf06270 */
[----:B------:R1:W-:Y:S01]  /*27ea0*/  @P5 STG.E.U16 desc[UR16][R8.64], R53 ;  /* 0x0000003508005986 */ /* 0x0003e2000c101510 */
[----:B--2---:R-:W-:Y:S01]  /*27eb0*/  IMAD.WIDE R10, R13, 0x2, R2 ;  /* 0x000000020d0a7825 */ /* 0x004fe200078e0202 */
[----:B------:R-:W-:-:S02]  /*27ec0*/  ISETP.LT.AND P5, PT, R145, UR10, !P4 ;  /* 0x0000000a91007c0c */ /* 0x000fc4000e7a1270 */
[----:B------:R-:W-:Y:S01]  /*27ed0*/  ISETP.LT.AND P4, PT, R144, UR10, !P4 ;  /* 0x0000000a90007c0c */ /* 0x000fe2000e781270 */
[----:B------:R-:W-:Y:S01]  /*27ee0*/  VIADD R13, R13, UR4 ;  /* 0x000000040d0d7c36 */ /* 0x000fe20008000000 */
[----:B------:R2:W-:Y:S01]  /*27ef0*/  @P6 STG.E.U16 desc[UR16][R10.64], R15 ;  /* 0x0000000f0a006986 */ /* 0x0005e2000c101510 */
[----:B------:R-:W-:Y:S01]  /*27f00*/  ISETP.LT.AND P6, PT, R145, UR10, !P0 ;  /* 0x0000000a91007c0c */ /* 0x000fe2000c7c1270 */
[----:B------:R-:W-:Y:S01]  /*27f10*/  VIADD R0, R164, 0x35 ;  /* 0x00000035a4007836 */ /* 0x000fe20000000000 */
[----:B------:R-:W-:Y:S01]  /*27f20*/  ISETP.LT.AND P0, PT, R144, UR10, !P0 ;  /* 0x0000000a90007c0c */ /* 0x000fe2000c701270 */
[C---:B0-----:R-:W-:Y:S01]  /*27f30*/  IMAD.WIDE R6, R13.reuse, 0x2, R4 ;  /* 0x000000020d067825 */ /* 0x041fe200078e0204 */
[----:B------:R-:W-:Y:S02]  /*27f40*/  ISETP.GE.AND P1, PT, R12, UR11, PT ;  /* 0x0000000b0c007c0c */ /* 0x000fe4000bf26270 */
[----:B------:R-:W-:Y:S01]  /*27f50*/  ISETP.GE.AND P2, PT, R0, UR11, PT ;  /* 0x0000000b00007c0c */ /* 0x000fe2000bf46270 */
[C---:B-1----:R-:W-:Y:S01]  /*27f60*/  IMAD.WIDE R8, R13.reuse, 0x2, R2 ;  /* 0x000000020d087825 */ /* 0x042fe200078e0202 */
[----:B------:R-:W-:Y:S03]  /*27f70*/  @P5 STG.E.U16 desc[UR16][R6.64], R54 ;  /* 0x0000003606005986 */ /* 0x000fe6000c101510 */
[----:B--2---:R-:W-:Y:S01]  /*27f80*/  VIADD R15, R13, UR4 ;  /* 0x000000040d0f7c36 */ /* 0x004fe20008000000 */
[----:B------:R0:W-:Y:S01]  /*27f90*/  @P4 STG.E.U16 desc[UR16][R8.64], R16 ;  /* 0x0000001008004986 */ /* 0x0001e2000c101510 */
[----:B------:R-:W-:Y:S01]  /*27fa0*/  ISETP.LT.AND P4, PT, R145, UR10, !P3 ;  /* 0x0000000a91007c0c */ /* 0x000fe2000df81270 */
[----:B------:R-:W-:Y:S01]  /*27fb0*/  VIADD R14, R164, 0x39 ;  /* 0x00000039a40e7836 */ /* 0x000fe20000000000 */
[----:B------:R-:W-:Y:S01]  /*27fc0*/  ISETP.LT.AND P3, PT, R144, UR10, !P3 ;  /* 0x0000000a90007c0c */ /* 0x000fe2000df61270 */
[----:B------:R-:W-:-:S04]  /*27fd0*/  IMAD.WIDE R10, R15, 0x2, R4 ;  /* 0x000000020f0a7825 */ /* 0x000fc800078e0204 */
[----:B------:R-:W-:Y:S01]  /*27fe0*/  IMAD.WIDE R12, R15, 0x2, R2 ;  /* 0x000000020f0c7825 */ /* 0x000fe200078e0202 */
[----:B------:R1:W-:Y:S01]  /*27ff0*/  @P6 STG.E.U16 desc[UR16][R10.64], R55 ;  /* 0x000000370a006986 */ /* 0x0003e2000c101510 */
[----:B------:R-:W-:Y:S02]  /*28000*/  ISETP.LT.AND P6, PT, R145, UR10, !P2 ;  /* 0x0000000a91007c0c */ /* 0x000fe4000d7c1270 */
[----:B------:R-:W-:Y:S01]  /*28010*/  VIADD R15, R15, UR4 ;  /* 0x000000040f0f7c36 */ /* 0x000fe20008000000 */
[----:B0-----:R-:W-:Y:S01]  /*28020*/  PRMT R16, R56, 0x7632, R16 ;  /* 0x0000763238107816 */ /* 0x001fe20000000010 */
[----:B------:R0:W-:Y:S01]  /*28030*/  @P0 STG.E.U16 desc[UR16][R12.64], R18 ;  /* 0x000000120c000986 */ /* 0x0001e2000c101510 */
[----:B------:R-:W-:Y:S01]  /*28040*/  ISETP.LT.AND P2, PT, R144, UR10, !P2 ;  /* 0x0000000a90007c0c */ /* 0x000fe2000d741270 */
[----:B------:R-:W-:-:S04]  /*28050*/  IMAD.WIDE R6, R15, 0x2, R4 ;  /* 0x000000020f067825 */ /* 0x000fc800078e0204 */
[C---:B------:R-:W-:Y:S01]  /*28060*/  VIADD R17, R15.reuse, UR4 ;  /* 0x000000040f117c36 */ /* 0x040fe20008000000 */
[----:B------:R2:W-:Y:S01]  /*28070*/  @P4 STG.E.U16 desc[UR16][R6.64], R56 ;  /* 0x0000003806004986 */ /* 0x0005e2000c101510 */
[----:B------:R-:W-:Y:S01]  /*28080*/  IMAD.WIDE R8, R15, 0x2, R2 ;  /* 0x000000020f087825 */ /* 0x000fe200078e0202 */
[----:B------:R-:W-:Y:S02]  /*28090*/  ISETP.GE.AND P4, PT, R14, UR11, PT ;  /* 0x0000000b0e007c0c */ /* 0x000fe4000bf86270 */
[----:B------:R-:W-:Y:S01]  /*280a0*/  PRMT R14, R57, 0x7632, R14 ;  /* 0x00007632390e7816 */ /* 0x000fe2000000000e */
[----:B-1----:R-:W-:Y:S01]  /*280b0*/  IMAD.WIDE R10, R17, 0x2, R4 ;  /* 0x00000002110a7825 */ /* 0x002fe200078e0204 */
[----:B------:R1:W-:Y:S01]  /*280c0*/  @P3 STG.E.U16 desc[UR16][R8.64], R16 ;  /* 0x0000001008003986 */ /* 0x0003e2000c101510 */
[----:B------:R-:W-:Y:S02]  /*280d0*/  ISETP.LT.AND P3, PT, R145, UR10, !P1 ;  /* 0x0000000a91007c0c */ /* 0x000fe4000cf61270 */
[----:B------:R-:W-:Y:S01]  /*280e0*/  VIADD R0, R164, 0x37 ;  /* 0x00000037a4007836 */ /* 0x000fe20000000000 */
[----:B------:R3:W-:Y:S01]  /*280f0*/  @P6 STG.E.U16 desc[UR16][R10.64], R57 ;  /* 0x000000390a006986 */ /* 0x0007e2000c101510 */
[----:B------:R-:W-:Y:S01]  /*28100*/  ISETP.LT.AND P6, PT, R144, UR10, !P1 ;  /* 0x0000000a90007c0c */ /* 0x000fe2000cfc1270 */
[C---:B0-----:R-:W-:Y:S01]  /*28110*/  VIADD R13, R17.reuse, UR4 ;  /* 0x00000004110d7c36 */ /* 0x041fe20008000000 */
[----:B------:R-:W-:Y:S01]  /*28120*/  PRMT R15, R58, 0x7632, R15 ;  /* 0x000076323a0f7816 */ /* 0x000fe2000000000f */
[----:B--2---:R-:W-:Y:S01]  /*28130*/  IMAD.WIDE R6, R17, 0x2, R2 ;  /* 0x0000000211067825 */ /* 0x004fe200078e0202 */
[----:B------:R-:W-:-:S02]  /*28140*/  ISETP.GE.AND P5, PT, R0, UR11, PT ;  /* 0x0000000b00007c0c */ /* 0x000fc4000bfa6270 */
[----:B------:R-:W-:Y:S01]  /*28150*/  PRMT R18, R60, 0x7632, R18 ;  /* 0x000076323c127816 */ /* 0x000fe20000000012 */
[----:B-1----:R-:W-:Y:S01]  /*28160*/  IMAD.WIDE R8, R13, 0x2, R4 ;  /* 0x000000020d087825 */ /* 0x002fe200078e0204 */
[----:B------:R0:W-:Y:S01]  /*28170*/  @P2 STG.E.U16 desc[UR16][R6.64], R14 ;  /* 0x0000000e06002986 */ /* 0x0001e2000c101510 */
[----:B------:R-:W-:Y:S02]  /*28180*/  PRMT R16, R59, 0x7632, R16 ;  /* 0x000076323b107816 */ /* 0x000fe40000000010 */
[----:B------:R-:W-:Y:S01]  /*28190*/  VIADD R0, R164, 0x38 ;  /* 0x00000038a4007836 */ /* 0x000fe20000000000 */
[----:B------:R1:W-:Y:S01]  /*281a0*/  @P3 STG.E.U16 desc[UR16][R8.64], R58 ;  /* 0x0000003a08003986 */ /* 0x0003e2000c101510 */
[----:B---3--:R-:W-:Y:S01]  /*281b0*/  IMAD.WIDE R10, R13, 0x2, R2 ;  /* 0x000000020d0a7825 */ /* 0x008fe200078e0202 */
[----:B------:R-:W-:Y:S02]  /*281c0*/  ISETP.LT.AND P3, PT, R145, UR10, !P5 ;  /* 0x0000000a91007c0c */ /* 0x000fe4000ef61270 */
[----:B------:R-:W-:Y:S01]  /*281d0*/  ISETP.GE.AND P0, PT, R0, UR11, PT ;  /* 0x0000000b00007c0c */ /* 0x000fe2000bf06270 */
[----:B------:R-:W-:Y:S01]  /*281e0*/  VIADD R13, R13, UR4 ;  /* 0x000000040d0d7c36 */ /* 0x000fe20008000000 */
[C---:B------:R-:W-:Y:S01]  /*281f0*/  ISETP.LT.AND P5, PT, R144.reuse, UR10, !P5 ;  /* 0x0000000a90007c0c */ /* 0x040fe2000efa1270 */
[----:B------:R2:W-:Y:S01]  /*28200*/  @P6 STG.E.U16 desc[UR16][R10.64], R15 ;  /* 0x0000000f0a006986 */ /* 0x0005e2000c101510 */
[----:B------:R-:W-:Y:S01]  /*28210*/  ISETP.LT.AND P6, PT, R145, UR10, !P0 ;  /* 0x0000000a91007c0c */ /* 0x000fe2000c7c1270 */
[----:B0-----:R-:W-:Y:S01]  /*28220*/  IMAD.WIDE R6, R13, 0x2, R4 ;  /* 0x000000020d067825 */ /* 0x001fe200078e0204 */
[----:B------:R-:W-:-:S03]  /*28230*/  ISETP.LT.AND P0, PT, R144, UR10, !P0 ;  /* 0x0000000a90007c0c */ /* 0x000fc6000c701270 */
[----:B------:R-:W-:Y:S02]  /*28240*/  VIADD R0, R164, 0x3a ;  /* 0x0000003aa4007836 */ /* 0x000fe40000000000 */
[C---:B-1----:R-:W-:Y:S01]  /*28250*/  IMAD.WIDE R8, R13.reuse, 0x2, R2 ;  /* 0x000000020d087825 */ /* 0x042fe200078e0202 */
[----:B------:R-:W-:Y:S02]  /*28260*/  @P3 STG.E.U16 desc[UR16][R6.64], R59 ;  /* 0x0000003b06003986 */ /* 0x000fe4000c101510 */
[----:B------:R-:W-:Y:S01]  /*28270*/  ISETP.GE.AND P1, PT, R0, UR11, PT ;  /* 0x0000000b00007c0c */ /* 0x000fe2000bf26270 */
[----:B--2---:R-:W-:Y:S01]  /*28280*/  VIADD R15, R13, UR4 ;  /* 0x000000040d0f7c36 */ /* 0x004fe20008000000 */
[----:B------:R0:W-:Y:S01]  /*28290*/  @P5 STG.E.U16 desc[UR16][R8.64], R16 ;  /* 0x0000001008005986 */ /* 0x0001e2000c101510 */
[----:B------:R-:W-:Y:S01]  /*282a0*/  VIADD R12, R164, 0x3b ;  /* 0x0000003ba40c7836 */ /* 0x000fe20000000000 */
[----:B------:R-:W-:Y:S01]  /*282b0*/  ISETP.LT.AND P5, PT, R145, UR10, !P4 ;  /* 0x0000000a91007c0c */ /* 0x000fe2000e7a1270 */
[----:B------:R-:W-:Y:S01]  /*282c0*/  IMAD.WIDE R10, R15, 0x2, R4 ;  /* 0x000000020f0a7825 */ /* 0x000fe200078e0204 */
[----:B------:R-:W-:-:S02]  /*282d0*/  ISETP.LT.AND P4, PT, R144, UR10, !P4 ;  /* 0x0000000a90007c0c */ /* 0x000fc4000e781270 */
[----:B------:R-:W-:Y:S01]  /*282e0*/  ISETP.GE.AND P2, PT, R12, UR11, PT ;  /* 0x0000000b0c007c0c */ /* 0x000fe2000bf46270 */
[----:B------:R-:W-:Y:S01]  /*282f0*/  IMAD.WIDE R12, R15, 0x2, R2 ;  /* 0x000000020f0c7825 */ /* 0x000fe200078e0202 */
[----:B------:R-:W-:Y:S01]  /*28300*/  @P6 STG.E.U16 desc[UR16][R10.64], R60 ;  /* 0x0000003c0a006986 */ /* 0x000fe2000c101510 */
[----:B------:R-:W-:Y:S02]  /*28310*/  ISETP.LT.AND P6, PT, R145, UR10, !P1 ;  /* 0x0000000a91007c0c */ /* 0x000fe4000cfc1270 */
[----:B------:R-:W-:Y:S01]  /*28320*/  VIADD R15, R15, UR4 ;  /* 0x000000040f0f7c36 */ /* 0x000fe20008000000 */
[----:B------:R1:W-:Y:S01]  /*28330*/  @P0 STG.E.U16 desc[UR16][R12.64], R18 ;  /* 0x000000120c000986 */ /* 0x0003e2000c101510 */
[----:B------:R-:W-:Y:S01]  /*28340*/  VIADD R0, R164, 0x3c ;  /* 0x0000003ca4007836 */ /* 0x000fe20000000000 */
[----:B------:R-:W-:Y:S01]  /*28350*/  ISETP.LT.AND P1, PT, R144, UR10, !P1 ;  /* 0x0000000a90007c0c */ /* 0x000fe2000cf21270 */
[----:B------:R-:W-:Y:S01]  /*28360*/  VIADD R17, R15, UR4 ;  /* 0x000000040f117c36 */ /* 0x000fe20008000000 */
[----:B0-----:R-:W-:Y:S01]  /*28370*/  PRMT R16, R67, 0x7632, R16 ;  /* 0x0000763243107816 */ /* 0x001fe20000000010 */
[----:B------:R-:W-:Y:S01]  /*28380*/  IMAD.WIDE R6, R15, 0x2, R4 ;  /* 0x000000020f067825 */ /* 0x000fe200078e0204 */
[----:B------:R-:W-:-:S02]  /*28390*/  ISETP.GE.AND P3, PT, R0, UR11, PT ;  /* 0x0000000b00007c0c */ /* 0x000fc4000bf66270 */
[----:B------:R-:W-:Y:S01]  /*283a0*/  IADD3 R0, PT, PT, R164, 0x3d, RZ ;  /* 0x0000003da4007810 */ /* 0x000fe20007ffe0ff */
[----:B------:R-:W-:Y:S01]  /*283b0*/  IMAD.WIDE R8, R15, 0x2, R2 ;  /* 0x000000020f087825 */ /* 0x000fe200078e0202 */
[----:B------:R0:W-:Y:S01]  /*283c0*/  @P5 STG.E.U16 desc[UR16][R6.64], R61 ;  /* 0x0000003d06005986 */ /* 0x0001e2000c101510 */
[----:B-1----:R-:W-:Y:S02]  /*283d0*/  PRMT R12, R61, 0x7632, R12 ;  /* 0x000076323d0c7816 */ /* 0x002fe4000000000c */
[----:B------:R-:W-:Y:S01]  /*283e0*/  IMAD.WIDE R10, R17, 0x2, R4 ;  /* 0x00000002110a7825 */ /* 0x000fe200078e0204 */
[----:B------:R-:W-:Y:S02]  /*283f0*/  ISETP.GE.AND P0, PT, R0, UR11, PT ;  /* 0x0000000b00007c0c */ /* 0x000fe4000bf06270 */
        /* <DEDUP_REMOVED lines=9> */
[----:B------:R-:W-:-:S02]  /*28490*/  VIADD R15, R13, UR4 ;  /* 0x000000040d0f7c36 */ /* 0x000fc40008000000 */
[----:B0-----:R-:W-:Y:S01]  /*284a0*/  IMAD.WIDE R6, R17, 0x2, R2 ;  /* 0x0000000211067825 */ /* 0x001fe200078e0202 */
[----:B------:R-:W-:Y:S02]  /*284b0*/  ISETP.GE.AND P5, PT, R14, UR11, PT ;  /* 0x0000000b0e007c0c */ /* 0x000fe4000bfa6270 */
[----:B------:R-:W-:Y:S01]  /*284c0*/  PRMT R14, R63, 0x7632, R14 ;  /* 0x000076323f0e7816 */ /* 0x000fe2000000000e */
[C---:B-1----:R-:W-:Y:S01]  /*284d0*/  IMAD.WIDE R8, R13.reuse, 0x2, R4 ;  /* 0x000000020d087825 */ /* 0x042fe200078e0204 */
[----:B------:R0:W-:Y:S03]  /*284e0*/  @P1 STG.E.U16 desc[UR16][R6.64], R0 ;  /* 0x0000000006001986 */ /* 0x0001e6000c101510 */
[----:B--2---:R-:W-:Y:S01]  /*284f0*/  IMAD.WIDE R10, R13, 0x2, R2 ;  /* 0x000000020d0a7825 */ /* 0x004fe200078e0202 */
[----:B------:R1:W-:Y:S01]  /*28500*/  @P4 STG.E.U16 desc[UR16][R8.64], R63 ;  /* 0x0000003f08004986 */ /* 0x0003e2000c101510 */
[----:B------:R-:W-:-:S02]  /*28510*/  ISETP.LT.AND P4, PT, R145, UR10, !P5 ;  /* 0x0000000a91007c0c */ /* 0x000fc4000ef81270 */
[----:B------:R-:W-:Y:S01]  /*28520*/  IMAD.WIDE R12, R15, 0x2, R4 ;  /* 0x000000020f0c7825 */ /* 0x000fe200078e0204 */
[----:B------:R2:W-:Y:S01]  /*28530*/  @P2 STG.E.U16 desc[UR16][R10.64], R14 ;  /* 0x0000000e0a002986 */ /* 0x0005e2000c101510 */
[----:B------:R-:W-:Y:S02]  /*28540*/  ISETP.LT.AND P5, PT, R144, UR10, !P5 ;  /* 0x0000000a90007c0c */ /* 0x000fe4000efa1270 */
[----:B------:R-:W-:Y:S01]  /*28550*/  VIADD R164, R164, 0x3f ;  /* 0x0000003fa4a47836 */ /* 0x000fe20000000000 */
[----:B------:R3:W-:Y:S01]  /*28560*/  @P6 STG.E.U16 desc[UR16][R12.64], R64 ;  /* 0x000000400c006986 */ /* 0x0007e2000c101510 */
[----:B------:R-:W-:Y:S01]  /*28570*/  ISETP.LT.AND P6, PT, R145, UR10, !P0 ;  /* 0x0000000a91007c0c */ /* 0x000fe2000c7c1270 */
[C---:B------:R-:W-:Y:S01]  /*28580*/  VIADD R17, R15.reuse, UR4 ;  /* 0x000000040f117c36 */ /* 0x040fe20008000000 */
[----:B------:R-:W-:Y:S01]  /*28590*/  ISETP.LT.AND P0, PT, R144, UR10, !P0 ;  /* 0x0000000a90007c0c */ /* 0x000fe2000c701270 */
[----:B0-----:R-:W-:Y:S01]  /*285a0*/  IMAD.WIDE R6, R15, 0x2, R2 ;  /* 0x000000020f067825 */ /* 0x001fe200078e0202 */
[----:B------:R-:W-:-:S02]  /*285b0*/  ISETP.GE.AND P1, PT, R164, UR11, PT ;  /* 0x0000000ba4007c0c */ /* 0x000fc4000bf26270 */
[----:B------:R-:W-:Y:S01]  /*285c0*/  PRMT R0, R64, 0x7632, R0 ;  /* 0x0000763240007816 */ /* 0x000fe20000000000 */
[----:B------:R-:W-:Y:S01]  /*285d0*/  VIADD R19, R17, UR4 ;  /* 0x0000000411137c36 */ /* 0x000fe20008000000 */
[----:B------:R-:W-:Y:S01]  /*285e0*/  ISETP.LT.AND P2, PT, R145, UR10, !P1 ;  /* 0x0000000a91007c0c */ /* 0x000fe2000cf41270 */
[----:B-1----:R-:W-:Y:S01]  /*285f0*/  IMAD.WIDE R8, R17, 0x2, R4 ;  /* 0x0000000211087825 */ /* 0x002fe200078e0204 */
[----:B------:R-:W-:Y:S01]  /*28600*/  ISETP.LT.AND P1, PT, R144, UR10, !P1 ;  /* 0x0000000a90007c0c */ /* 0x000fe2000cf21270 */
[----:B------:R0:W-:Y:S02]  /*28610*/  @P3 STG.E.U16 desc[UR16][R6.64], R0 ;  /* 0x0000000006003986 */ /* 0x0001e4000c101510 */
[----:B------:R-:W-:Y:S02]  /*28620*/  VIADD R21, R19, UR4 ;  /* 0x0000000413157c36 */ /* 0x000fe40008000000 */
[----:B--2---:R-:W-:Y:S01]  /*28630*/  IMAD.WIDE R10, R17, 0x2, R2 ;  /* 0x00000002110a7825 */ /* 0x004fe200078e0202 */
[----:B------:R1:W-:Y:S03]  /*28640*/  @P6 STG.E.U16 desc[UR16][R8.64], R65 ;  /* 0x0000004108006986 */ /* 0x0003e6000c101510 */
[----:B---3--:R-:W-:Y:S01]  /*28650*/  IMAD.WIDE R12, R19, 0x2, R4 ;  /* 0x00000002130c7825 */ /* 0x008fe200078e0204 */
[----:B0-----:R-:W-:-:S03]  /*28660*/  PRMT R7, R65, 0x7632, R7 ;  /* 0x0000763241077816 */ /* 0x001fc60000000007 */
[----:B------:R-:W-:Y:S01]  /*28670*/  IMAD.WIDE R14, R19, 0x2, R2 ;  /* 0x00000002130e7825 */ /* 0x000fe200078e0202 */
[----:B-1----:R-:W-:-:S03]  /*28680*/  PRMT R9, R66, 0x7632, R9 ;  /* 0x0000763242097816 */ /* 0x002fc60000000009 */
[C---:B------:R-:W-:Y:S01]  /*28690*/  IMAD.WIDE R4, R21.reuse, 0x2, R4 ;  /* 0x0000000215047825 */ /* 0x040fe200078e0204 */
[----:B------:R0:W-:Y:S03]  /*286a0*/  @P0 STG.E.U16 desc[UR16][R10.64], R7 ;  /* 0x000000070a000986 */ /* 0x0001e6000c101510 */
[----:B------:R-:W-:Y:S01]  /*286b0*/  IMAD.WIDE R2, R21, 0x2, R2 ;  /* 0x0000000215027825 */ /* 0x000fe200078e0202 */
[----:B------:R0:W-:Y:S04]  /*286c0*/  @P4 STG.E.U16 desc[UR16][R12.64], R66 ;  /* 0x000000420c004986 */ /* 0x0001e8000c101510 */
[----:B------:R0:W-:Y:S04]  /*286d0*/  @P5 STG.E.U16 desc[UR16][R14.64], R9 ;  /* 0x000000090e005986 */ /* 0x0001e8000c101510 */
[----:B------:R0:W-:Y:S04]  /*286e0*/  @P2 STG.E.U16 desc[UR16][R4.64], R67 ;  /* 0x0000004304002986 */ /* 0x0001e8000c101510 */
[----:B------:R0:W-:Y:S01]  /*286f0*/  @P1 STG.E.U16 desc[UR16][R2.64], R16 ;  /* 0x0000001002001986 */ /* 0x0001e2000c101510 */
[----:B----4-:R-:W-:Y:S06]  /*28700*/  BAR.SYNC.DEFER_BLOCKING 0x0 ;  /* 0x0000000000007b1d */ /* 0x010fec0000010000 */
[----:B------:R-:W-:Y:S05]  /*28710*/  BRA.U UP0, `(.L_x_13) ;  /* 0x0000000100a07547 */ /* 0x000fea000b800000 */
[----:B------:R-:W1:Y:S01]  /*28720*/  S2UR UR5, SR_CgaCtaId ;  /* 0x00000000000579c3 */ /* 0x000e620000008800 */
[----:B------:R-:W-:Y:S01]  /*28730*/  NOP ;  /* 0x0000000000007918 */ /* 0x000fe20000000000 */
[----:B------:R-:W-:Y:S01]  /*28740*/  UMOV UR4, 0x50 ;  /* 0x0000005000047882 */ /* 0x000fe20000000000 */
[----:B------:R-:W-:Y:S02]  /*28750*/  IMAD.U32 R0, RZ, RZ, UR6 ;  /* 0x00000006ff007e24 */ /* 0x000fe4000f8e00ff */
[----:B0-----:R-:W-:Y:S02]  /*28760*/  IMAD.MOV.U32 R3, RZ, RZ, 0xf ;  /* 0x0000000fff037424 */ /* 0x001fe400078e00ff */
[----:B------:R-:W-:Y:S01]  /*28770*/  IMAD.MOV.U32 R7, RZ, RZ, 0x1 ;  /* 0x00000001ff077424 */ /* 0x000fe200078e00ff */
[----:B------:R-:W-:-:S04]  /*28780*/  LOP3.LUT R0, R0, 0xffff, RZ, 0xc0, !PT ;  /* 0x0000ffff00007812 */ /* 0x000fc800078ec0ff */
[----:B------:R-:W-:-:S05]  /*28790*/  SHF.R.U32.HI R0, RZ, 0x5, R0 ;  /* 0x00000005ff007819 */ /* 0x000fca0000011600 */
[----:B------:R-:W-:Y:S01]  /*287a0*/  VIADD R2, R0, 0x10 ;  /* 0x0000001000027836 */ /* 0x000fe20000000000 */
[----:B------:R-:W-:Y:S01]  /*287b0*/  SHF.L.U32 R0, R3, R0, RZ ;  /* 0x0000000003007219 */ /* 0x000fe200000006ff */
[----:B-1----:R-:W-:-:S03]  /*287c0*/  ULEA UR7, UR5, UR4, 0x18 ;  /* 0x0000000405077291 */ /* 0x002fc6000f8ec0ff */
[----:B------:R-:W-:-:S04]  /*287d0*/  SHF.L.U32 R3, R7, R2, RZ ;  /* 0x0000000207037219 */ /* 0x000fc800000006ff */
[----:B------:R-:W-:Y:S02]  /*287e0*/  LOP3.LUT R0, R3, R0, RZ, 0xfc, !PT ;  /* 0x0000000003007212 */ /* 0x000fe400078efcff */
[----:B------:R-:W0:Y:S02]  /*287f0*/  LDS R5, [UR7] ;  /* 0x00000007ff057984 */ /* 0x000e240008000800 */
[C---:B------:R-:W-:Y:S02]  /*28800*/  LOP3.LUT R2, R0.reuse, 0xffff, RZ, 0xc0, !PT ;  /* 0x0000ffff00027812 */ /* 0x040fe400078ec0ff */
[----:B0-----:R-:W-:-:S04]  /*28810*/  LOP3.LUT R3, R0, 0xffff, R5, 0x80, !PT ;  /* 0x0000ffff00037812 */ /* 0x001fc800078e8005 */
[----:B------:R-:W-:-:S13]  /*28820*/  ISETP.NE.AND P0, PT, R3, R2, PT ;  /* 0x000000020300720c */ /* 0x000fda0003f05270 */
[----:B------:R-:W-:Y:S05]  /*28830*/  @P0 BRA `(.L_x_14) ;  /* 0x0000000000500947 */ /* 0x000fea0003800000 */
[----:B------:R-:W-:Y:S02]  /*28840*/  SHF.R.U32.HI R5, RZ, 0x10, R5 ;  /* 0x00000010ff057819 */ /* 0x000fe40000011605 */
[----:B------:R-:W-:-:S04]  /*28850*/  SHF.R.U32.HI R2, RZ, 0x10, R0 ;  /* 0x00000010ff027819 */ /* 0x000fc80000011600 */
[----:B------:R-:W-:-:S04]  /*28860*/  LOP3.LUT R5, R5, R2, RZ, 0xc0, !PT ;  /* 0x0000000205057212 */ /* 0x000fc800078ec0ff */
[----:B------:R-:W-:-:S13]  /*28870*/  ISETP.NE.AND P0, PT, R5, R2, PT ;  /* 0x000000020500720c */ /* 0x000fda0003f05270 */
[----:B------:R-:W-:Y:S05]  /*28880*/  @P0 BRA `(.L_x_15) ;  /* 0x0000000000300947 */ /* 0x000fea0003800000 */
[----:B------:R-:W-:Y:S01]  /*28890*/  R2UR UR4, R0 ;  /* 0x00000000000472ca */ /* 0x000fe200000e0000 */
[----:B------:R-:W-:Y:S01]  /*288a0*/  VOTEU.ANY UR5, UPT, PT ;  /* 0x0000000000057886 */ /* 0x000fe200038e0100 */
[----:B------:R-:W0:Y:S01]  /*288b0*/  S2R R0, SR_LANEID ;  /* 0x0000000000007919 */ /* 0x000e220000000000 */
[----:B------:R-:W-:-:S10]  /*288c0*/  UFLO.U32 UR5, UR5 ;  /* 0x00000005000572bd */ /* 0x000fd400080e0000 */
[----:B------:R-:W-:-:S06]  /*288d0*/  ULOP3.LUT UR4, URZ, UR4, URZ, 0x33, !UPT ;  /* 0x00000004ff047292 */ /* 0x000fcc000f8e33ff */
[----:B------:R-:W-:-:S04]  /*288e0*/  IMAD.U32 R2, RZ, RZ, UR4 ;  /* 0x00000004ff027e24 */ /* 0x000fc8000f8e00ff */
[----:B------:R-:W1:Y:S02]  /*288f0*/  REDUX UR6, R2 ;  /* 0x00000000020673c4 */ /* 0x000e640000000000 */
[----:B------:R2:W-:Y:S01]  /*28900*/  UTCATOMSWS.AND URZ, UR4 ;  /* 0x0000000400ff79e3 */ /* 0x0005e20008000000 */
[----:B0-----:R-:W-:Y:S01]  /*28910*/  ISETP.EQ.U32.AND P0, PT, R0, UR5, PT ;  /* 0x0000000500007c0c */ /* 0x001fe2000bf02070 */
[----:B-1----:R-:W-:-:S12]  /*28920*/  IMAD.U32 R0, RZ, RZ, UR6 ;  /* 0x00000006ff007e24 */ /* 0x002fd8000f8e00ff */
[----:B------:R2:W-:Y:S01]  /*28930*/  @P0 ATOMS.AND RZ, [UR7], R0 ;  /* 0x00000000ffff098c */ /* 0x0005e2000a800007 */
[----:B------:R-:W-:Y:S05]  /*28940*/  BRA `(.L_x_13) ;  /* 0x0000000000147947 */ /* 0x000fea0003800000 */
.L_x_15:
[----:B------:R-:W-:-:S07]  /*28950*/  MOV R2, 0x28970 ;  /* 0x0002897000027802 */ /* 0x000fce0000000f00 */
[----:B------:R-:W-:Y:S05]  /*28960*/  CALL.REL.NOINC `($__internal_0_$__cuda_sm10x_tcgen05_guardrail_trap_col_being_dealloced_not_returned_by_alloc) ;  /* 0x00000000002c7944 */ /* 0x000fea0003c00000 */
[----:B------:R-:W-:Y:S05]  /*28970*/  BRA `(.L_x_13) ;  /* 0x0000000000087947 */ /* 0x000fea0003800000 */
.L_x_14:
[----:B------:R-:W-:-:S07]  /*28980*/  MOV R2, 0x289a0 ;  /* 0x000289a000027802 */ /* 0x000fce0000000f00 */
[----:B------:R-:W-:Y:S05]  /*28990*/  CALL.REL.NOINC `($__internal_2_$__cuda_sm10x_tcgen05_guardrail_trap_unallocated_columns_being_dealloced) ;  /* 0x0000000000387944 */ /* 0x000fea0003c00000 */
.L_x_13:
[----:B------:R-:W-:Y:S01]  /*289a0*/  NOP ;  /* 0x0000000000007918 */ /* 0x000fe20000000000 */
[----:B--2---:R-:W-:Y:S05]  /*289b0*/  EXIT ;  /* 0x000000000000794d */ /* 0x004fea0003800000 */
.L_x_8:
[----:B------:R-:W0:Y:S02]  /*289c0*/  SYNCS.PHASECHK.TRANS64.TRYWAIT P0, [UR8], R4 ;  /* 0x00000004ff0075a7 */ /* 0x000e240008001108 */
[----:B0-----:R-:W-:Y:S05]  /*289d0*/  @!P0 BRA `(.L_x_8) ;  /* 0xfffffffc00f88947 */ /* 0x001fea000383ffff */
[----:B------:R-:W-:Y:S05]  /*289e0*/  BRA `(.L_x_16) ;  /* 0xfffffecc00b07947 */ /* 0x000fea000383ffff */
.L_x_12:
[----:B------:R-:W0:Y:S02]  /*289f0*/  SYNCS.PHASECHK.TRANS64.TRYWAIT P0, [UR8], R0 ;  /* 0x00000000ff0075a7 */ /* 0x000e240008001108 */
[----:B0-----:R-:W-:Y:S05]  /*28a00*/  @!P0 BRA `(.L_x_12) ;  /* 0xfffffffc00f88947 */ /* 0x001fea000383ffff */
[----:B------:R-:W-:Y:S05]  /*28a10*/  BRA `(.L_x_11) ;  /* 0xffffffcc00f47947 */ /* 0x000fea000383ffff */
        .weak           $__internal_0_$__cuda_sm10x_tcgen05_guardrail_trap_col_being_dealloced_not_returned_by_alloc
        .type           $__internal_0_$__cuda_sm10x_tcgen05_guardrail_trap_col_being_dealloced_not_returned_by_alloc,@function
        .size           $__internal_0_$__cuda_sm10x_tcgen05_guardrail_trap_col_being_dealloced_not_returned_by_alloc,($__internal_1_$__cuda_sm10x_tcgen05_guardrail_trap_phase_invalid_during_alloc - $__internal_0_$__cuda_sm10x_tcgen05_guardrail_trap_col_being_dealloced_not_returned_by_alloc)
$__internal_0_$__cuda_sm10x_tcgen05_guardrail_trap_col_being_dealloced_not_returned_by_alloc:
[----:B------:R-:W-:Y:S05]  /*28a20*/  BPT.TRAP 0x1 ;  /* 0x000000040000795c */ /* 0x000fea0000300000 */
[----:B------:R-:W-:-:S04]  /*28a30*/  IMAD.MOV.U32 R3, RZ, RZ, 0x0 ;  /* 0x00000000ff037424 */ /* 0x000fc800078e00ff */
[----:B------:R-:W-:Y:S05]  /*28a40*/  RET.REL.NODEC R2 `(matmul_kernel) ;  /* 0xfffffd74026c7950 */ /* 0x000fea0003c3ffff */
        .weak           $__internal_1_$__cuda_sm10x_tcgen05_guardrail_trap_phase_invalid_during_alloc
        .type           $__internal_1_$__cuda_sm10x_tcgen05_guardrail_trap_phase_invalid_during_alloc,@function
        .size           $__internal_1_$__cuda_sm10x_tcgen05_guardrail_trap_phase_invalid_during_alloc,($__internal_2_$__cuda_sm10x_tcgen05_guardrail_trap_unallocated_columns_being_dealloced - $__internal_1_$__cuda_sm10x_tcgen05_guardrail_trap_phase_invalid_during_alloc)
$__internal_1_$__cuda_sm10x_tcgen05_guardrail_trap_phase_invalid_during_alloc:
[----:B------:R-:W-:Y:S05]  /*28a50*/  BPT.TRAP 0x1 ;  /* 0x000000040000795c */ /* 0x000fea0000300000 */
[----:B------:R-:W-:-:S04]  /*28a60*/  IMAD.MOV.U32 R3, RZ, RZ, 0x0 ;  /* 0x00000000ff037424 */ /* 0x000fc800078e00ff */
[----:B------:R-:W-:Y:S05]  /*28a70*/  RET.REL.NODEC R2 `(matmul_kernel) ;  /* 0xfffffd7402607950 */ /* 0x000fea0003c3ffff */
        .weak           $__internal_2_$__cuda_sm10x_tcgen05_guardrail_trap_unallocated_columns_being_dealloced
        .type           $__internal_2_$__cuda_sm10x_tcgen05_guardrail_trap_unallocated_columns_being_dealloced,@function
        .size           $__internal_2_$__cuda_sm10x_tcgen05_guardrail_trap_unallocated_columns_being_dealloced,(.L_x_20 - $__internal_2_$__cuda_sm10x_tcgen05_guardrail_trap_unallocated_columns_being_dealloced)
$__internal_2_$__cuda_sm10x_tcgen05_guardrail_trap_unallocated_columns_being_dealloced:
[----:B------:R-:W-:Y:S05]  /*28a80*/  BPT.TRAP 0x1 ;  /* 0x000000040000795c */ /* 0x000fea0000300000 */
[----:B------:R-:W-:-:S04]  /*28a90*/  IMAD.MOV.U32 R3, RZ, RZ, 0x0 ;  /* 0x00000000ff037424 */ /* 0x000fc800078e00ff */
[----:B------:R-:W-:Y:S05]  /*28aa0*/  RET.REL.NODEC R2 `(matmul_kernel) ;  /* 0xfffffd7402547950 */ /* 0x000fea0003c3ffff */
.L_x_17:
[----:B------:R-:W-:-:S00]  /*28ab0*/  BRA `(.L_x_17) ;  /* 0xfffffffc00fc7947 */ /* 0x000fc0000383ffff */
[----:B------:R-:W-:-:S00]  /*28ac0*/  NOP ;  /* 0x0000000000007918 */ /* 0x000fc00000000000 */
        /* <DEDUP_REMOVED lines=11> */
.L_x_20:


//--------------------- .nv.shared.matmul_kernel  --------------------------
	.section	.nv.shared.matmul_kernel,"aw",@nobits
	.sectionflags	@""
	.align	16
	.zero		1024


//--------------------- .nv.shared.reserved.0     --------------------------
	.section	.nv.shared.reserved.0,"aw",@nobits
	.align	8
	.weak		__nv_reservedSMEM_offset_0_alias
	.size		__nv_reservedSMEM_offset_0_alias, 0, 64
	.other		__nv_reservedSMEM_offset_0_alias,@"STO_CUDA_RESERVED_SHARED STV_DEFAULT"
__nv_reservedSMEM_offset_0_alias:
	.zero		0
.nv.shared.reserved.0:
	.zero		64
	.weak		__nv_reservedSMEM_allocation_phase
	.type		__nv_reservedSMEM_allocation_phase,@object
	.size		__nv_reservedSMEM_allocation_phase,(.L_0 - __nv_reservedSMEM_allocation_phase)
__nv_reservedSMEM_allocation_phase:
	.zero		1
.L_0:
	.zero		7
	.weak		__nv_reservedSMEM_devtool_atexit_pc
	.type		__nv_reservedSMEM_devtool_atexit_pc,@object
	.size		__nv_reservedSMEM_devtool_atexit_pc,(__nv_reservedSMEM_allocation_mask - __nv_reservedSMEM_devtool_atexit_pc)
__nv_reservedSMEM_devtool_atexit_pc:
	.zero		8
	.weak		__nv_reservedSMEM_allocation_mask
	.type		__nv_reservedSMEM_allocation_mask,@object
	.size		__nv_reservedSMEM_allocation_mask,(.L_2 - __nv_reservedSMEM_allocation_mask)
__nv_reservedSMEM_allocation_mask:
	.zero		4
.L_2:


//--------------------- .nv.constant0.matmul_kernel --------------------------
	.section	.nv.constant0.matmul_kernel,"a",@progbits
	.sectionflags	@""
	.align	4
.nv.constant0.matmul_kernel:
	.zero		976


//--------------------- SYMBOLS --------------------------

	.type		.nv.reservedSmem.offset0,@object
	.size		.nv.reservedSmem.offset0,0x4
	.type		.nv.reservedSmem.cap,@object
	.size		.nv.reservedSmem.cap,0x4
